	.target	sm_90a

	.elftype	@"ET_EXEC"


//--------------------- .note.nv.tkinfo           --------------------------
	.section	.note.nv.tkinfo,"",@"SHT_NOTE"
	.sectionflags	@"SHF_NOTE_NV_TKINFO"
	.tkinfo
        /*0018*/ 	.word	0x00000002
        /*0030*/ 	.string	""
        /*0030*/ 	.string	"ptxas"
        /*0030*/ 	.string	"Cuda compilation tools, release 13.0, V13.0.88"
        /*0030*/ 	.string	"Build cuda_13.0.r13.0/compiler.36424714_0"
        /*0030*/ 	.string	"-arch sm_90a -m 64 "



//--------------------- .note.nv.cuinfo           --------------------------
	.section	.note.nv.cuinfo,"",@"SHT_NOTE"
	.sectionflags	@"SHF_NOTE_NV_CUINFO"
        /*0018*/ 	.short	0x0002
        /*001a*/ 	.short	0x005a
        /*001c*/ 	.short	0x0082
	.zero		2


//--------------------- .nv.info                  --------------------------
	.section	.nv.info,"",@"SHT_CUDA_INFO"
	.align	4


	//----- nvinfo : EIATTR_REGCOUNT
	.align		4
        /*0000*/ 	.byte	0x04, 0x2f
        /*0002*/ 	.short	(.L_39 - .L_38)
	.align		4
.L_38:
        /*0004*/ 	.word	index@(_ZN2at6native29vectorized_elementwise_kernelILi8EZZZNS0_60_GLOBAL__N__171e0b9f_22_ActivationEluKernel_cu_9e10b42f_305310elu_kernelERNS_18TensorIteratorBaseERKN3c106ScalarES8_S8_ENKUlvE_clEvENKUlvE_clEvEUldE_St5arrayIPcLm2EEEEviT0_T1_)
        /*0008*/ 	.word	0x00000020


	//----- nvinfo : EIATTR_FRAME_SIZE
	.align		4
.L_39:
        /*000c*/ 	.byte	0x04, 0x11
        /*000e*/ 	.short	(.L_41 - .L_40)
	.align		4
.L_40:
        /*0010*/ 	.word	index@(_ZN2at6native29vectorized_elementwise_kernelILi8EZZZNS0_60_GLOBAL__N__171e0b9f_22_ActivationEluKernel_cu_9e10b42f_305310elu_kernelERNS_18TensorIteratorBaseERKN3c106ScalarES8_S8_ENKUlvE_clEvENKUlvE_clEvEUldE_St5arrayIPcLm2EEEEviT0_T1_)
        /*0014*/ 	.word	0x00000000


	//----- nvinfo : EIATTR_REGCOUNT
	.align		4
.L_41:
        /*0018*/ 	.byte	0x04, 0x2f
        /*001a*/ 	.short	(.L_43 - .L_42)
	.align		4
.L_42:
        /*001c*/ 	.word	index@(_ZN2at6native29vectorized_elementwise_kernelILi4EZZZNS0_60_GLOBAL__N__171e0b9f_22_ActivationEluKernel_cu_9e10b42f_305310elu_kernelERNS_18TensorIteratorBaseERKN3c106ScalarES8_S8_ENKUlvE_clEvENKUlvE_clEvEUldE_St5arrayIPcLm2EEEEviT0_T1_)
        /*0020*/ 	.word	0x00000020


	//----- nvinfo : EIATTR_FRAME_SIZE
	.align		4
.L_43:
        /*0024*/ 	.byte	0x04, 0x11
        /*0026*/ 	.short	(.L_45 - .L_44)
	.align		4
.L_44:
        /*0028*/ 	.word	index@(_ZN2at6native29vectorized_elementwise_kernelILi4EZZZNS0_60_GLOBAL__N__171e0b9f_22_ActivationEluKernel_cu_9e10b42f_305310elu_kernelERNS_18TensorIteratorBaseERKN3c106ScalarES8_S8_ENKUlvE_clEvENKUlvE_clEvEUldE_St5arrayIPcLm2EEEEviT0_T1_)
        /*002c*/ 	.word	0x00000000


	//----- nvinfo : EIATTR_REGCOUNT
	.align		4
.L_45:
        /*0030*/ 	.byte	0x04, 0x2f
        /*0032*/ 	.short	(.L_47 - .L_46)
	.align		4
.L_46:
        /*0034*/ 	.word	index@(_ZN2at6native29vectorized_elementwise_kernelILi2EZZZNS0_60_GLOBAL__N__171e0b9f_22_ActivationEluKernel_cu_9e10b42f_305310elu_kernelERNS_18TensorIteratorBaseERKN3c106ScalarES8_S8_ENKUlvE_clEvENKUlvE_clEvEUldE_St5arrayIPcLm2EEEEviT0_T1_)
        /*0038*/ 	.word	0x00000020


	//----- nvinfo : EIATTR_FRAME_SIZE
	.align		4
.L_47:
        /*003c*/ 	.byte	0x04, 0x11
        /*003e*/ 	.short	(.L_49 - .L_48)
	.align		4
.L_48:
        /*0040*/ 	.word	index@(_ZN2at6native29vectorized_elementwise_kernelILi2EZZZNS0_60_GLOBAL__N__171e0b9f_22_ActivationEluKernel_cu_9e10b42f_305310elu_kernelERNS_18TensorIteratorBaseERKN3c106ScalarES8_S8_ENKUlvE_clEvENKUlvE_clEvEUldE_St5arrayIPcLm2EEEEviT0_T1_)
        /*0044*/ 	.word	0x00000000


	//----- nvinfo : EIATTR_REGCOUNT
	.align		4
.L_49:
        /*0048*/ 	.byte	0x04, 0x2f
        /*004a*/ 	.short	(.L_51 - .L_50)
	.align		4
.L_50:
        /*004c*/ 	.word	index@(_ZN2at6native27unrolled_elementwise_kernelIZZZNS0_60_GLOBAL__N__171e0b9f_22_ActivationEluKernel_cu_9e10b42f_305310elu_kernelERNS_18TensorIteratorBaseERKN3c106ScalarES8_S8_ENKUlvE_clEvENKUlvE_clEvEUldE_St5arrayIPcLm2EELi4E23TrivialOffsetCalculatorILi1EjESG_NS0_6memory15LoadWithoutCastENSH_16StoreWithoutCastEEEviT_T0_T2_T3_T4_T5_)
        /*0050*/ 	.word	0x00000018


	//----- nvinfo : EIATTR_FRAME_SIZE
	.align		4
.L_51:
        /*0054*/ 	.byte	0x04, 0x11
        /*0056*/ 	.short	(.L_53 - .L_52)
	.align		4
.L_52:
        /*0058*/ 	.word	index@(_ZN2at6native27unrolled_elementwise_kernelIZZZNS0_60_GLOBAL__N__171e0b9f_22_ActivationEluKernel_cu_9e10b42f_305310elu_kernelERNS_18TensorIteratorBaseERKN3c106ScalarES8_S8_ENKUlvE_clEvENKUlvE_clEvEUldE_St5arrayIPcLm2EELi4E23TrivialOffsetCalculatorILi1EjESG_NS0_6memory15LoadWithoutCastENSH_16StoreWithoutCastEEEviT_T0_T2_T3_T4_T5_)
        /*005c*/ 	.word	0x00000000


	//----- nvinfo : EIATTR_REGCOUNT
	.align		4
.L_53:
        /*0060*/ 	.byte	0x04, 0x2f
        /*0062*/ 	.short	(.L_55 - .L_54)
	.align		4
.L_54:
        /*0064*/ 	.word	index@(_ZN2at6native18elementwise_kernelILi128ELi2EZNS0_22gpu_kernel_impl_nocastIZZZNS0_60_GLOBAL__N__171e0b9f_22_ActivationEluKernel_cu_9e10b42f_305310elu_kernelERNS_18TensorIteratorBaseERKN3c106ScalarES9_S9_ENKUlvE_clEvENKUlvE_clEvEUldE_EEvS5_RKT_EUliE_EEviT1_)
        /*0068*/ 	.word	0x00000012


	//----- nvinfo : EIATTR_FRAME_SIZE
	.align		4
.L_55:
        /*006c*/ 	.byte	0x04, 0x11
        /*006e*/ 	.short	(.L_57 - .L_56)
	.align		4
.L_56:
        /*0070*/ 	.word	index@(_ZN2at6native18elementwise_kernelILi128ELi2EZNS0_22gpu_kernel_impl_nocastIZZZNS0_60_GLOBAL__N__171e0b9f_22_ActivationEluKernel_cu_9e10b42f_305310elu_kernelERNS_18TensorIteratorBaseERKN3c106ScalarES9_S9_ENKUlvE_clEvENKUlvE_clEvEUldE_EEvS5_RKT_EUliE_EEviT1_)
        /*0074*/ 	.word	0x00000000


	//----- nvinfo : EIATTR_REGCOUNT
	.align		4
.L_57:
        /*0078*/ 	.byte	0x04, 0x2f
        /*007a*/ 	.short	(.L_59 - .L_58)
	.align		4
.L_58:
        /*007c*/ 	.word	index@(_ZN2at6native27unrolled_elementwise_kernelIZZZNS0_60_GLOBAL__N__171e0b9f_22_ActivationEluKernel_cu_9e10b42f_305310elu_kernelERNS_18TensorIteratorBaseERKN3c106ScalarES8_S8_ENKUlvE_clEvENKUlvE_clEvEUldE_St5arrayIPcLm2EELi4E23TrivialOffsetCalculatorILi1EjESG_NS0_6memory12LoadWithCastILi1EEENSH_13StoreWithCastILi1EEEEEviT_T0_T2_T3_T4_T5_)
        /*0080*/ 	.word	0x00000022


	//----- nvinfo : EIATTR_FRAME_SIZE
	.align		4
.L_59:
        /*0084*/ 	.byte	0x04, 0x11
        /*0086*/ 	.short	(.L_61 - .L_60)
	.align		4
.L_60:
        /*0088*/ 	.word	index@(_ZN2at6native27unrolled_elementwise_kernelIZZZNS0_60_GLOBAL__N__171e0b9f_22_ActivationEluKernel_cu_9e10b42f_305310elu_kernelERNS_18TensorIteratorBaseERKN3c106ScalarES8_S8_ENKUlvE_clEvENKUlvE_clEvEUldE_St5arrayIPcLm2EELi4E23TrivialOffsetCalculatorILi1EjESG_NS0_6memory12LoadWithCastILi1EEENSH_13StoreWithCastILi1EEEEEviT_T0_T2_T3_T4_T5_)
        /*008c*/ 	.word	0x00000000


	//----- nvinfo : EIATTR_REGCOUNT
	.align		4
.L_61:
        /*0090*/ 	.byte	0x04, 0x2f
        /*0092*/ 	.short	(.L_63 - .L_62)
	.align		4
.L_62:
        /*0094*/ 	.word	index@(_ZN2at6native18elementwise_kernelILi128ELi4EZNS0_15gpu_kernel_implIZZZNS0_60_GLOBAL__N__171e0b9f_22_ActivationEluKernel_cu_9e10b42f_305310elu_kernelERNS_18TensorIteratorBaseERKN3c106ScalarES9_S9_ENKUlvE_clEvENKUlvE_clEvEUldE_EEvS5_RKT_EUliE_EEviT1_)
        /*0098*/ 	.word	0x0000001a


	//----- nvinfo : EIATTR_FRAME_SIZE
	.align		4
.L_63:
        /*009c*/ 	.byte	0x04, 0x11
        /*009e*/ 	.short	(.L_65 - .L_64)
	.align		4
.L_64:
        /*00a0*/ 	.word	index@(_ZN2at6native18elementwise_kernelILi128ELi4EZNS0_15gpu_kernel_implIZZZNS0_60_GLOBAL__N__171e0b9f_22_ActivationEluKernel_cu_9e10b42f_305310elu_kernelERNS_18TensorIteratorBaseERKN3c106ScalarES9_S9_ENKUlvE_clEvENKUlvE_clEvEUldE_EEvS5_RKT_EUliE_EEviT1_)
        /*00a4*/ 	.word	0x00000000


	//----- nvinfo : EIATTR_REGCOUNT
	.align		4
.L_65:
        /*00a8*/ 	.byte	0x04, 0x2f
        /*00aa*/ 	.short	(.L_67 - .L_66)
	.align		4
.L_66:
        /*00ac*/ 	.word	index@(_ZN2at6native29vectorized_elementwise_kernelILi8EZZZNS0_60_GLOBAL__N__171e0b9f_22_ActivationEluKernel_cu_9e10b42f_305310elu_kernelERNS_18TensorIteratorBaseERKN3c106ScalarES8_S8_ENKUlvE_clEvENKUlvE0_clEvEUlfE_St5arrayIPcLm2EEEEviT0_T1_)
        /*00b0*/ 	.word	0x00000020


	//----- nvinfo : EIATTR_FRAME_SIZE
	.align		4
.L_67:
        /*00b4*/ 	.byte	0x04, 0x11
        /*00b6*/ 	.short	(.L_69 - .L_68)
	.align		4
.L_68:
        /*00b8*/ 	.word	index@(_ZN2at6native29vectorized_elementwise_kernelILi8EZZZNS0_60_GLOBAL__N__171e0b9f_22_ActivationEluKernel_cu_9e10b42f_305310elu_kernelERNS_18TensorIteratorBaseERKN3c106ScalarES8_S8_ENKUlvE_clEvENKUlvE0_clEvEUlfE_St5arrayIPcLm2EEEEviT0_T1_)
        /*00bc*/ 	.word	0x00000000


	//----- nvinfo : EIATTR_REGCOUNT
	.align		4
.L_69:
        /*00c0*/ 	.byte	0x04, 0x2f
        /*00c2*/ 	.short	(.L_71 - .L_70)
	.align		4
.L_70:
        /*00c4*/ 	.word	index@(_ZN2at6native29vectorized_elementwise_kernelILi4EZZZNS0_60_GLOBAL__N__171e0b9f_22_ActivationEluKernel_cu_9e10b42f_305310elu_kernelERNS_18TensorIteratorBaseERKN3c106ScalarES8_S8_ENKUlvE_clEvENKUlvE0_clEvEUlfE_St5arrayIPcLm2EEEEviT0_T1_)
        /*00c8*/ 	.word	0x00000020


	//----- nvinfo : EIATTR_FRAME_SIZE
	.align		4
.L_71:
        /*00cc*/ 	.byte	0x04, 0x11
        /*00ce*/ 	.short	(.L_73 - .L_72)
	.align		4
.L_72:
        /*00d0*/ 	.word	index@(_ZN2at6native29vectorized_elementwise_kernelILi4EZZZNS0_60_GLOBAL__N__171e0b9f_22_ActivationEluKernel_cu_9e10b42f_305310elu_kernelERNS_18TensorIteratorBaseERKN3c106ScalarES8_S8_ENKUlvE_clEvENKUlvE0_clEvEUlfE_St5arrayIPcLm2EEEEviT0_T1_)
        /*00d4*/ 	.word	0x00000000


	//----- nvinfo : EIATTR_REGCOUNT
	.align		4
.L_73:
        /*00d8*/ 	.byte	0x04, 0x2f
        /*00da*/ 	.short	(.L_75 - .L_74)
	.align		4
.L_74:
        /*00dc*/ 	.word	index@(_ZN2at6native29vectorized_elementwise_kernelILi2EZZZNS0_60_GLOBAL__N__171e0b9f_22_ActivationEluKernel_cu_9e10b42f_305310elu_kernelERNS_18TensorIteratorBaseERKN3c106ScalarES8_S8_ENKUlvE_clEvENKUlvE0_clEvEUlfE_St5arrayIPcLm2EEEEviT0_T1_)
        /*00e0*/ 	.word	0x00000020


	//----- nvinfo : EIATTR_FRAME_SIZE
	.align		4
.L_75:
        /*00e4*/ 	.byte	0x04, 0x11
        /*00e6*/ 	.short	(.L_77 - .L_76)
	.align		4
.L_76:
        /*00e8*/ 	.word	index@(_ZN2at6native29vectorized_elementwise_kernelILi2EZZZNS0_60_GLOBAL__N__171e0b9f_22_ActivationEluKernel_cu_9e10b42f_305310elu_kernelERNS_18TensorIteratorBaseERKN3c106ScalarES8_S8_ENKUlvE_clEvENKUlvE0_clEvEUlfE_St5arrayIPcLm2EEEEviT0_T1_)
        /*00ec*/ 	.word	0x00000000


	//----- nvinfo : EIATTR_REGCOUNT
	.align		4
.L_77:
        /*00f0*/ 	.byte	0x04, 0x2f
        /*00f2*/ 	.short	(.L_79 - .L_78)
	.align		4
.L_78:
        /*00f4*/ 	.word	index@(_ZN2at6native27unrolled_elementwise_kernelIZZZNS0_60_GLOBAL__N__171e0b9f_22_ActivationEluKernel_cu_9e10b42f_305310elu_kernelERNS_18TensorIteratorBaseERKN3c106ScalarES8_S8_ENKUlvE_clEvENKUlvE0_clEvEUlfE_St5arrayIPcLm2EELi4E23TrivialOffsetCalculatorILi1EjESG_NS0_6memory15LoadWithoutCastENSH_16StoreWithoutCastEEEviT_T0_T2_T3_T4_T5_)
        /*00f8*/ 	.word	0x00000016


	//----- nvinfo : EIATTR_FRAME_SIZE
	.align		4
.L_79:
        /*00fc*/ 	.byte	0x04, 0x11
        /*00fe*/ 	.short	(.L_81 - .L_80)
	.align		4
.L_80:
        /*0100*/ 	.word	index@(_ZN2at6native27unrolled_elementwise_kernelIZZZNS0_60_GLOBAL__N__171e0b9f_22_ActivationEluKernel_cu_9e10b42f_305310elu_kernelERNS_18TensorIteratorBaseERKN3c106ScalarES8_S8_ENKUlvE_clEvENKUlvE0_clEvEUlfE_St5arrayIPcLm2EELi4E23TrivialOffsetCalculatorILi1EjESG_NS0_6memory15LoadWithoutCastENSH_16StoreWithoutCastEEEviT_T0_T2_T3_T4_T5_)
        /*0104*/ 	.word	0x00000000


	//----- nvinfo : EIATTR_REGCOUNT
	.align		4
.L_81:
        /*0108*/ 	.byte	0x04, 0x2f
        /*010a*/ 	.short	(.L_83 - .L_82)
	.align		4
.L_82:
        /*010c*/ 	.word	index@(_ZN2at6native18elementwise_kernelILi128ELi2EZNS0_22gpu_kernel_impl_nocastIZZZNS0_60_GLOBAL__N__171e0b9f_22_ActivationEluKernel_cu_9e10b42f_305310elu_kernelERNS_18TensorIteratorBaseERKN3c106ScalarES9_S9_ENKUlvE_clEvENKUlvE0_clEvEUlfE_EEvS5_RKT_EUliE_EEviT1_)
        /*0110*/ 	.word	0x00000012


	//----- nvinfo : EIATTR_FRAME_SIZE
	.align		4
.L_83:
        /*0114*/ 	.byte	0x04, 0x11
        /*0116*/ 	.short	(.L_85 - .L_84)
	.align		4
.L_84:
        /*0118*/ 	.word	index@(_ZN2at6native18elementwise_kernelILi128ELi2EZNS0_22gpu_kernel_impl_nocastIZZZNS0_60_GLOBAL__N__171e0b9f_22_ActivationEluKernel_cu_9e10b42f_305310elu_kernelERNS_18TensorIteratorBaseERKN3c106ScalarES9_S9_ENKUlvE_clEvENKUlvE0_clEvEUlfE_EEvS5_RKT_EUliE_EEviT1_)
        /*011c*/ 	.word	0x00000000


	//----- nvinfo : EIATTR_REGCOUNT
	.align		4
.L_85:
        /*0120*/ 	.byte	0x04, 0x2f
        /*0122*/ 	.short	(.L_87 - .L_86)
	.align		4
.L_86:
        /*0124*/ 	.word	index@(_ZN2at6native27unrolled_elementwise_kernelIZZZNS0_60_GLOBAL__N__171e0b9f_22_ActivationEluKernel_cu_9e10b42f_305310elu_kernelERNS_18TensorIteratorBaseERKN3c106ScalarES8_S8_ENKUlvE_clEvENKUlvE0_clEvEUlfE_St5arrayIPcLm2EELi4E23TrivialOffsetCalculatorILi1EjESG_NS0_6memory12LoadWithCastILi1EEENSH_13StoreWithCastILi1EEEEEviT_T0_T2_T3_T4_T5_)
        /*0128*/ 	.word	0x0000001d


	//----- nvinfo : EIATTR_FRAME_SIZE
	.align		4
.L_87:
        /*012c*/ 	.byte	0x04, 0x11
        /*012e*/ 	.short	(.L_89 - .L_88)
	.align		4
.L_88:
        /*0130*/ 	.word	index@(_ZN2at6native27unrolled_elementwise_kernelIZZZNS0_60_GLOBAL__N__171e0b9f_22_ActivationEluKernel_cu_9e10b42f_305310elu_kernelERNS_18TensorIteratorBaseERKN3c106ScalarES8_S8_ENKUlvE_clEvENKUlvE0_clEvEUlfE_St5arrayIPcLm2EELi4E23TrivialOffsetCalculatorILi1EjESG_NS0_6memory12LoadWithCastILi1EEENSH_13StoreWithCastILi1EEEEEviT_T0_T2_T3_T4_T5_)
        /*0134*/ 	.word	0x00000000


	//----- nvinfo : EIATTR_REGCOUNT
	.align		4
.L_89:
        /*0138*/ 	.byte	0x04, 0x2f
        /*013a*/ 	.short	(.L_91 - .L_90)
	.align		4
.L_90:
        /*013c*/ 	.word	index@(_ZN2at6native18elementwise_kernelILi128ELi4EZNS0_15gpu_kernel_implIZZZNS0_60_GLOBAL__N__171e0b9f_22_ActivationEluKernel_cu_9e10b42f_305310elu_kernelERNS_18TensorIteratorBaseERKN3c106ScalarES9_S9_ENKUlvE_clEvENKUlvE0_clEvEUlfE_EEvS5_RKT_EUliE_EEviT1_)
        /*0140*/ 	.word	0x0000001a


	//----- nvinfo : EIATTR_FRAME_SIZE
	.align		4
.L_91:
        /*0144*/ 	.byte	0x04, 0x11
        /*0146*/ 	.short	(.L_93 - .L_92)
	.align		4
.L_92:
        /*0148*/ 	.word	index@(_ZN2at6native18elementwise_kernelILi128ELi4EZNS0_15gpu_kernel_implIZZZNS0_60_GLOBAL__N__171e0b9f_22_ActivationEluKernel_cu_9e10b42f_305310elu_kernelERNS_18TensorIteratorBaseERKN3c106ScalarES9_S9_ENKUlvE_clEvENKUlvE0_clEvEUlfE_EEvS5_RKT_EUliE_EEviT1_)
        /*014c*/ 	.word	0x00000000


	//----- nvinfo : EIATTR_REGCOUNT
	.align		4
.L_93:
        /*0150*/ 	.byte	0x04, 0x2f
        /*0152*/ 	.short	(.L_95 - .L_94)
	.align		4
.L_94:
        /*0154*/ 	.word	index@(_ZN2at6native29vectorized_elementwise_kernelILi8EZZZNS0_60_GLOBAL__N__171e0b9f_22_ActivationEluKernel_cu_9e10b42f_305310elu_kernelERNS_18TensorIteratorBaseERKN3c106ScalarES8_S8_ENKUlvE_clEvENKUlvE1_clEvEUlNS5_4HalfEE_St5arrayIPcLm2EEEEviT0_T1_)
        /*0158*/ 	.word	0x00000020


	//----- nvinfo : EIATTR_FRAME_SIZE
	.align		4
.L_95:
        /*015c*/ 	.byte	0x04, 0x11
        /*015e*/ 	.short	(.L_97 - .L_96)
	.align		4
.L_96:
        /*0160*/ 	.word	index@(_ZN2at6native29vectorized_elementwise_kernelILi8EZZZNS0_60_GLOBAL__N__171e0b9f_22_ActivationEluKernel_cu_9e10b42f_305310elu_kernelERNS_18TensorIteratorBaseERKN3c106ScalarES8_S8_ENKUlvE_clEvENKUlvE1_clEvEUlNS5_4HalfEE_St5arrayIPcLm2EEEEviT0_T1_)
        /*0164*/ 	.word	0x00000000


	//----- nvinfo : EIATTR_REGCOUNT
	.align		4
.L_97:
        /*0168*/ 	.byte	0x04, 0x2f
        /*016a*/ 	.short	(.L_99 - .L_98)
	.align		4
.L_98:
        /*016c*/ 	.word	index@(_ZN2at6native29vectorized_elementwise_kernelILi4EZZZNS0_60_GLOBAL__N__171e0b9f_22_ActivationEluKernel_cu_9e10b42f_305310elu_kernelERNS_18TensorIteratorBaseERKN3c106ScalarES8_S8_ENKUlvE_clEvENKUlvE1_clEvEUlNS5_4HalfEE_St5arrayIPcLm2EEEEviT0_T1_)
        /*0170*/ 	.word	0x00000020


	//----- nvinfo : EIATTR_FRAME_SIZE
	.align		4
.L_99:
        /*0174*/ 	.byte	0x04, 0x11
        /*0176*/ 	.short	(.L_101 - .L_100)
	.align		4
.L_100:
        /*0178*/ 	.word	index@(_ZN2at6native29vectorized_elementwise_kernelILi4EZZZNS0_60_GLOBAL__N__171e0b9f_22_ActivationEluKernel_cu_9e10b42f_305310elu_kernelERNS_18TensorIteratorBaseERKN3c106ScalarES8_S8_ENKUlvE_clEvENKUlvE1_clEvEUlNS5_4HalfEE_St5arrayIPcLm2EEEEviT0_T1_)
        /*017c*/ 	.word	0x00000000


	//----- nvinfo : EIATTR_REGCOUNT
	.align		4
.L_101:
        /*0180*/ 	.byte	0x04, 0x2f
        /*0182*/ 	.short	(.L_103 - .L_102)
	.align		4
.L_102:
        /*0184*/ 	.word	index@(_ZN2at6native29vectorized_elementwise_kernelILi2EZZZNS0_60_GLOBAL__N__171e0b9f_22_ActivationEluKernel_cu_9e10b42f_305310elu_kernelERNS_18TensorIteratorBaseERKN3c106ScalarES8_S8_ENKUlvE_clEvENKUlvE1_clEvEUlNS5_4HalfEE_St5arrayIPcLm2EEEEviT0_T1_)
        /*0188*/ 	.word	0x00000020


	//----- nvinfo : EIATTR_FRAME_SIZE
	.align		4
.L_103:
        /*018c*/ 	.byte	0x04, 0x11
        /*018e*/ 	.short	(.L_105 - .L_104)
	.align		4
.L_104:
        /*0190*/ 	.word	index@(_ZN2at6native29vectorized_elementwise_kernelILi2EZZZNS0_60_GLOBAL__N__171e0b9f_22_ActivationEluKernel_cu_9e10b42f_305310elu_kernelERNS_18TensorIteratorBaseERKN3c106ScalarES8_S8_ENKUlvE_clEvENKUlvE1_clEvEUlNS5_4HalfEE_St5arrayIPcLm2EEEEviT0_T1_)
        /*0194*/ 	.word	0x00000000


	//----- nvinfo : EIATTR_REGCOUNT
	.align		4
.L_105:
        /*0198*/ 	.byte	0x04, 0x2f
        /*019a*/ 	.short	(.L_107 - .L_106)
	.align		4
.L_106:
        /*019c*/ 	.word	index@(_ZN2at6native27unrolled_elementwise_kernelIZZZNS0_60_GLOBAL__N__171e0b9f_22_ActivationEluKernel_cu_9e10b42f_305310elu_kernelERNS_18TensorIteratorBaseERKN3c106ScalarES8_S8_ENKUlvE_clEvENKUlvE1_clEvEUlNS5_4HalfEE_St5arrayIPcLm2EELi4E23TrivialOffsetCalculatorILi1EjESH_NS0_6memory15LoadWithoutCastENSI_16StoreWithoutCastEEEviT_T0_T2_T3_T4_T5_)
        /*01a0*/ 	.word	0x00000016


	//----- nvinfo : EIATTR_FRAME_SIZE
	.align		4
.L_107:
        /*01a4*/ 	.byte	0x04, 0x11
        /*01a6*/ 	.short	(.L_109 - .L_108)
	.align		4
.L_108:
        /*01a8*/ 	.word	index@(_ZN2at6native27unrolled_elementwise_kernelIZZZNS0_60_GLOBAL__N__171e0b9f_22_ActivationEluKernel_cu_9e10b42f_305310elu_kernelERNS_18TensorIteratorBaseERKN3c106ScalarES8_S8_ENKUlvE_clEvENKUlvE1_clEvEUlNS5_4HalfEE_St5arrayIPcLm2EELi4E23TrivialOffsetCalculatorILi1EjESH_NS0_6memory15LoadWithoutCastENSI_16StoreWithoutCastEEEviT_T0_T2_T3_T4_T5_)
        /*01ac*/ 	.word	0x00000000


	//----- nvinfo : EIATTR_REGCOUNT
	.align		4
.L_109:
        /*01b0*/ 	.byte	0x04, 0x2f
        /*01b2*/ 	.short	(.L_111 - .L_110)
	.align		4
.L_110:
        /*01b4*/ 	.word	index@(_ZN2at6native18elementwise_kernelILi128ELi4EZNS0_22gpu_kernel_impl_nocastIZZZNS0_60_GLOBAL__N__171e0b9f_22_ActivationEluKernel_cu_9e10b42f_305310elu_kernelERNS_18TensorIteratorBaseERKN3c106ScalarES9_S9_ENKUlvE_clEvENKUlvE1_clEvEUlNS6_4HalfEE_EEvS5_RKT_EUliE_EEviT1_)
        /*01b8*/ 	.word	0x00000012


	//----- nvinfo : EIATTR_FRAME_SIZE
	.align		4
.L_111:
        /*01bc*/ 	.byte	0x04, 0x11
        /*01be*/ 	.short	(.L_113 - .L_112)
	.align		4
.L_112:
        /*01c0*/ 	.word	index@(_ZN2at6native18elementwise_kernelILi128ELi4EZNS0_22gpu_kernel_impl_nocastIZZZNS0_60_GLOBAL__N__171e0b9f_22_ActivationEluKernel_cu_9e10b42f_305310elu_kernelERNS_18TensorIteratorBaseERKN3c106ScalarES9_S9_ENKUlvE_clEvENKUlvE1_clEvEUlNS6_4HalfEE_EEvS5_RKT_EUliE_EEviT1_)
        /*01c4*/ 	.word	0x00000000


	//----- nvinfo : EIATTR_REGCOUNT
	.align		4
.L_113:
        /*01c8*/ 	.byte	0x04, 0x2f
        /*01ca*/ 	.short	(.L_115 - .L_114)
	.align		4
.L_114:
        /*01cc*/ 	.word	index@(_ZN2at6native27unrolled_elementwise_kernelIZZZNS0_60_GLOBAL__N__171e0b9f_22_ActivationEluKernel_cu_9e10b42f_305310elu_kernelERNS_18TensorIteratorBaseERKN3c106ScalarES8_S8_ENKUlvE_clEvENKUlvE1_clEvEUlNS5_4HalfEE_St5arrayIPcLm2EELi4E23TrivialOffsetCalculatorILi1EjESH_NS0_6memory12LoadWithCastILi1EEENSI_13StoreWithCastILi1EEEEEviT_T0_T2_T3_T4_T5_)
        /*01d0*/ 	.word	0x0000001c


	//----- nvinfo : EIATTR_FRAME_SIZE
	.align		4
.L_115:
        /*01d4*/ 	.byte	0x04, 0x11
        /*01d6*/ 	.short	(.L_117 - .L_116)
	.align		4
.L_116:
        /*01d8*/ 	.word	index@(_ZN2at6native27unrolled_elementwise_kernelIZZZNS0_60_GLOBAL__N__171e0b9f_22_ActivationEluKernel_cu_9e10b42f_305310elu_kernelERNS_18TensorIteratorBaseERKN3c106ScalarES8_S8_ENKUlvE_clEvENKUlvE1_clEvEUlNS5_4HalfEE_St5arrayIPcLm2EELi4E23TrivialOffsetCalculatorILi1EjESH_NS0_6memory12LoadWithCastILi1EEENSI_13StoreWithCastILi1EEEEEviT_T0_T2_T3_T4_T5_)
        /*01dc*/ 	.word	0x00000000


	//----- nvinfo : EIATTR_REGCOUNT
	.align		4
.L_117:
        /*01e0*/ 	.byte	0x04, 0x2f
        /*01e2*/ 	.short	(.L_119 - .L_118)
	.align		4
.L_118:
        /*01e4*/ 	.word	index@(_ZN2at6native18elementwise_kernelILi128ELi4EZNS0_15gpu_kernel_implIZZZNS0_60_GLOBAL__N__171e0b9f_22_ActivationEluKernel_cu_9e10b42f_305310elu_kernelERNS_18TensorIteratorBaseERKN3c106ScalarES9_S9_ENKUlvE_clEvENKUlvE1_clEvEUlNS6_4HalfEE_EEvS5_RKT_EUliE_EEviT1_)
        /*01e8*/ 	.word	0x0000001a


	//----- nvinfo : EIATTR_FRAME_SIZE
	.align		4
.L_119:
        /*01ec*/ 	.byte	0x04, 0x11
        /*01ee*/ 	.short	(.L_121 - .L_120)
	.align		4
.L_120:
        /*01f0*/ 	.word	index@(_ZN2at6native18elementwise_kernelILi128ELi4EZNS0_15gpu_kernel_implIZZZNS0_60_GLOBAL__N__171e0b9f_22_ActivationEluKernel_cu_9e10b42f_305310elu_kernelERNS_18TensorIteratorBaseERKN3c106ScalarES9_S9_ENKUlvE_clEvENKUlvE1_clEvEUlNS6_4HalfEE_EEvS5_RKT_EUliE_EEviT1_)
        /*01f4*/ 	.word	0x00000000


	//----- nvinfo : EIATTR_REGCOUNT
	.align		4
.L_121:
        /*01f8*/ 	.byte	0x04, 0x2f
        /*01fa*/ 	.short	(.L_123 - .L_122)
	.align		4
.L_122:
        /*01fc*/ 	.word	index@(_ZN2at6native29vectorized_elementwise_kernelILi8EZZZNS0_60_GLOBAL__N__171e0b9f_22_ActivationEluKernel_cu_9e10b42f_305310elu_kernelERNS_18TensorIteratorBaseERKN3c106ScalarES8_S8_ENKUlvE_clEvENKUlvE2_clEvEUlNS5_8BFloat16EE_St5arrayIPcLm2EEEEviT0_T1_)
        /*0200*/ 	.word	0x00000020


	//----- nvinfo : EIATTR_FRAME_SIZE
	.align		4
.L_123:
        /*0204*/ 	.byte	0x04, 0x11
        /*0206*/ 	.short	(.L_125 - .L_124)
	.align		4
.L_124:
        /*0208*/ 	.word	index@(_ZN2at6native29vectorized_elementwise_kernelILi8EZZZNS0_60_GLOBAL__N__171e0b9f_22_ActivationEluKernel_cu_9e10b42f_305310elu_kernelERNS_18TensorIteratorBaseERKN3c106ScalarES8_S8_ENKUlvE_clEvENKUlvE2_clEvEUlNS5_8BFloat16EE_St5arrayIPcLm2EEEEviT0_T1_)
        /*020c*/ 	.word	0x00000000


	//----- nvinfo : EIATTR_REGCOUNT
	.align		4
.L_125:
        /*0210*/ 	.byte	0x04, 0x2f
        /*0212*/ 	.short	(.L_127 - .L_126)
	.align		4
.L_126:
        /*0214*/ 	.word	index@(_ZN2at6native29vectorized_elementwise_kernelILi4EZZZNS0_60_GLOBAL__N__171e0b9f_22_ActivationEluKernel_cu_9e10b42f_305310elu_kernelERNS_18TensorIteratorBaseERKN3c106ScalarES8_S8_ENKUlvE_clEvENKUlvE2_clEvEUlNS5_8BFloat16EE_St5arrayIPcLm2EEEEviT0_T1_)
        /*0218*/ 	.word	0x00000020


	//----- nvinfo : EIATTR_FRAME_SIZE
	.align		4
.L_127:
        /*021c*/ 	.byte	0x04, 0x11
        /*021e*/ 	.short	(.L_129 - .L_128)
	.align		4
.L_128:
        /*0220*/ 	.word	index@(_ZN2at6native29vectorized_elementwise_kernelILi4EZZZNS0_60_GLOBAL__N__171e0b9f_22_ActivationEluKernel_cu_9e10b42f_305310elu_kernelERNS_18TensorIteratorBaseERKN3c106ScalarES8_S8_ENKUlvE_clEvENKUlvE2_clEvEUlNS5_8BFloat16EE_St5arrayIPcLm2EEEEviT0_T1_)
        /*0224*/ 	.word	0x00000000


	//----- nvinfo : EIATTR_REGCOUNT
	.align		4
.L_129:
        /*0228*/ 	.byte	0x04, 0x2f
        /*022a*/ 	.short	(.L_131 - .L_130)
	.align		4
.L_130:
        /*022c*/ 	.word	index@(_ZN2at6native29vectorized_elementwise_kernelILi2EZZZNS0_60_GLOBAL__N__171e0b9f_22_ActivationEluKernel_cu_9e10b42f_305310elu_kernelERNS_18TensorIteratorBaseERKN3c106ScalarES8_S8_ENKUlvE_clEvENKUlvE2_clEvEUlNS5_8BFloat16EE_St5arrayIPcLm2EEEEviT0_T1_)
        /*0230*/ 	.word	0x00000020


	//----- nvinfo : EIATTR_FRAME_SIZE
	.align		4
.L_131:
        /*0234*/ 	.byte	0x04, 0x11
        /*0236*/ 	.short	(.L_133 - .L_132)
	.align		4
.L_132:
        /*0238*/ 	.word	index@(_ZN2at6native29vectorized_elementwise_kernelILi2EZZZNS0_60_GLOBAL__N__171e0b9f_22_ActivationEluKernel_cu_9e10b42f_305310elu_kernelERNS_18TensorIteratorBaseERKN3c106ScalarES8_S8_ENKUlvE_clEvENKUlvE2_clEvEUlNS5_8BFloat16EE_St5arrayIPcLm2EEEEviT0_T1_)
        /*023c*/ 	.word	0x00000000


	//----- nvinfo : EIATTR_REGCOUNT
	.align		4
.L_133:
        /*0240*/ 	.byte	0x04, 0x2f
        /*0242*/ 	.short	(.L_135 - .L_134)
	.align		4
.L_134:
        /*0244*/ 	.word	index@(_ZN2at6native27unrolled_elementwise_kernelIZZZNS0_60_GLOBAL__N__171e0b9f_22_ActivationEluKernel_cu_9e10b42f_305310elu_kernelERNS_18TensorIteratorBaseERKN3c106ScalarES8_S8_ENKUlvE_clEvENKUlvE2_clEvEUlNS5_8BFloat16EE_St5arrayIPcLm2EELi4E23TrivialOffsetCalculatorILi1EjESH_NS0_6memory15LoadWithoutCastENSI_16StoreWithoutCastEEEviT_T0_T2_T3_T4_T5_)
        /*0248*/ 	.word	0x00000016


	//----- nvinfo : EIATTR_FRAME_SIZE
	.align		4
.L_135:
        /*024c*/ 	.byte	0x04, 0x11
        /*024e*/ 	.short	(.L_137 - .L_136)
	.align		4
.L_136:
        /*0250*/ 	.word	index@(_ZN2at6native27unrolled_elementwise_kernelIZZZNS0_60_GLOBAL__N__171e0b9f_22_ActivationEluKernel_cu_9e10b42f_305310elu_kernelERNS_18TensorIteratorBaseERKN3c106ScalarES8_S8_ENKUlvE_clEvENKUlvE2_clEvEUlNS5_8BFloat16EE_St5arrayIPcLm2EELi4E23TrivialOffsetCalculatorILi1EjESH_NS0_6memory15LoadWithoutCastENSI_16StoreWithoutCastEEEviT_T0_T2_T3_T4_T5_)
        /*0254*/ 	.word	0x00000000


	//----- nvinfo : EIATTR_REGCOUNT
	.align		4
.L_137:
        /*0258*/ 	.byte	0x04, 0x2f
        /*025a*/ 	.short	(.L_139 - .L_138)
	.align		4
.L_138:
        /*025c*/ 	.word	index@(_ZN2at6native18elementwise_kernelILi128ELi4EZNS0_22gpu_kernel_impl_nocastIZZZNS0_60_GLOBAL__N__171e0b9f_22_ActivationEluKernel_cu_9e10b42f_305310elu_kernelERNS_18TensorIteratorBaseERKN3c106ScalarES9_S9_ENKUlvE_clEvENKUlvE2_clEvEUlNS6_8BFloat16EE_EEvS5_RKT_EUliE_EEviT1_)
        /*0260*/ 	.word	0x00000012


	//----- nvinfo : EIATTR_FRAME_SIZE
	.align		4
.L_139:
        /*0264*/ 	.byte	0x04, 0x11
        /*0266*/ 	.short	(.L_141 - .L_140)
	.align		4
.L_140:
        /*0268*/ 	.word	index@(_ZN2at6native18elementwise_kernelILi128ELi4EZNS0_22gpu_kernel_impl_nocastIZZZNS0_60_GLOBAL__N__171e0b9f_22_ActivationEluKernel_cu_9e10b42f_305310elu_kernelERNS_18TensorIteratorBaseERKN3c106ScalarES9_S9_ENKUlvE_clEvENKUlvE2_clEvEUlNS6_8BFloat16EE_EEvS5_RKT_EUliE_EEviT1_)
        /*026c*/ 	.word	0x00000000


	//----- nvinfo : EIATTR_REGCOUNT
	.align		4
.L_141:
        /*0270*/ 	.byte	0x04, 0x2f
        /*0272*/ 	.short	(.L_143 - .L_142)
	.align		4
.L_142:
        /*0274*/ 	.word	index@(_ZN2at6native27unrolled_elementwise_kernelIZZZNS0_60_GLOBAL__N__171e0b9f_22_ActivationEluKernel_cu_9e10b42f_305310elu_kernelERNS_18TensorIteratorBaseERKN3c106ScalarES8_S8_ENKUlvE_clEvENKUlvE2_clEvEUlNS5_8BFloat16EE_St5arrayIPcLm2EELi4E23TrivialOffsetCalculatorILi1EjESH_NS0_6memory12LoadWithCastILi1EEENSI_13StoreWithCastILi1EEEEEviT_T0_T2_T3_T4_T5_)
        /*0278*/ 	.word	0x0000001c


	//----- nvinfo : EIATTR_FRAME_SIZE
	.align		4
.L_143:
        /*027c*/ 	.byte	0x04, 0x11
        /*027e*/ 	.short	(.L_145 - .L_144)
	.align		4
.L_144:
        /*0280*/ 	.word	index@(_ZN2at6native27unrolled_elementwise_kernelIZZZNS0_60_GLOBAL__N__171e0b9f_22_ActivationEluKernel_cu_9e10b42f_305310elu_kernelERNS_18TensorIteratorBaseERKN3c106ScalarES8_S8_ENKUlvE_clEvENKUlvE2_clEvEUlNS5_8BFloat16EE_St5arrayIPcLm2EELi4E23TrivialOffsetCalculatorILi1EjESH_NS0_6memory12LoadWithCastILi1EEENSI_13StoreWithCastILi1EEEEEviT_T0_T2_T3_T4_T5_)
        /*0284*/ 	.word	0x00000000


	//----- nvinfo : EIATTR_REGCOUNT
	.align		4
.L_145:
        /*0288*/ 	.byte	0x04, 0x2f
        /*028a*/ 	.short	(.L_147 - .L_146)
	.align		4
.L_146:
        /*028c*/ 	.word	index@(_ZN2at6native18elementwise_kernelILi128ELi4EZNS0_15gpu_kernel_implIZZZNS0_60_GLOBAL__N__171e0b9f_22_ActivationEluKernel_cu_9e10b42f_305310elu_kernelERNS_18TensorIteratorBaseERKN3c106ScalarES9_S9_ENKUlvE_clEvENKUlvE2_clEvEUlNS6_8BFloat16EE_EEvS5_RKT_EUliE_EEviT1_)
        /*0290*/ 	.word	0x0000001a


	//----- nvinfo : EIATTR_FRAME_SIZE
	.align		4
.L_147:
        /*0294*/ 	.byte	0x04, 0x11
        /*0296*/ 	.short	(.L_149 - .L_148)
	.align		4
.L_148:
        /*0298*/ 	.word	index@(_ZN2at6native18elementwise_kernelILi128ELi4EZNS0_15gpu_kernel_implIZZZNS0_60_GLOBAL__N__171e0b9f_22_ActivationEluKernel_cu_9e10b42f_305310elu_kernelERNS_18TensorIteratorBaseERKN3c106ScalarES9_S9_ENKUlvE_clEvENKUlvE2_clEvEUlNS6_8BFloat16EE_EEvS5_RKT_EUliE_EEviT1_)
        /*029c*/ 	.word	0x00000000


	//----- nvinfo : EIATTR_REGCOUNT
	.align		4
.L_149:
        /*02a0*/ 	.byte	0x04, 0x2f
        /*02a2*/ 	.short	(.L_151 - .L_150)
	.align		4
.L_150:
        /*02a4*/ 	.word	index@(_ZN2at6native29vectorized_elementwise_kernelILi8EZZZNS0_60_GLOBAL__N__171e0b9f_22_ActivationEluKernel_cu_9e10b42f_305319elu_backward_kernelERNS_18TensorIteratorBaseERKN3c106ScalarES8_S8_bENKUlvE_clEvENKUlvE_clEvEUlddE_St5arrayIPcLm3EEEEviT0_T1_)
        /*02a8*/ 	.word	0x00000030


	//----- nvinfo : EIATTR_FRAME_SIZE
	.align		4
.L_151:
        /*02ac*/ 	.byte	0x04, 0x11
        /*02ae*/ 	.short	(.L_153 - .L_152)
	.align		4
.L_152:
        /*02b0*/ 	.word	index@(_ZN2at6native29vectorized_elementwise_kernelILi8EZZZNS0_60_GLOBAL__N__171e0b9f_22_ActivationEluKernel_cu_9e10b42f_305319elu_backward_kernelERNS_18TensorIteratorBaseERKN3c106ScalarES8_S8_bENKUlvE_clEvENKUlvE_clEvEUlddE_St5arrayIPcLm3EEEEviT0_T1_)
        /*02b4*/ 	.word	0x00000000


	//----- nvinfo : EIATTR_REGCOUNT
	.align		4
.L_153:
        /*02b8*/ 	.byte	0x04, 0x2f
        /*02ba*/ 	.short	(.L_155 - .L_154)
	.align		4
.L_154:
        /*02bc*/ 	.word	index@(_ZN2at6native29vectorized_elementwise_kernelILi4EZZZNS0_60_GLOBAL__N__171e0b9f_22_ActivationEluKernel_cu_9e10b42f_305319elu_backward_kernelERNS_18TensorIteratorBaseERKN3c106ScalarES8_S8_bENKUlvE_clEvENKUlvE_clEvEUlddE_St5arrayIPcLm3EEEEviT0_T1_)
        /*02c0*/ 	.word	0x00000030


	//----- nvinfo : EIATTR_FRAME_SIZE
	.align		4
.L_155:
        /*02c4*/ 	.byte	0x04, 0x11
        /*02c6*/ 	.short	(.L_157 - .L_156)
	.align		4
.L_156:
        /*02c8*/ 	.word	index@(_ZN2at6native29vectorized_elementwise_kernelILi4EZZZNS0_60_GLOBAL__N__171e0b9f_22_ActivationEluKernel_cu_9e10b42f_305319elu_backward_kernelERNS_18TensorIteratorBaseERKN3c106ScalarES8_S8_bENKUlvE_clEvENKUlvE_clEvEUlddE_St5arrayIPcLm3EEEEviT0_T1_)
        /*02cc*/ 	.word	0x00000000


	//----- nvinfo : EIATTR_REGCOUNT
	.align		4
.L_157:
        /*02d0*/ 	.byte	0x04, 0x2f
        /*02d2*/ 	.short	(.L_159 - .L_158)
	.align		4
.L_158:
        /*02d4*/ 	.word	index@(_ZN2at6native29vectorized_elementwise_kernelILi2EZZZNS0_60_GLOBAL__N__171e0b9f_22_ActivationEluKernel_cu_9e10b42f_305319elu_backward_kernelERNS_18TensorIteratorBaseERKN3c106ScalarES8_S8_bENKUlvE_clEvENKUlvE_clEvEUlddE_St5arrayIPcLm3EEEEviT0_T1_)
        /*02d8*/ 	.word	0x00000030


	//----- nvinfo : EIATTR_FRAME_SIZE
	.align		4
.L_159:
        /*02dc*/ 	.byte	0x04, 0x11
        /*02de*/ 	.short	(.L_161 - .L_160)
	.align		4
.L_160:
        /*02e0*/ 	.word	index@(_ZN2at6native29vectorized_elementwise_kernelILi2EZZZNS0_60_GLOBAL__N__171e0b9f_22_ActivationEluKernel_cu_9e10b42f_305319elu_backward_kernelERNS_18TensorIteratorBaseERKN3c106ScalarES8_S8_bENKUlvE_clEvENKUlvE_clEvEUlddE_St5arrayIPcLm3EEEEviT0_T1_)
        /*02e4*/ 	.word	0x00000000


	//----- nvinfo : EIATTR_REGCOUNT
	.align		4
.L_161:
        /*02e8*/ 	.byte	0x04, 0x2f
        /*02ea*/ 	.short	(.L_163 - .L_162)
	.align		4
.L_162:
        /*02ec*/ 	.word	index@(_ZN2at6native27unrolled_elementwise_kernelIZZZNS0_60_GLOBAL__N__171e0b9f_22_ActivationEluKernel_cu_9e10b42f_305319elu_backward_kernelERNS_18TensorIteratorBaseERKN3c106ScalarES8_S8_bENKUlvE_clEvENKUlvE_clEvEUlddE_St5arrayIPcLm3EELi4E23TrivialOffsetCalculatorILi2EjESF_ILi1EjENS0_6memory15LoadWithoutCastENSI_16StoreWithoutCastEEEviT_T0_T2_T3_T4_T5_)
        /*02f0*/ 	.word	0x00000020


	//----- nvinfo : EIATTR_FRAME_SIZE
	.align		4
.L_163:
        /*02f4*/ 	.byte	0x04, 0x11
        /*02f6*/ 	.short	(.L_165 - .L_164)
	.align		4
.L_164:
        /*02f8*/ 	.word	index@(_ZN2at6native27unrolled_elementwise_kernelIZZZNS0_60_GLOBAL__N__171e0b9f_22_ActivationEluKernel_cu_9e10b42f_305319elu_backward_kernelERNS_18TensorIteratorBaseERKN3c106ScalarES8_S8_bENKUlvE_clEvENKUlvE_clEvEUlddE_St5arrayIPcLm3EELi4E23TrivialOffsetCalculatorILi2EjESF_ILi1EjENS0_6memory15LoadWithoutCastENSI_16StoreWithoutCastEEEviT_T0_T2_T3_T4_T5_)
        /*02fc*/ 	.word	0x00000000


	//----- nvinfo : EIATTR_REGCOUNT
	.align		4
.L_165:
        /*0300*/ 	.byte	0x04, 0x2f
        /*0302*/ 	.short	(.L_167 - .L_166)
	.align		4
.L_166:
        /*0304*/ 	.word	index@(_ZN2at6native18elementwise_kernelILi128ELi2EZNS0_22gpu_kernel_impl_nocastIZZZNS0_60_GLOBAL__N__171e0b9f_22_ActivationEluKernel_cu_9e10b42f_305319elu_backward_kernelERNS_18TensorIteratorBaseERKN3c106ScalarES9_S9_bENKUlvE_clEvENKUlvE_clEvEUlddE_EEvS5_RKT_EUliE_EEviT1_)
        /*0308*/ 	.word	0x00000012


	//----- nvinfo : EIATTR_FRAME_SIZE
	.align		4
.L_167:
        /*030c*/ 	.byte	0x04, 0x11
        /*030e*/ 	.short	(.L_169 - .L_168)
	.align		4
.L_168:
        /*0310*/ 	.word	index@(_ZN2at6native18elementwise_kernelILi128ELi2EZNS0_22gpu_kernel_impl_nocastIZZZNS0_60_GLOBAL__N__171e0b9f_22_ActivationEluKernel_cu_9e10b42f_305319elu_backward_kernelERNS_18TensorIteratorBaseERKN3c106ScalarES9_S9_bENKUlvE_clEvENKUlvE_clEvEUlddE_EEvS5_RKT_EUliE_EEviT1_)
        /*0314*/ 	.word	0x00000000


	//----- nvinfo : EIATTR_REGCOUNT
	.align		4
.L_169:
        /*0318*/ 	.byte	0x04, 0x2f
        /*031a*/ 	.short	(.L_171 - .L_170)
	.align		4
.L_170:
        /*031c*/ 	.word	index@(_ZN2at6native27unrolled_elementwise_kernelIZZZNS0_60_GLOBAL__N__171e0b9f_22_ActivationEluKernel_cu_9e10b42f_305319elu_backward_kernelERNS_18TensorIteratorBaseERKN3c106ScalarES8_S8_bENKUlvE_clEvENKUlvE_clEvEUlddE_St5arrayIPcLm3EELi4E23TrivialOffsetCalculatorILi2EjESF_ILi1EjENS0_6memory12LoadWithCastILi2EEENSI_13StoreWithCastILi1EEEEEviT_T0_T2_T3_T4_T5_)
        /*0320*/ 	.word	0x00000028


	//----- nvinfo : EIATTR_FRAME_SIZE
	.align		4
.L_171:
        /*0324*/ 	.byte	0x04, 0x11
        /*0326*/ 	.short	(.L_173 - .L_172)
	.align		4
.L_172:
        /*0328*/ 	.word	index@(_ZN2at6native27unrolled_elementwise_kernelIZZZNS0_60_GLOBAL__N__171e0b9f_22_ActivationEluKernel_cu_9e10b42f_305319elu_backward_kernelERNS_18TensorIteratorBaseERKN3c106ScalarES8_S8_bENKUlvE_clEvENKUlvE_clEvEUlddE_St5arrayIPcLm3EELi4E23TrivialOffsetCalculatorILi2EjESF_ILi1EjENS0_6memory12LoadWithCastILi2EEENSI_13StoreWithCastILi1EEEEEviT_T0_T2_T3_T4_T5_)
        /*032c*/ 	.word	0x00000000


	//----- nvinfo : EIATTR_REGCOUNT
	.align		4
.L_173:
        /*0330*/ 	.byte	0x04, 0x2f
        /*0332*/ 	.short	(.L_175 - .L_174)
	.align		4
.L_174:
        /*0334*/ 	.word	index@(_ZN2at6native18elementwise_kernelILi128ELi4EZNS0_15gpu_kernel_implIZZZNS0_60_GLOBAL__N__171e0b9f_22_ActivationEluKernel_cu_9e10b42f_305319elu_backward_kernelERNS_18TensorIteratorBaseERKN3c106ScalarES9_S9_bENKUlvE_clEvENKUlvE_clEvEUlddE_EEvS5_RKT_EUliE_EEviT1_)
        /*0338*/ 	.word	0x0000001c


	//----- nvinfo : EIATTR_FRAME_SIZE
	.align		4
.L_175:
        /*033c*/ 	.byte	0x04, 0x11
        /*033e*/ 	.short	(.L_177 - .L_176)
	.align		4
.L_176:
        /*0340*/ 	.word	index@(_ZN2at6native18elementwise_kernelILi128ELi4EZNS0_15gpu_kernel_implIZZZNS0_60_GLOBAL__N__171e0b9f_22_ActivationEluKernel_cu_9e10b42f_305319elu_backward_kernelERNS_18TensorIteratorBaseERKN3c106ScalarES9_S9_bENKUlvE_clEvENKUlvE_clEvEUlddE_EEvS5_RKT_EUliE_EEviT1_)
        /*0344*/ 	.word	0x00000000


	//----- nvinfo : EIATTR_REGCOUNT
	.align		4
.L_177:
        /*0348*/ 	.byte	0x04, 0x2f
        /*034a*/ 	.short	(.L_179 - .L_178)
	.align		4
.L_178:
        /*034c*/ 	.word	index@(_ZN2at6native29vectorized_elementwise_kernelILi8EZZZNS0_60_GLOBAL__N__171e0b9f_22_ActivationEluKernel_cu_9e10b42f_305319elu_backward_kernelERNS_18TensorIteratorBaseERKN3c106ScalarES8_S8_bENKUlvE_clEvENKUlvE0_clEvEUlffE_St5arrayIPcLm3EEEEviT0_T1_)
        /*0350*/ 	.word	0x00000020


	//----- nvinfo : EIATTR_FRAME_SIZE
	.align		4
.L_179:
        /*0354*/ 	.byte	0x04, 0x11
        /*0356*/ 	.short	(.L_181 - .L_180)
	.align		4
.L_180:
        /*0358*/ 	.word	index@(_ZN2at6native29vectorized_elementwise_kernelILi8EZZZNS0_60_GLOBAL__N__171e0b9f_22_ActivationEluKernel_cu_9e10b42f_305319elu_backward_kernelERNS_18TensorIteratorBaseERKN3c106ScalarES8_S8_bENKUlvE_clEvENKUlvE0_clEvEUlffE_St5arrayIPcLm3EEEEviT0_T1_)
        /*035c*/ 	.word	0x00000000


	//----- nvinfo : EIATTR_REGCOUNT
	.align		4
.L_181:
        /*0360*/ 	.byte	0x04, 0x2f
        /*0362*/ 	.short	(.L_183 - .L_182)
	.align		4
.L_182:
        /*0364*/ 	.word	index@(_ZN2at6native29vectorized_elementwise_kernelILi4EZZZNS0_60_GLOBAL__N__171e0b9f_22_ActivationEluKernel_cu_9e10b42f_305319elu_backward_kernelERNS_18TensorIteratorBaseERKN3c106ScalarES8_S8_bENKUlvE_clEvENKUlvE0_clEvEUlffE_St5arrayIPcLm3EEEEviT0_T1_)
        /*0368*/ 	.word	0x00000020


	//----- nvinfo : EIATTR_FRAME_SIZE
	.align		4
.L_183:
        /*036c*/ 	.byte	0x04, 0x11
        /*036e*/ 	.short	(.L_185 - .L_184)
	.align		4
.L_184:
        /*0370*/ 	.word	index@(_ZN2at6native29vectorized_elementwise_kernelILi4EZZZNS0_60_GLOBAL__N__171e0b9f_22_ActivationEluKernel_cu_9e10b42f_305319elu_backward_kernelERNS_18TensorIteratorBaseERKN3c106ScalarES8_S8_bENKUlvE_clEvENKUlvE0_clEvEUlffE_St5arrayIPcLm3EEEEviT0_T1_)
        /*0374*/ 	.word	0x00000000


	//----- nvinfo : EIATTR_REGCOUNT
	.align		4
.L_185:
        /*0378*/ 	.byte	0x04, 0x2f
        /*037a*/ 	.short	(.L_187 - .L_186)
	.align		4
.L_186:
        /*037c*/ 	.word	index@(_ZN2at6native29vectorized_elementwise_kernelILi2EZZZNS0_60_GLOBAL__N__171e0b9f_22_ActivationEluKernel_cu_9e10b42f_305319elu_backward_kernelERNS_18TensorIteratorBaseERKN3c106ScalarES8_S8_bENKUlvE_clEvENKUlvE0_clEvEUlffE_St5arrayIPcLm3EEEEviT0_T1_)
        /*0380*/ 	.word	0x00000020


	//----- nvinfo : EIATTR_FRAME_SIZE
	.align		4
.L_187:
        /*0384*/ 	.byte	0x04, 0x11
        /*0386*/ 	.short	(.L_189 - .L_188)
	.align		4
.L_188:
        /*0388*/ 	.word	index@(_ZN2at6native29vectorized_elementwise_kernelILi2EZZZNS0_60_GLOBAL__N__171e0b9f_22_ActivationEluKernel_cu_9e10b42f_305319elu_backward_kernelERNS_18TensorIteratorBaseERKN3c106ScalarES8_S8_bENKUlvE_clEvENKUlvE0_clEvEUlffE_St5arrayIPcLm3EEEEviT0_T1_)
        /*038c*/ 	.word	0x00000000


	//----- nvinfo : EIATTR_REGCOUNT
	.align		4
.L_189:
        /*0390*/ 	.byte	0x04, 0x2f
        /*0392*/ 	.short	(.L_191 - .L_190)
	.align		4
.L_190:
        /*0394*/ 	.word	index@(_ZN2at6native27unrolled_elementwise_kernelIZZZNS0_60_GLOBAL__N__171e0b9f_22_ActivationEluKernel_cu_9e10b42f_305319elu_backward_kernelERNS_18TensorIteratorBaseERKN3c106ScalarES8_S8_bENKUlvE_clEvENKUlvE0_clEvEUlffE_St5arrayIPcLm3EELi4E23TrivialOffsetCalculatorILi2EjESF_ILi1EjENS0_6memory15LoadWithoutCastENSI_16StoreWithoutCastEEEviT_T0_T2_T3_T4_T5_)
        /*0398*/ 	.word	0x0000001e


	//----- nvinfo : EIATTR_FRAME_SIZE
	.align		4
.L_191:
        /*039c*/ 	.byte	0x04, 0x11
        /*039e*/ 	.short	(.L_193 - .L_192)
	.align		4
.L_192:
        /*03a0*/ 	.word	index@(_ZN2at6native27unrolled_elementwise_kernelIZZZNS0_60_GLOBAL__N__171e0b9f_22_ActivationEluKernel_cu_9e10b42f_305319elu_backward_kernelERNS_18TensorIteratorBaseERKN3c106ScalarES8_S8_bENKUlvE_clEvENKUlvE0_clEvEUlffE_St5arrayIPcLm3EELi4E23TrivialOffsetCalculatorILi2EjESF_ILi1EjENS0_6memory15LoadWithoutCastENSI_16StoreWithoutCastEEEviT_T0_T2_T3_T4_T5_)
        /*03a4*/ 	.word	0x00000000


	//----- nvinfo : EIATTR_REGCOUNT
	.align		4
.L_193:
        /*03a8*/ 	.byte	0x04, 0x2f
        /*03aa*/ 	.short	(.L_195 - .L_194)
	.align		4
.L_194:
        /*03ac*/ 	.word	index@(_ZN2at6native18elementwise_kernelILi128ELi2EZNS0_22gpu_kernel_impl_nocastIZZZNS0_60_GLOBAL__N__171e0b9f_22_ActivationEluKernel_cu_9e10b42f_305319elu_backward_kernelERNS_18TensorIteratorBaseERKN3c106ScalarES9_S9_bENKUlvE_clEvENKUlvE0_clEvEUlffE_EEvS5_RKT_EUliE_EEviT1_)
        /*03b0*/ 	.word	0x00000012


	//----- nvinfo : EIATTR_FRAME_SIZE
	.align		4
.L_195:
        /*03b4*/ 	.byte	0x04, 0x11
        /*03b6*/ 	.short	(.L_197 - .L_196)
	.align		4
.L_196:
        /*03b8*/ 	.word	index@(_ZN2at6native18elementwise_kernelILi128ELi2EZNS0_22gpu_kernel_impl_nocastIZZZNS0_60_GLOBAL__N__171e0b9f_22_ActivationEluKernel_cu_9e10b42f_305319elu_backward_kernelERNS_18TensorIteratorBaseERKN3c106ScalarES9_S9_bENKUlvE_clEvENKUlvE0_clEvEUlffE_EEvS5_RKT_EUliE_EEviT1_)
        /*03bc*/ 	.word	0x00000000


	//----- nvinfo : EIATTR_REGCOUNT
	.align		4
.L_197:
        /*03c0*/ 	.byte	0x04, 0x2f
        /*03c2*/ 	.short	(.L_199 - .L_198)
	.align		4
.L_198:
        /*03c4*/ 	.word	index@(_ZN2at6native27unrolled_elementwise_kernelIZZZNS0_60_GLOBAL__N__171e0b9f_22_ActivationEluKernel_cu_9e10b42f_305319elu_backward_kernelERNS_18TensorIteratorBaseERKN3c106ScalarES8_S8_bENKUlvE_clEvENKUlvE0_clEvEUlffE_St5arrayIPcLm3EELi4E23TrivialOffsetCalculatorILi2EjESF_ILi1EjENS0_6memory12LoadWithCastILi2EEENSI_13StoreWithCastILi1EEEEEviT_T0_T2_T3_T4_T5_)
        /*03c8*/ 	.word	0x00000020


	//----- nvinfo : EIATTR_FRAME_SIZE
	.align		4
.L_199:
        /*03cc*/ 	.byte	0x04, 0x11
        /*03ce*/ 	.short	(.L_201 - .L_200)
	.align		4
.L_200:
        /*03d0*/ 	.word	index@(_ZN2at6native27unrolled_elementwise_kernelIZZZNS0_60_GLOBAL__N__171e0b9f_22_ActivationEluKernel_cu_9e10b42f_305319elu_backward_kernelERNS_18TensorIteratorBaseERKN3c106ScalarES8_S8_bENKUlvE_clEvENKUlvE0_clEvEUlffE_St5arrayIPcLm3EELi4E23TrivialOffsetCalculatorILi2EjESF_ILi1EjENS0_6memory12LoadWithCastILi2EEENSI_13StoreWithCastILi1EEEEEviT_T0_T2_T3_T4_T5_)
        /*03d4*/ 	.word	0x00000000


	//----- nvinfo : EIATTR_REGCOUNT
	.align		4
.L_201:
        /*03d8*/ 	.byte	0x04, 0x2f
        /*03da*/ 	.short	(.L_203 - .L_202)
	.align		4
.L_202:
        /*03dc*/ 	.word	index@(_ZN2at6native18elementwise_kernelILi128ELi4EZNS0_15gpu_kernel_implIZZZNS0_60_GLOBAL__N__171e0b9f_22_ActivationEluKernel_cu_9e10b42f_305319elu_backward_kernelERNS_18TensorIteratorBaseERKN3c106ScalarES9_S9_bENKUlvE_clEvENKUlvE0_clEvEUlffE_EEvS5_RKT_EUliE_EEviT1_)
        /*03e0*/ 	.word	0x0000001a


	//----- nvinfo : EIATTR_FRAME_SIZE
	.align		4
.L_203:
        /*03e4*/ 	.byte	0x04, 0x11
        /*03e6*/ 	.short	(.L_205 - .L_204)
	.align		4
.L_204:
        /*03e8*/ 	.word	index@(_ZN2at6native18elementwise_kernelILi128ELi4EZNS0_15gpu_kernel_implIZZZNS0_60_GLOBAL__N__171e0b9f_22_ActivationEluKernel_cu_9e10b42f_305319elu_backward_kernelERNS_18TensorIteratorBaseERKN3c106ScalarES9_S9_bENKUlvE_clEvENKUlvE0_clEvEUlffE_EEvS5_RKT_EUliE_EEviT1_)
        /*03ec*/ 	.word	0x00000000


	//----- nvinfo : EIATTR_REGCOUNT
	.align		4
.L_205:
        /*03f0*/ 	.byte	0x04, 0x2f
        /*03f2*/ 	.short	(.L_207 - .L_206)
	.align		4
.L_206:
        /*03f4*/ 	.word	index@(_ZN2at6native29vectorized_elementwise_kernelILi8EZZZNS0_60_GLOBAL__N__171e0b9f_22_ActivationEluKernel_cu_9e10b42f_305319elu_backward_kernelERNS_18TensorIteratorBaseERKN3c106ScalarES8_S8_bENKUlvE_clEvENKUlvE1_clEvEUlNS5_4HalfESB_E_St5arrayIPcLm3EEEEviT0_T1_)
        /*03f8*/ 	.word	0x00000020


	//----- nvinfo : EIATTR_FRAME_SIZE
	.align		4
.L_207:
        /*03fc*/ 	.byte	0x04, 0x11
        /*03fe*/ 	.short	(.L_209 - .L_208)
	.align		4
.L_208:
        /*0400*/ 	.word	index@(_ZN2at6native29vectorized_elementwise_kernelILi8EZZZNS0_60_GLOBAL__N__171e0b9f_22_ActivationEluKernel_cu_9e10b42f_305319elu_backward_kernelERNS_18TensorIteratorBaseERKN3c106ScalarES8_S8_bENKUlvE_clEvENKUlvE1_clEvEUlNS5_4HalfESB_E_St5arrayIPcLm3EEEEviT0_T1_)
        /*0404*/ 	.word	0x00000000


	//----- nvinfo : EIATTR_REGCOUNT
	.align		4
.L_209:
        /*0408*/ 	.byte	0x04, 0x2f
        /*040a*/ 	.short	(.L_211 - .L_210)
	.align		4
.L_210:
        /*040c*/ 	.word	index@(_ZN2at6native29vectorized_elementwise_kernelILi4EZZZNS0_60_GLOBAL__N__171e0b9f_22_ActivationEluKernel_cu_9e10b42f_305319elu_backward_kernelERNS_18TensorIteratorBaseERKN3c106ScalarES8_S8_bENKUlvE_clEvENKUlvE1_clEvEUlNS5_4HalfESB_E_St5arrayIPcLm3EEEEviT0_T1_)
        /*0410*/ 	.word	0x00000020


	//----- nvinfo : EIATTR_FRAME_SIZE
	.align		4
.L_211:
        /*0414*/ 	.byte	0x04, 0x11
        /*0416*/ 	.short	(.L_213 - .L_212)
	.align		4
.L_212:
        /*0418*/ 	.word	index@(_ZN2at6native29vectorized_elementwise_kernelILi4EZZZNS0_60_GLOBAL__N__171e0b9f_22_ActivationEluKernel_cu_9e10b42f_305319elu_backward_kernelERNS_18TensorIteratorBaseERKN3c106ScalarES8_S8_bENKUlvE_clEvENKUlvE1_clEvEUlNS5_4HalfESB_E_St5arrayIPcLm3EEEEviT0_T1_)
        /*041c*/ 	.word	0x00000000


	//----- nvinfo : EIATTR_REGCOUNT
	.align		4
.L_213:
        /*0420*/ 	.byte	0x04, 0x2f
        /*0422*/ 	.short	(.L_215 - .L_214)
	.align		4
.L_214:
        /*0424*/ 	.word	index@(_ZN2at6native29vectorized_elementwise_kernelILi2EZZZNS0_60_GLOBAL__N__171e0b9f_22_ActivationEluKernel_cu_9e10b42f_305319elu_backward_kernelERNS_18TensorIteratorBaseERKN3c106ScalarES8_S8_bENKUlvE_clEvENKUlvE1_clEvEUlNS5_4HalfESB_E_St5arrayIPcLm3EEEEviT0_T1_)
        /*0428*/ 	.word	0x00000020


	//----- nvinfo : EIATTR_FRAME_SIZE
	.align		4
.L_215:
        /*042c*/ 	.byte	0x04, 0x11
        /*042e*/ 	.short	(.L_217 - .L_216)
	.align		4
.L_216:
        /*0430*/ 	.word	index@(_ZN2at6native29vectorized_elementwise_kernelILi2EZZZNS0_60_GLOBAL__N__171e0b9f_22_ActivationEluKernel_cu_9e10b42f_305319elu_backward_kernelERNS_18TensorIteratorBaseERKN3c106ScalarES8_S8_bENKUlvE_clEvENKUlvE1_clEvEUlNS5_4HalfESB_E_St5arrayIPcLm3EEEEviT0_T1_)
        /*0434*/ 	.word	0x00000000


	//----- nvinfo : EIATTR_REGCOUNT
	.align		4
.L_217:
        /*0438*/ 	.byte	0x04, 0x2f
        /*043a*/ 	.short	(.L_219 - .L_218)
	.align		4
.L_218:
        /*043c*/ 	.word	index@(_ZN2at6native27unrolled_elementwise_kernelIZZZNS0_60_GLOBAL__N__171e0b9f_22_ActivationEluKernel_cu_9e10b42f_305319elu_backward_kernelERNS_18TensorIteratorBaseERKN3c106ScalarES8_S8_bENKUlvE_clEvENKUlvE1_clEvEUlNS5_4HalfESB_E_St5arrayIPcLm3EELi4E23TrivialOffsetCalculatorILi2EjESG_ILi1EjENS0_6memory15LoadWithoutCastENSJ_16StoreWithoutCastEEEviT_T0_T2_T3_T4_T5_)
        /*0440*/ 	.word	0x0000001e


	//----- nvinfo : EIATTR_FRAME_SIZE
	.align		4
.L_219:
        /*0444*/ 	.byte	0x04, 0x11
        /*0446*/ 	.short	(.L_221 - .L_220)
	.align		4
.L_220:
        /*0448*/ 	.word	index@(_ZN2at6native27unrolled_elementwise_kernelIZZZNS0_60_GLOBAL__N__171e0b9f_22_ActivationEluKernel_cu_9e10b42f_305319elu_backward_kernelERNS_18TensorIteratorBaseERKN3c106ScalarES8_S8_bENKUlvE_clEvENKUlvE1_clEvEUlNS5_4HalfESB_E_St5arrayIPcLm3EELi4E23TrivialOffsetCalculatorILi2EjESG_ILi1EjENS0_6memory15LoadWithoutCastENSJ_16StoreWithoutCastEEEviT_T0_T2_T3_T4_T5_)
        /*044c*/ 	.word	0x00000000


	//----- nvinfo : EIATTR_REGCOUNT
	.align		4
.L_221:
        /*0450*/ 	.byte	0x04, 0x2f
        /*0452*/ 	.short	(.L_223 - .L_222)
	.align		4
.L_222:
        /*0454*/ 	.word	index@(_ZN2at6native18elementwise_kernelILi128ELi4EZNS0_22gpu_kernel_impl_nocastIZZZNS0_60_GLOBAL__N__171e0b9f_22_ActivationEluKernel_cu_9e10b42f_305319elu_backward_kernelERNS_18TensorIteratorBaseERKN3c106ScalarES9_S9_bENKUlvE_clEvENKUlvE1_clEvEUlNS6_4HalfESC_E_EEvS5_RKT_EUliE_EEviT1_)
        /*0458*/ 	.word	0x00000012


	//----- nvinfo : EIATTR_FRAME_SIZE
	.align		4
.L_223:
        /*045c*/ 	.byte	0x04, 0x11
        /*045e*/ 	.short	(.L_225 - .L_224)
	.align		4
.L_224:
        /*0460*/ 	.word	index@(_ZN2at6native18elementwise_kernelILi128ELi4EZNS0_22gpu_kernel_impl_nocastIZZZNS0_60_GLOBAL__N__171e0b9f_22_ActivationEluKernel_cu_9e10b42f_305319elu_backward_kernelERNS_18TensorIteratorBaseERKN3c106ScalarES9_S9_bENKUlvE_clEvENKUlvE1_clEvEUlNS6_4HalfESC_E_EEvS5_RKT_EUliE_EEviT1_)
        /*0464*/ 	.word	0x00000000


	//----- nvinfo : EIATTR_REGCOUNT
	.align		4
.L_225:
        /*0468*/ 	.byte	0x04, 0x2f
        /*046a*/ 	.short	(.L_227 - .L_226)
	.align		4
.L_226:
        /*046c*/ 	.word	index@(_ZN2at6native27unrolled_elementwise_kernelIZZZNS0_60_GLOBAL__N__171e0b9f_22_ActivationEluKernel_cu_9e10b42f_305319elu_backward_kernelERNS_18TensorIteratorBaseERKN3c106ScalarES8_S8_bENKUlvE_clEvENKUlvE1_clEvEUlNS5_4HalfESB_E_St5arrayIPcLm3EELi4E23TrivialOffsetCalculatorILi2EjESG_ILi1EjENS0_6memory12LoadWithCastILi2EEENSJ_13StoreWithCastILi1EEEEEviT_T0_T2_T3_T4_T5_)
        /*0470*/ 	.word	0x0000001f


	//----- nvinfo : EIATTR_FRAME_SIZE
	.align		4
.L_227:
        /*0474*/ 	.byte	0x04, 0x11
        /*0476*/ 	.short	(.L_229 - .L_228)
	.align		4
.L_228:
        /*0478*/ 	.word	index@(_ZN2at6native27unrolled_elementwise_kernelIZZZNS0_60_GLOBAL__N__171e0b9f_22_ActivationEluKernel_cu_9e10b42f_305319elu_backward_kernelERNS_18TensorIteratorBaseERKN3c106ScalarES8_S8_bENKUlvE_clEvENKUlvE1_clEvEUlNS5_4HalfESB_E_St5arrayIPcLm3EELi4E23TrivialOffsetCalculatorILi2EjESG_ILi1EjENS0_6memory12LoadWithCastILi2EEENSJ_13StoreWithCastILi1EEEEEviT_T0_T2_T3_T4_T5_)
        /*047c*/ 	.word	0x00000000


	//----- nvinfo : EIATTR_REGCOUNT
	.align		4
.L_229:
        /*0480*/ 	.byte	0x04, 0x2f
        /*0482*/ 	.short	(.L_231 - .L_230)
	.align		4
.L_230:
        /*0484*/ 	.word	index@(_ZN2at6native18elementwise_kernelILi128ELi4EZNS0_15gpu_kernel_implIZZZNS0_60_GLOBAL__N__171e0b9f_22_ActivationEluKernel_cu_9e10b42f_305319elu_backward_kernelERNS_18TensorIteratorBaseERKN3c106ScalarES9_S9_bENKUlvE_clEvENKUlvE1_clEvEUlNS6_4HalfESC_E_EEvS5_RKT_EUliE_EEviT1_)
        /*0488*/ 	.word	0x0000001a


	//----- nvinfo : EIATTR_FRAME_SIZE
	.align		4
.L_231:
        /*048c*/ 	.byte	0x04, 0x11
        /*048e*/ 	.short	(.L_233 - .L_232)
	.align		4
.L_232:
        /*0490*/ 	.word	index@(_ZN2at6native18elementwise_kernelILi128ELi4EZNS0_15gpu_kernel_implIZZZNS0_60_GLOBAL__N__171e0b9f_22_ActivationEluKernel_cu_9e10b42f_305319elu_backward_kernelERNS_18TensorIteratorBaseERKN3c106ScalarES9_S9_bENKUlvE_clEvENKUlvE1_clEvEUlNS6_4HalfESC_E_EEvS5_RKT_EUliE_EEviT1_)
        /*0494*/ 	.word	0x00000000


	//----- nvinfo : EIATTR_REGCOUNT
	.align		4
.L_233:
        /*0498*/ 	.byte	0x04, 0x2f
        /*049a*/ 	.short	(.L_235 - .L_234)
	.align		4
.L_234:
        /*049c*/ 	.word	index@(_ZN2at6native29vectorized_elementwise_kernelILi8EZZZNS0_60_GLOBAL__N__171e0b9f_22_ActivationEluKernel_cu_9e10b42f_305319elu_backward_kernelERNS_18TensorIteratorBaseERKN3c106ScalarES8_S8_bENKUlvE_clEvENKUlvE2_clEvEUlNS5_8BFloat16ESB_E_St5arrayIPcLm3EEEEviT0_T1_)
        /*04a0*/ 	.word	0x00000020


	//----- nvinfo : EIATTR_FRAME_SIZE
	.align		4
.L_235:
        /*04a4*/ 	.byte	0x04, 0x11
        /*04a6*/ 	.short	(.L_237 - .L_236)
	.align		4
.L_236:
        /*04a8*/ 	.word	index@(_ZN2at6native29vectorized_elementwise_kernelILi8EZZZNS0_60_GLOBAL__N__171e0b9f_22_ActivationEluKernel_cu_9e10b42f_305319elu_backward_kernelERNS_18TensorIteratorBaseERKN3c106ScalarES8_S8_bENKUlvE_clEvENKUlvE2_clEvEUlNS5_8BFloat16ESB_E_St5arrayIPcLm3EEEEviT0_T1_)
        /*04ac*/ 	.word	0x00000000


	//----- nvinfo : EIATTR_REGCOUNT
	.align		4
.L_237:
        /*04b0*/ 	.byte	0x04, 0x2f
        /*04b2*/ 	.short	(.L_239 - .L_238)
	.align		4
.L_238:
        /*04b4*/ 	.word	index@(_ZN2at6native29vectorized_elementwise_kernelILi4EZZZNS0_60_GLOBAL__N__171e0b9f_22_ActivationEluKernel_cu_9e10b42f_305319elu_backward_kernelERNS_18TensorIteratorBaseERKN3c106ScalarES8_S8_bENKUlvE_clEvENKUlvE2_clEvEUlNS5_8BFloat16ESB_E_St5arrayIPcLm3EEEEviT0_T1_)
        /*04b8*/ 	.word	0x00000020


	//----- nvinfo : EIATTR_FRAME_SIZE
	.align		4
.L_239:
        /*04bc*/ 	.byte	0x04, 0x11
        /*04be*/ 	.short	(.L_241 - .L_240)
	.align		4
.L_240:
        /*04c0*/ 	.word	index@(_ZN2at6native29vectorized_elementwise_kernelILi4EZZZNS0_60_GLOBAL__N__171e0b9f_22_ActivationEluKernel_cu_9e10b42f_305319elu_backward_kernelERNS_18TensorIteratorBaseERKN3c106ScalarES8_S8_bENKUlvE_clEvENKUlvE2_clEvEUlNS5_8BFloat16ESB_E_St5arrayIPcLm3EEEEviT0_T1_)
        /*04c4*/ 	.word	0x00000000


	//----- nvinfo : EIATTR_REGCOUNT
	.align		4
.L_241:
        /*04c8*/ 	.byte	0x04, 0x2f
        /*04ca*/ 	.short	(.L_243 - .L_242)
	.align		4
.L_242:
        /*04cc*/ 	.word	index@(_ZN2at6native29vectorized_elementwise_kernelILi2EZZZNS0_60_GLOBAL__N__171e0b9f_22_ActivationEluKernel_cu_9e10b42f_305319elu_backward_kernelERNS_18TensorIteratorBaseERKN3c106ScalarES8_S8_bENKUlvE_clEvENKUlvE2_clEvEUlNS5_8BFloat16ESB_E_St5arrayIPcLm3EEEEviT0_T1_)
        /*04d0*/ 	.word	0x00000020


	//----- nvinfo : EIATTR_FRAME_SIZE
	.align		4
.L_243:
        /*04d4*/ 	.byte	0x04, 0x11
        /*04d6*/ 	.short	(.L_245 - .L_244)
	.align		4
.L_244:
        /*04d8*/ 	.word	index@(_ZN2at6native29vectorized_elementwise_kernelILi2EZZZNS0_60_GLOBAL__N__171e0b9f_22_ActivationEluKernel_cu_9e10b42f_305319elu_backward_kernelERNS_18TensorIteratorBaseERKN3c106ScalarES8_S8_bENKUlvE_clEvENKUlvE2_clEvEUlNS5_8BFloat16ESB_E_St5arrayIPcLm3EEEEviT0_T1_)
        /*04dc*/ 	.word	0x00000000


	//----- nvinfo : EIATTR_REGCOUNT
	.align		4
.L_245:
        /*04e0*/ 	.byte	0x04, 0x2f
        /*04e2*/ 	.short	(.L_247 - .L_246)
	.align		4
.L_246:
        /*04e4*/ 	.word	index@(_ZN2at6native27unrolled_elementwise_kernelIZZZNS0_60_GLOBAL__N__171e0b9f_22_ActivationEluKernel_cu_9e10b42f_305319elu_backward_kernelERNS_18TensorIteratorBaseERKN3c106ScalarES8_S8_bENKUlvE_clEvENKUlvE2_clEvEUlNS5_8BFloat16ESB_E_St5arrayIPcLm3EELi4E23TrivialOffsetCalculatorILi2EjESG_ILi1EjENS0_6memory15LoadWithoutCastENSJ_16StoreWithoutCastEEEviT_T0_T2_T3_T4_T5_)
        /*04e8*/ 	.word	0x0000001e


	//----- nvinfo : EIATTR_FRAME_SIZE
	.align		4
.L_247:
        /*04ec*/ 	.byte	0x04, 0x11
        /*04ee*/ 	.short	(.L_249 - .L_248)
	.align		4
.L_248:
        /*04f0*/ 	.word	index@(_ZN2at6native27unrolled_elementwise_kernelIZZZNS0_60_GLOBAL__N__171e0b9f_22_ActivationEluKernel_cu_9e10b42f_305319elu_backward_kernelERNS_18TensorIteratorBaseERKN3c106ScalarES8_S8_bENKUlvE_clEvENKUlvE2_clEvEUlNS5_8BFloat16ESB_E_St5arrayIPcLm3EELi4E23TrivialOffsetCalculatorILi2EjESG_ILi1EjENS0_6memory15LoadWithoutCastENSJ_16StoreWithoutCastEEEviT_T0_T2_T3_T4_T5_)
        /*04f4*/ 	.word	0x00000000


	//----- nvinfo : EIATTR_REGCOUNT
	.align		4
.L_249:
        /*04f8*/ 	.byte	0x04, 0x2f
        /*04fa*/ 	.short	(.L_251 - .L_250)
	.align		4
.L_250:
        /*04fc*/ 	.word	index@(_ZN2at6native18elementwise_kernelILi128ELi4EZNS0_22gpu_kernel_impl_nocastIZZZNS0_60_GLOBAL__N__171e0b9f_22_ActivationEluKernel_cu_9e10b42f_305319elu_backward_kernelERNS_18TensorIteratorBaseERKN3c106ScalarES9_S9_bENKUlvE_clEvENKUlvE2_clEvEUlNS6_8BFloat16ESC_E_EEvS5_RKT_EUliE_EEviT1_)
        /*0500*/ 	.word	0x00000012


	//----- nvinfo : EIATTR_FRAME_SIZE
	.align		4
.L_251:
        /*0504*/ 	.byte	0x04, 0x11
        /*0506*/ 	.short	(.L_253 - .L_252)
	.align		4
.L_252:
        /*0508*/ 	.word	index@(_ZN2at6native18elementwise_kernelILi128ELi4EZNS0_22gpu_kernel_impl_nocastIZZZNS0_60_GLOBAL__N__171e0b9f_22_ActivationEluKernel_cu_9e10b42f_305319elu_backward_kernelERNS_18TensorIteratorBaseERKN3c106ScalarES9_S9_bENKUlvE_clEvENKUlvE2_clEvEUlNS6_8BFloat16ESC_E_EEvS5_RKT_EUliE_EEviT1_)
        /*050c*/ 	.word	0x00000000


	//----- nvinfo : EIATTR_REGCOUNT
	.align		4
.L_253:
        /*0510*/ 	.byte	0x04, 0x2f
        /*0512*/ 	.short	(.L_255 - .L_254)
	.align		4
.L_254:
        /*0514*/ 	.word	index@(_ZN2at6native27unrolled_elementwise_kernelIZZZNS0_60_GLOBAL__N__171e0b9f_22_ActivationEluKernel_cu_9e10b42f_305319elu_backward_kernelERNS_18TensorIteratorBaseERKN3c106ScalarES8_S8_bENKUlvE_clEvENKUlvE2_clEvEUlNS5_8BFloat16ESB_E_St5arrayIPcLm3EELi4E23TrivialOffsetCalculatorILi2EjESG_ILi1EjENS0_6memory12LoadWithCastILi2EEENSJ_13StoreWithCastILi1EEEEEviT_T0_T2_T3_T4_T5_)
        /*0518*/ 	.word	0x0000001f


	//----- nvinfo : EIATTR_FRAME_SIZE
	.align		4
.L_255:
        /*051c*/ 	.byte	0x04, 0x11
        /*051e*/ 	.short	(.L_257 - .L_256)
	.align		4
.L_256:
        /*0520*/ 	.word	index@(_ZN2at6native27unrolled_elementwise_kernelIZZZNS0_60_GLOBAL__N__171e0b9f_22_ActivationEluKernel_cu_9e10b42f_305319elu_backward_kernelERNS_18TensorIteratorBaseERKN3c106ScalarES8_S8_bENKUlvE_clEvENKUlvE2_clEvEUlNS5_8BFloat16ESB_E_St5arrayIPcLm3EELi4E23TrivialOffsetCalculatorILi2EjESG_ILi1EjENS0_6memory12LoadWithCastILi2EEENSJ_13StoreWithCastILi1EEEEEviT_T0_T2_T3_T4_T5_)
        /*0524*/ 	.word	0x00000000


	//----- nvinfo : EIATTR_REGCOUNT
	.align		4
.L_257:
        /*0528*/ 	.byte	0x04, 0x2f
        /*052a*/ 	.short	(.L_259 - .L_258)
	.align		4
.L_258:
        /*052c*/ 	.word	index@(_ZN2at6native18elementwise_kernelILi128ELi4EZNS0_15gpu_kernel_implIZZZNS0_60_GLOBAL__N__171e0b9f_22_ActivationEluKernel_cu_9e10b42f_305319elu_backward_kernelERNS_18TensorIteratorBaseERKN3c106ScalarES9_S9_bENKUlvE_clEvENKUlvE2_clEvEUlNS6_8BFloat16ESC_E_EEvS5_RKT_EUliE_EEviT1_)
        /*0530*/ 	.word	0x0000001a


	//----- nvinfo : EIATTR_FRAME_SIZE
	.align		4
.L_259:
        /*0534*/ 	.byte	0x04, 0x11
        /*0536*/ 	.short	(.L_261 - .L_260)
	.align		4
.L_260:
        /*0538*/ 	.word	index@(_ZN2at6native18elementwise_kernelILi128ELi4EZNS0_15gpu_kernel_implIZZZNS0_60_GLOBAL__N__171e0b9f_22_ActivationEluKernel_cu_9e10b42f_305319elu_backward_kernelERNS_18TensorIteratorBaseERKN3c106ScalarES9_S9_bENKUlvE_clEvENKUlvE2_clEvEUlNS6_8BFloat16ESC_E_EEvS5_RKT_EUliE_EEviT1_)
        /*053c*/ 	.word	0x00000000


	//----- nvinfo : EIATTR_MIN_STACK_SIZE
	.align		4
.L_261:
        /*0540*/ 	.byte	0x04, 0x12
        /*0542*/ 	.short	(.L_263 - .L_262)
	.align		4
.L_262:
        /*0544*/ 	.word	index@(_ZN2at6native18elementwise_kernelILi128ELi4EZNS0_15gpu_kernel_implIZZZNS0_60_GLOBAL__N__171e0b9f_22_ActivationEluKernel_cu_9e10b42f_305319elu_backward_kernelERNS_18TensorIteratorBaseERKN3c106ScalarES9_S9_bENKUlvE_clEvENKUlvE2_clEvEUlNS6_8BFloat16ESC_E_EEvS5_RKT_EUliE_EEviT1_)
        /*0548*/ 	.word	0x00000000


	//----- nvinfo : EIATTR_MIN_STACK_SIZE
	.align		4
.L_263:
        /*054c*/ 	.byte	0x04, 0x12
        /*054e*/ 	.short	(.L_265 - .L_264)
	.align		4
.L_264:
        /*0550*/ 	.word	index@(_ZN2at6native27unrolled_elementwise_kernelIZZZNS0_60_GLOBAL__N__171e0b9f_22_ActivationEluKernel_cu_9e10b42f_305319elu_backward_kernelERNS_18TensorIteratorBaseERKN3c106ScalarES8_S8_bENKUlvE_clEvENKUlvE2_clEvEUlNS5_8BFloat16ESB_E_St5arrayIPcLm3EELi4E23TrivialOffsetCalculatorILi2EjESG_ILi1EjENS0_6memory12LoadWithCastILi2EEENSJ_13StoreWithCastILi1EEEEEviT_T0_T2_T3_T4_T5_)
        /*0554*/ 	.word	0x00000000


	//----- nvinfo : EIATTR_MIN_STACK_SIZE
	.align		4
.L_265:
        /*0558*/ 	.byte	0x04, 0x12
        /*055a*/ 	.short	(.L_267 - .L_266)
	.align		4
.L_266:
        /*055c*/ 	.word	index@(_ZN2at6native18elementwise_kernelILi128ELi4EZNS0_22gpu_kernel_impl_nocastIZZZNS0_60_GLOBAL__N__171e0b9f_22_ActivationEluKernel_cu_9e10b42f_305319elu_backward_kernelERNS_18TensorIteratorBaseERKN3c106ScalarES9_S9_bENKUlvE_clEvENKUlvE2_clEvEUlNS6_8BFloat16ESC_E_EEvS5_RKT_EUliE_EEviT1_)
        /*0560*/ 	.word	0x00000000


	//----- nvinfo : EIATTR_MIN_STACK_SIZE
	.align		4
.L_267:
        /*0564*/ 	.byte	0x04, 0x12
        /*0566*/ 	.short	(.L_269 - .L_268)
	.align		4
.L_268:
        /*0568*/ 	.word	index@(_ZN2at6native27unrolled_elementwise_kernelIZZZNS0_60_GLOBAL__N__171e0b9f_22_ActivationEluKernel_cu_9e10b42f_305319elu_backward_kernelERNS_18TensorIteratorBaseERKN3c106ScalarES8_S8_bENKUlvE_clEvENKUlvE2_clEvEUlNS5_8BFloat16ESB_E_St5arrayIPcLm3EELi4E23TrivialOffsetCalculatorILi2EjESG_ILi1EjENS0_6memory15LoadWithoutCastENSJ_16StoreWithoutCastEEEviT_T0_T2_T3_T4_T5_)
        /*056c*/ 	.word	0x00000000


	//----- nvinfo : EIATTR_MIN_STACK_SIZE
	.align		4
.L_269:
        /*0570*/ 	.byte	0x04, 0x12
        /*0572*/ 	.short	(.L_271 - .L_270)
	.align		4
.L_270:
        /*0574*/ 	.word	index@(_ZN2at6native29vectorized_elementwise_kernelILi2EZZZNS0_60_GLOBAL__N__171e0b9f_22_ActivationEluKernel_cu_9e10b42f_305319elu_backward_kernelERNS_18TensorIteratorBaseERKN3c106ScalarES8_S8_bENKUlvE_clEvENKUlvE2_clEvEUlNS5_8BFloat16ESB_E_St5arrayIPcLm3EEEEviT0_T1_)
        /*0578*/ 	.word	0x00000000


	//----- nvinfo : EIATTR_MIN_STACK_SIZE
	.align		4
.L_271:
        /*057c*/ 	.byte	0x04, 0x12
        /*057e*/ 	.short	(.L_273 - .L_272)
	.align		4
.L_272:
        /*0580*/ 	.word	index@(_ZN2at6native29vectorized_elementwise_kernelILi4EZZZNS0_60_GLOBAL__N__171e0b9f_22_ActivationEluKernel_cu_9e10b42f_305319elu_backward_kernelERNS_18TensorIteratorBaseERKN3c106ScalarES8_S8_bENKUlvE_clEvENKUlvE2_clEvEUlNS5_8BFloat16ESB_E_St5arrayIPcLm3EEEEviT0_T1_)
        /*0584*/ 	.word	0x00000000


	//----- nvinfo : EIATTR_MIN_STACK_SIZE
	.align		4
.L_273:
        /*0588*/ 	.byte	0x04, 0x12
        /*058a*/ 	.short	(.L_275 - .L_274)
	.align		4
.L_274:
        /*058c*/ 	.word	index@(_ZN2at6native29vectorized_elementwise_kernelILi8EZZZNS0_60_GLOBAL__N__171e0b9f_22_ActivationEluKernel_cu_9e10b42f_305319elu_backward_kernelERNS_18TensorIteratorBaseERKN3c106ScalarES8_S8_bENKUlvE_clEvENKUlvE2_clEvEUlNS5_8BFloat16ESB_E_St5arrayIPcLm3EEEEviT0_T1_)
        /*0590*/ 	.word	0x00000000


	//----- nvinfo : EIATTR_MIN_STACK_SIZE
	.align		4
.L_275:
        /*0594*/ 	.byte	0x04, 0x12
        /*0596*/ 	.short	(.L_277 - .L_276)
	.align		4
.L_276:
        /*0598*/ 	.word	index@(_ZN2at6native18elementwise_kernelILi128ELi4EZNS0_15gpu_kernel_implIZZZNS0_60_GLOBAL__N__171e0b9f_22_ActivationEluKernel_cu_9e10b42f_305319elu_backward_kernelERNS_18TensorIteratorBaseERKN3c106ScalarES9_S9_bENKUlvE_clEvENKUlvE1_clEvEUlNS6_4HalfESC_E_EEvS5_RKT_EUliE_EEviT1_)
        /*059c*/ 	.word	0x00000000


	//----- nvinfo : EIATTR_MIN_STACK_SIZE
	.align		4
.L_277:
        /*05a0*/ 	.byte	0x04, 0x12
        /*05a2*/ 	.short	(.L_279 - .L_278)
	.align		4
.L_278:
        /*05a4*/ 	.word	index@(_ZN2at6native27unrolled_elementwise_kernelIZZZNS0_60_GLOBAL__N__171e0b9f_22_ActivationEluKernel_cu_9e10b42f_305319elu_backward_kernelERNS_18TensorIteratorBaseERKN3c106ScalarES8_S8_bENKUlvE_clEvENKUlvE1_clEvEUlNS5_4HalfESB_E_St5arrayIPcLm3EELi4E23TrivialOffsetCalculatorILi2EjESG_ILi1EjENS0_6memory12LoadWithCastILi2EEENSJ_13StoreWithCastILi1EEEEEviT_T0_T2_T3_T4_T5_)
        /*05a8*/ 	.word	0x00000000


	//----- nvinfo : EIATTR_MIN_STACK_SIZE
	.align		4
.L_279:
        /*05ac*/ 	.byte	0x04, 0x12
        /*05ae*/ 	.short	(.L_281 - .L_280)
	.align		4
.L_280:
        /*05b0*/ 	.word	index@(_ZN2at6native18elementwise_kernelILi128ELi4EZNS0_22gpu_kernel_impl_nocastIZZZNS0_60_GLOBAL__N__171e0b9f_22_ActivationEluKernel_cu_9e10b42f_305319elu_backward_kernelERNS_18TensorIteratorBaseERKN3c106ScalarES9_S9_bENKUlvE_clEvENKUlvE1_clEvEUlNS6_4HalfESC_E_EEvS5_RKT_EUliE_EEviT1_)
        /*05b4*/ 	.word	0x00000000


	//----- nvinfo : EIATTR_MIN_STACK_SIZE
	.align		4
.L_281:
        /*05b8*/ 	.byte	0x04, 0x12
        /*05ba*/ 	.short	(.L_283 - .L_282)
	.align		4
.L_282:
        /*05bc*/ 	.word	index@(_ZN2at6native27unrolled_elementwise_kernelIZZZNS0_60_GLOBAL__N__171e0b9f_22_ActivationEluKernel_cu_9e10b42f_305319elu_backward_kernelERNS_18TensorIteratorBaseERKN3c106ScalarES8_S8_bENKUlvE_clEvENKUlvE1_clEvEUlNS5_4HalfESB_E_St5arrayIPcLm3EELi4E23TrivialOffsetCalculatorILi2EjESG_ILi1EjENS0_6memory15LoadWithoutCastENSJ_16StoreWithoutCastEEEviT_T0_T2_T3_T4_T5_)
        /*05c0*/ 	.word	0x00000000


	//----- nvinfo : EIATTR_MIN_STACK_SIZE
	.align		4
.L_283:
        /*05c4*/ 	.byte	0x04, 0x12
        /*05c6*/ 	.short	(.L_285 - .L_284)
	.align		4
.L_284:
        /*05c8*/ 	.word	index@(_ZN2at6native29vectorized_elementwise_kernelILi2EZZZNS0_60_GLOBAL__N__171e0b9f_22_ActivationEluKernel_cu_9e10b42f_305319elu_backward_kernelERNS_18TensorIteratorBaseERKN3c106ScalarES8_S8_bENKUlvE_clEvENKUlvE1_clEvEUlNS5_4HalfESB_E_St5arrayIPcLm3EEEEviT0_T1_)
        /*05cc*/ 	.word	0x00000000


	//----- nvinfo : EIATTR_MIN_STACK_SIZE
	.align		4
.L_285:
        /*05d0*/ 	.byte	0x04, 0x12
        /*05d2*/ 	.short	(.L_287 - .L_286)
	.align		4
.L_286:
        /*05d4*/ 	.word	index@(_ZN2at6native29vectorized_elementwise_kernelILi4EZZZNS0_60_GLOBAL__N__171e0b9f_22_ActivationEluKernel_cu_9e10b42f_305319elu_backward_kernelERNS_18TensorIteratorBaseERKN3c106ScalarES8_S8_bENKUlvE_clEvENKUlvE1_clEvEUlNS5_4HalfESB_E_St5arrayIPcLm3EEEEviT0_T1_)
        /*05d8*/ 	.word	0x00000000


	//----- nvinfo : EIATTR_MIN_STACK_SIZE
	.align		4
.L_287:
        /*05dc*/ 	.byte	0x04, 0x12
        /*05de*/ 	.short	(.L_289 - .L_288)
	.align		4
.L_288:
        /*05e0*/ 	.word	index@(_ZN2at6native29vectorized_elementwise_kernelILi8EZZZNS0_60_GLOBAL__N__171e0b9f_22_ActivationEluKernel_cu_9e10b42f_305319elu_backward_kernelERNS_18TensorIteratorBaseERKN3c106ScalarES8_S8_bENKUlvE_clEvENKUlvE1_clEvEUlNS5_4HalfESB_E_St5arrayIPcLm3EEEEviT0_T1_)
        /*05e4*/ 	.word	0x00000000


	//----- nvinfo : EIATTR_MIN_STACK_SIZE
	.align		4
.L_289:
        /*05e8*/ 	.byte	0x04, 0x12
        /*05ea*/ 	.short	(.L_291 - .L_290)
	.align		4
.L_290:
        /*05ec*/ 	.word	index@(_ZN2at6native18elementwise_kernelILi128ELi4EZNS0_15gpu_kernel_implIZZZNS0_60_GLOBAL__N__171e0b9f_22_ActivationEluKernel_cu_9e10b42f_305319elu_backward_kernelERNS_18TensorIteratorBaseERKN3c106ScalarES9_S9_bENKUlvE_clEvENKUlvE0_clEvEUlffE_EEvS5_RKT_EUliE_EEviT1_)
        /*05f0*/ 	.word	0x00000000


	//----- nvinfo : EIATTR_MIN_STACK_SIZE
	.align		4
.L_291:
        /*05f4*/ 	.byte	0x04, 0x12
        /*05f6*/ 	.short	(.L_293 - .L_292)
	.align		4
.L_292:
        /*05f8*/ 	.word	index@(_ZN2at6native27unrolled_elementwise_kernelIZZZNS0_60_GLOBAL__N__171e0b9f_22_ActivationEluKernel_cu_9e10b42f_305319elu_backward_kernelERNS_18TensorIteratorBaseERKN3c106ScalarES8_S8_bENKUlvE_clEvENKUlvE0_clEvEUlffE_St5arrayIPcLm3EELi4E23TrivialOffsetCalculatorILi2EjESF_ILi1EjENS0_6memory12LoadWithCastILi2EEENSI_13StoreWithCastILi1EEEEEviT_T0_T2_T3_T4_T5_)
        /*05fc*/ 	.word	0x00000000


	//----- nvinfo : EIATTR_MIN_STACK_SIZE
	.align		4
.L_293:
        /*0600*/ 	.byte	0x04, 0x12
        /*0602*/ 	.short	(.L_295 - .L_294)
	.align		4
.L_294:
        /*0604*/ 	.word	index@(_ZN2at6native18elementwise_kernelILi128ELi2EZNS0_22gpu_kernel_impl_nocastIZZZNS0_60_GLOBAL__N__171e0b9f_22_ActivationEluKernel_cu_9e10b42f_305319elu_backward_kernelERNS_18TensorIteratorBaseERKN3c106ScalarES9_S9_bENKUlvE_clEvENKUlvE0_clEvEUlffE_EEvS5_RKT_EUliE_EEviT1_)
        /*0608*/ 	.word	0x00000000


	//----- nvinfo : EIATTR_MIN_STACK_SIZE
	.align		4
.L_295:
        /*060c*/ 	.byte	0x04, 0x12
        /*060e*/ 	.short	(.L_297 - .L_296)
	.align		4
.L_296:
        /*0610*/ 	.word	index@(_ZN2at6native27unrolled_elementwise_kernelIZZZNS0_60_GLOBAL__N__171e0b9f_22_ActivationEluKernel_cu_9e10b42f_305319elu_backward_kernelERNS_18TensorIteratorBaseERKN3c106ScalarES8_S8_bENKUlvE_clEvENKUlvE0_clEvEUlffE_St5arrayIPcLm3EELi4E23TrivialOffsetCalculatorILi2EjESF_ILi1EjENS0_6memory15LoadWithoutCastENSI_16StoreWithoutCastEEEviT_T0_T2_T3_T4_T5_)
        /*0614*/ 	.word	0x00000000


	//----- nvinfo : EIATTR_MIN_STACK_SIZE
	.align		4
.L_297:
        /*0618*/ 	.byte	0x04, 0x12
        /*061a*/ 	.short	(.L_299 - .L_298)
	.align		4
.L_298:
        /*061c*/ 	.word	index@(_ZN2at6native29vectorized_elementwise_kernelILi2EZZZNS0_60_GLOBAL__N__171e0b9f_22_ActivationEluKernel_cu_9e10b42f_305319elu_backward_kernelERNS_18TensorIteratorBaseERKN3c106ScalarES8_S8_bENKUlvE_clEvENKUlvE0_clEvEUlffE_St5arrayIPcLm3EEEEviT0_T1_)
        /*0620*/ 	.word	0x00000000


	//----- nvinfo : EIATTR_MIN_STACK_SIZE
	.align		4
.L_299:
        /*0624*/ 	.byte	0x04, 0x12
        /*0626*/ 	.short	(.L_301 - .L_300)
	.align		4
.L_300:
        /*0628*/ 	.word	index@(_ZN2at6native29vectorized_elementwise_kernelILi4EZZZNS0_60_GLOBAL__N__171e0b9f_22_ActivationEluKernel_cu_9e10b42f_305319elu_backward_kernelERNS_18TensorIteratorBaseERKN3c106ScalarES8_S8_bENKUlvE_clEvENKUlvE0_clEvEUlffE_St5arrayIPcLm3EEEEviT0_T1_)
        /*062c*/ 	.word	0x00000000


	//----- nvinfo : EIATTR_MIN_STACK_SIZE
	.align		4
.L_301:
        /*0630*/ 	.byte	0x04, 0x12
        /*0632*/ 	.short	(.L_303 - .L_302)
	.align		4
.L_302:
        /*0634*/ 	.word	index@(_ZN2at6native29vectorized_elementwise_kernelILi8EZZZNS0_60_GLOBAL__N__171e0b9f_22_ActivationEluKernel_cu_9e10b42f_305319elu_backward_kernelERNS_18TensorIteratorBaseERKN3c106ScalarES8_S8_bENKUlvE_clEvENKUlvE0_clEvEUlffE_St5arrayIPcLm3EEEEviT0_T1_)
        /*0638*/ 	.word	0x00000000


	//----- nvinfo : EIATTR_MIN_STACK_SIZE
	.align		4
.L_303:
        /*063c*/ 	.byte	0x04, 0x12
        /*063e*/ 	.short	(.L_305 - .L_304)
	.align		4
.L_304:
        /*0640*/ 	.word	index@(_ZN2at6native18elementwise_kernelILi128ELi4EZNS0_15gpu_kernel_implIZZZNS0_60_GLOBAL__N__171e0b9f_22_ActivationEluKernel_cu_9e10b42f_305319elu_backward_kernelERNS_18TensorIteratorBaseERKN3c106ScalarES9_S9_bENKUlvE_clEvENKUlvE_clEvEUlddE_EEvS5_RKT_EUliE_EEviT1_)
        /*0644*/ 	.word	0x00000000


	//----- nvinfo : EIATTR_MIN_STACK_SIZE
	.align		4
.L_305:
        /*0648*/ 	.byte	0x04, 0x12
        /*064a*/ 	.short	(.L_307 - .L_306)
	.align		4
.L_306:
        /*064c*/ 	.word	index@(_ZN2at6native27unrolled_elementwise_kernelIZZZNS0_60_GLOBAL__N__171e0b9f_22_ActivationEluKernel_cu_9e10b42f_305319elu_backward_kernelERNS_18TensorIteratorBaseERKN3c106ScalarES8_S8_bENKUlvE_clEvENKUlvE_clEvEUlddE_St5arrayIPcLm3EELi4E23TrivialOffsetCalculatorILi2EjESF_ILi1EjENS0_6memory12LoadWithCastILi2EEENSI_13StoreWithCastILi1EEEEEviT_T0_T2_T3_T4_T5_)
        /*0650*/ 	.word	0x00000000


	//----- nvinfo : EIATTR_MIN_STACK_SIZE
	.align		4
.L_307:
        /*0654*/ 	.byte	0x04, 0x12
        /*0656*/ 	.short	(.L_309 - .L_308)
	.align		4
.L_308:
        /*0658*/ 	.word	index@(_ZN2at6native18elementwise_kernelILi128ELi2EZNS0_22gpu_kernel_impl_nocastIZZZNS0_60_GLOBAL__N__171e0b9f_22_ActivationEluKernel_cu_9e10b42f_305319elu_backward_kernelERNS_18TensorIteratorBaseERKN3c106ScalarES9_S9_bENKUlvE_clEvENKUlvE_clEvEUlddE_EEvS5_RKT_EUliE_EEviT1_)
        /*065c*/ 	.word	0x00000000


	//----- nvinfo : EIATTR_MIN_STACK_SIZE
	.align		4
.L_309:
        /*0660*/ 	.byte	0x04, 0x12
        /*0662*/ 	.short	(.L_311 - .L_310)
	.align		4
.L_310:
        /*0664*/ 	.word	index@(_ZN2at6native27unrolled_elementwise_kernelIZZZNS0_60_GLOBAL__N__171e0b9f_22_ActivationEluKernel_cu_9e10b42f_305319elu_backward_kernelERNS_18TensorIteratorBaseERKN3c106ScalarES8_S8_bENKUlvE_clEvENKUlvE_clEvEUlddE_St5arrayIPcLm3EELi4E23TrivialOffsetCalculatorILi2EjESF_ILi1EjENS0_6memory15LoadWithoutCastENSI_16StoreWithoutCastEEEviT_T0_T2_T3_T4_T5_)
        /*0668*/ 	.word	0x00000000


	//----- nvinfo : EIATTR_MIN_STACK_SIZE
	.align		4
.L_311:
        /*066c*/ 	.byte	0x04, 0x12
        /*066e*/ 	.short	(.L_313 - .L_312)
	.align		4
.L_312:
        /*0670*/ 	.word	index@(_ZN2at6native29vectorized_elementwise_kernelILi2EZZZNS0_60_GLOBAL__N__171e0b9f_22_ActivationEluKernel_cu_9e10b42f_305319elu_backward_kernelERNS_18TensorIteratorBaseERKN3c106ScalarES8_S8_bENKUlvE_clEvENKUlvE_clEvEUlddE_St5arrayIPcLm3EEEEviT0_T1_)
        /*0674*/ 	.word	0x00000000


	//----- nvinfo : EIATTR_MIN_STACK_SIZE
	.align		4
.L_313:
        /*0678*/ 	.byte	0x04, 0x12
        /*067a*/ 	.short	(.L_315 - .L_314)
	.align		4
.L_314:
        /*067c*/ 	.word	index@(_ZN2at6native29vectorized_elementwise_kernelILi4EZZZNS0_60_GLOBAL__N__171e0b9f_22_ActivationEluKernel_cu_9e10b42f_305319elu_backward_kernelERNS_18TensorIteratorBaseERKN3c106ScalarES8_S8_bENKUlvE_clEvENKUlvE_clEvEUlddE_St5arrayIPcLm3EEEEviT0_T1_)
        /*0680*/ 	.word	0x00000000


	//----- nvinfo : EIATTR_MIN_STACK_SIZE
	.align		4
.L_315:
        /*0684*/ 	.byte	0x04, 0x12
        /*0686*/ 	.short	(.L_317 - .L_316)
	.align		4
.L_316:
        /*0688*/ 	.word	index@(_ZN2at6native29vectorized_elementwise_kernelILi8EZZZNS0_60_GLOBAL__N__171e0b9f_22_ActivationEluKernel_cu_9e10b42f_305319elu_backward_kernelERNS_18TensorIteratorBaseERKN3c106ScalarES8_S8_bENKUlvE_clEvENKUlvE_clEvEUlddE_St5arrayIPcLm3EEEEviT0_T1_)
        /*068c*/ 	.word	0x00000000


	//----- nvinfo : EIATTR_MIN_STACK_SIZE
	.align		4
.L_317:
        /*0690*/ 	.byte	0x04, 0x12
        /*0692*/ 	.short	(.L_319 - .L_318)
	.align		4
.L_318:
        /*0694*/ 	.word	index@(_ZN2at6native18elementwise_kernelILi128ELi4EZNS0_15gpu_kernel_implIZZZNS0_60_GLOBAL__N__171e0b9f_22_ActivationEluKernel_cu_9e10b42f_305310elu_kernelERNS_18TensorIteratorBaseERKN3c106ScalarES9_S9_ENKUlvE_clEvENKUlvE2_clEvEUlNS6_8BFloat16EE_EEvS5_RKT_EUliE_EEviT1_)
        /*0698*/ 	.word	0x00000000


	//----- nvinfo : EIATTR_MIN_STACK_SIZE
	.align		4
.L_319:
        /*069c*/ 	.byte	0x04, 0x12
        /*069e*/ 	.short	(.L_321 - .L_320)
	.align		4
.L_320:
        /*06a0*/ 	.word	index@(_ZN2at6native27unrolled_elementwise_kernelIZZZNS0_60_GLOBAL__N__171e0b9f_22_ActivationEluKernel_cu_9e10b42f_305310elu_kernelERNS_18TensorIteratorBaseERKN3c106ScalarES8_S8_ENKUlvE_clEvENKUlvE2_clEvEUlNS5_8BFloat16EE_St5arrayIPcLm2EELi4E23TrivialOffsetCalculatorILi1EjESH_NS0_6memory12LoadWithCastILi1EEENSI_13StoreWithCastILi1EEEEEviT_T0_T2_T3_T4_T5_)
        /*06a4*/ 	.word	0x00000000


	//----- nvinfo : EIATTR_MIN_STACK_SIZE
	.align		4
.L_321:
        /*06a8*/ 	.byte	0x04, 0x12
        /*06aa*/ 	.short	(.L_323 - .L_322)
	.align		4
.L_322:
        /*06ac*/ 	.word	index@(_ZN2at6native18elementwise_kernelILi128ELi4EZNS0_22gpu_kernel_impl_nocastIZZZNS0_60_GLOBAL__N__171e0b9f_22_ActivationEluKernel_cu_9e10b42f_305310elu_kernelERNS_18TensorIteratorBaseERKN3c106ScalarES9_S9_ENKUlvE_clEvENKUlvE2_clEvEUlNS6_8BFloat16EE_EEvS5_RKT_EUliE_EEviT1_)
        /*06b0*/ 	.word	0x00000000


	//----- nvinfo : EIATTR_MIN_STACK_SIZE
	.align		4
.L_323:
        /*06b4*/ 	.byte	0x04, 0x12
        /*06b6*/ 	.short	(.L_325 - .L_324)
	.align		4
.L_324:
        /*06b8*/ 	.word	index@(_ZN2at6native27unrolled_elementwise_kernelIZZZNS0_60_GLOBAL__N__171e0b9f_22_ActivationEluKernel_cu_9e10b42f_305310elu_kernelERNS_18TensorIteratorBaseERKN3c106ScalarES8_S8_ENKUlvE_clEvENKUlvE2_clEvEUlNS5_8BFloat16EE_St5arrayIPcLm2EELi4E23TrivialOffsetCalculatorILi1EjESH_NS0_6memory15LoadWithoutCastENSI_16StoreWithoutCastEEEviT_T0_T2_T3_T4_T5_)
        /*06bc*/ 	.word	0x00000000


	//----- nvinfo : EIATTR_MIN_STACK_SIZE
	.align		4
.L_325:
        /*06c0*/ 	.byte	0x04, 0x12
        /*06c2*/ 	.short	(.L_327 - .L_326)
	.align		4
.L_326:
        /*06c4*/ 	.word	index@(_ZN2at6native29vectorized_elementwise_kernelILi2EZZZNS0_60_GLOBAL__N__171e0b9f_22_ActivationEluKernel_cu_9e10b42f_305310elu_kernelERNS_18TensorIteratorBaseERKN3c106ScalarES8_S8_ENKUlvE_clEvENKUlvE2_clEvEUlNS5_8BFloat16EE_St5arrayIPcLm2EEEEviT0_T1_)
        /*06c8*/ 	.word	0x00000000


	//----- nvinfo : EIATTR_MIN_STACK_SIZE
	.align		4
.L_327:
        /*06cc*/ 	.byte	0x04, 0x12
        /*06ce*/ 	.short	(.L_329 - .L_328)
	.align		4
.L_328:
        /*06d0*/ 	.word	index@(_ZN2at6native29vectorized_elementwise_kernelILi4EZZZNS0_60_GLOBAL__N__171e0b9f_22_ActivationEluKernel_cu_9e10b42f_305310elu_kernelERNS_18TensorIteratorBaseERKN3c106ScalarES8_S8_ENKUlvE_clEvENKUlvE2_clEvEUlNS5_8BFloat16EE_St5arrayIPcLm2EEEEviT0_T1_)
        /*06d4*/ 	.word	0x00000000


	//----- nvinfo : EIATTR_MIN_STACK_SIZE
	.align		4
.L_329:
        /*06d8*/ 	.byte	0x04, 0x12
        /*06da*/ 	.short	(.L_331 - .L_330)
	.align		4
.L_330:
        /*06dc*/ 	.word	index@(_ZN2at6native29vectorized_elementwise_kernelILi8EZZZNS0_60_GLOBAL__N__171e0b9f_22_ActivationEluKernel_cu_9e10b42f_305310elu_kernelERNS_18TensorIteratorBaseERKN3c106ScalarES8_S8_ENKUlvE_clEvENKUlvE2_clEvEUlNS5_8BFloat16EE_St5arrayIPcLm2EEEEviT0_T1_)
        /*06e0*/ 	.word	0x00000000


	//----- nvinfo : EIATTR_MIN_STACK_SIZE
	.align		4
.L_331:
        /*06e4*/ 	.byte	0x04, 0x12
        /*06e6*/ 	.short	(.L_333 - .L_332)
	.align		4
.L_332:
        /*06e8*/ 	.word	index@(_ZN2at6native18elementwise_kernelILi128ELi4EZNS0_15gpu_kernel_implIZZZNS0_60_GLOBAL__N__171e0b9f_22_ActivationEluKernel_cu_9e10b42f_305310elu_kernelERNS_18TensorIteratorBaseERKN3c106ScalarES9_S9_ENKUlvE_clEvENKUlvE1_clEvEUlNS6_4HalfEE_EEvS5_RKT_EUliE_EEviT1_)
        /*06ec*/ 	.word	0x00000000


	//----- nvinfo : EIATTR_MIN_STACK_SIZE
	.align		4
.L_333:
        /*06f0*/ 	.byte	0x04, 0x12
        /*06f2*/ 	.short	(.L_335 - .L_334)
	.align		4
.L_334:
        /*06f4*/ 	.word	index@(_ZN2at6native27unrolled_elementwise_kernelIZZZNS0_60_GLOBAL__N__171e0b9f_22_ActivationEluKernel_cu_9e10b42f_305310elu_kernelERNS_18TensorIteratorBaseERKN3c106ScalarES8_S8_ENKUlvE_clEvENKUlvE1_clEvEUlNS5_4HalfEE_St5arrayIPcLm2EELi4E23TrivialOffsetCalculatorILi1EjESH_NS0_6memory12LoadWithCastILi1EEENSI_13StoreWithCastILi1EEEEEviT_T0_T2_T3_T4_T5_)
        /*06f8*/ 	.word	0x00000000


	//----- nvinfo : EIATTR_MIN_STACK_SIZE
	.align		4
.L_335:
        /*06fc*/ 	.byte	0x04, 0x12
        /*06fe*/ 	.short	(.L_337 - .L_336)
	.align		4
.L_336:
        /*0700*/ 	.word	index@(_ZN2at6native18elementwise_kernelILi128ELi4EZNS0_22gpu_kernel_impl_nocastIZZZNS0_60_GLOBAL__N__171e0b9f_22_ActivationEluKernel_cu_9e10b42f_305310elu_kernelERNS_18TensorIteratorBaseERKN3c106ScalarES9_S9_ENKUlvE_clEvENKUlvE1_clEvEUlNS6_4HalfEE_EEvS5_RKT_EUliE_EEviT1_)
        /*0704*/ 	.word	0x00000000


	//----- nvinfo : EIATTR_MIN_STACK_SIZE
	.align		4
.L_337:
        /*0708*/ 	.byte	0x04, 0x12
        /*070a*/ 	.short	(.L_339 - .L_338)
	.align		4
.L_338:
        /*070c*/ 	.word	index@(_ZN2at6native27unrolled_elementwise_kernelIZZZNS0_60_GLOBAL__N__171e0b9f_22_ActivationEluKernel_cu_9e10b42f_305310elu_kernelERNS_18TensorIteratorBaseERKN3c106ScalarES8_S8_ENKUlvE_clEvENKUlvE1_clEvEUlNS5_4HalfEE_St5arrayIPcLm2EELi4E23TrivialOffsetCalculatorILi1EjESH_NS0_6memory15LoadWithoutCastENSI_16StoreWithoutCastEEEviT_T0_T2_T3_T4_T5_)
        /*0710*/ 	.word	0x00000000


	//----- nvinfo : EIATTR_MIN_STACK_SIZE
	.align		4
.L_339:
        /*0714*/ 	.byte	0x04, 0x12
        /*0716*/ 	.short	(.L_341 - .L_340)
	.align		4
.L_340:
        /*0718*/ 	.word	index@(_ZN2at6native29vectorized_elementwise_kernelILi2EZZZNS0_60_GLOBAL__N__171e0b9f_22_ActivationEluKernel_cu_9e10b42f_305310elu_kernelERNS_18TensorIteratorBaseERKN3c106ScalarES8_S8_ENKUlvE_clEvENKUlvE1_clEvEUlNS5_4HalfEE_St5arrayIPcLm2EEEEviT0_T1_)
        /*071c*/ 	.word	0x00000000


	//----- nvinfo : EIATTR_MIN_STACK_SIZE
	.align		4
.L_341:
        /*0720*/ 	.byte	0x04, 0x12
        /*0722*/ 	.short	(.L_343 - .L_342)
	.align		4
.L_342:
        /*0724*/ 	.word	index@(_ZN2at6native29vectorized_elementwise_kernelILi4EZZZNS0_60_GLOBAL__N__171e0b9f_22_ActivationEluKernel_cu_9e10b42f_305310elu_kernelERNS_18TensorIteratorBaseERKN3c106ScalarES8_S8_ENKUlvE_clEvENKUlvE1_clEvEUlNS5_4HalfEE_St5arrayIPcLm2EEEEviT0_T1_)
        /*0728*/ 	.word	0x00000000


	//----- nvinfo : EIATTR_MIN_STACK_SIZE
	.align		4
.L_343:
        /*072c*/ 	.byte	0x04, 0x12
        /*072e*/ 	.short	(.L_345 - .L_344)
	.align		4
.L_344:
        /*0730*/ 	.word	index@(_ZN2at6native29vectorized_elementwise_kernelILi8EZZZNS0_60_GLOBAL__N__171e0b9f_22_ActivationEluKernel_cu_9e10b42f_305310elu_kernelERNS_18TensorIteratorBaseERKN3c106ScalarES8_S8_ENKUlvE_clEvENKUlvE1_clEvEUlNS5_4HalfEE_St5arrayIPcLm2EEEEviT0_T1_)
        /*0734*/ 	.word	0x00000000


	//----- nvinfo : EIATTR_MIN_STACK_SIZE
	.align		4
.L_345:
        /*0738*/ 	.byte	0x04, 0x12
        /*073a*/ 	.short	(.L_347 - .L_346)
	.align		4
.L_346:
        /*073c*/ 	.word	index@(_ZN2at6native18elementwise_kernelILi128ELi4EZNS0_15gpu_kernel_implIZZZNS0_60_GLOBAL__N__171e0b9f_22_ActivationEluKernel_cu_9e10b42f_305310elu_kernelERNS_18TensorIteratorBaseERKN3c106ScalarES9_S9_ENKUlvE_clEvENKUlvE0_clEvEUlfE_EEvS5_RKT_EUliE_EEviT1_)
        /*0740*/ 	.word	0x00000000


	//----- nvinfo : EIATTR_MIN_STACK_SIZE
	.align		4
.L_347:
        /*0744*/ 	.byte	0x04, 0x12
        /*0746*/ 	.short	(.L_349 - .L_348)
	.align		4
.L_348:
        /*0748*/ 	.word	index@(_ZN2at6native27unrolled_elementwise_kernelIZZZNS0_60_GLOBAL__N__171e0b9f_22_ActivationEluKernel_cu_9e10b42f_305310elu_kernelERNS_18TensorIteratorBaseERKN3c106ScalarES8_S8_ENKUlvE_clEvENKUlvE0_clEvEUlfE_St5arrayIPcLm2EELi4E23TrivialOffsetCalculatorILi1EjESG_NS0_6memory12LoadWithCastILi1EEENSH_13StoreWithCastILi1EEEEEviT_T0_T2_T3_T4_T5_)
        /*074c*/ 	.word	0x00000000


	//----- nvinfo : EIATTR_MIN_STACK_SIZE
	.align		4
.L_349:
        /*0750*/ 	.byte	0x04, 0x12
        /*0752*/ 	.short	(.L_351 - .L_350)
	.align		4
.L_350:
        /*0754*/ 	.word	index@(_ZN2at6native18elementwise_kernelILi128ELi2EZNS0_22gpu_kernel_impl_nocastIZZZNS0_60_GLOBAL__N__171e0b9f_22_ActivationEluKernel_cu_9e10b42f_305310elu_kernelERNS_18TensorIteratorBaseERKN3c106ScalarES9_S9_ENKUlvE_clEvENKUlvE0_clEvEUlfE_EEvS5_RKT_EUliE_EEviT1_)
        /*0758*/ 	.word	0x00000000


	//----- nvinfo : EIATTR_MIN_STACK_SIZE
	.align		4
.L_351:
        /*075c*/ 	.byte	0x04, 0x12
        /*075e*/ 	.short	(.L_353 - .L_352)
	.align		4
.L_352:
        /*0760*/ 	.word	index@(_ZN2at6native27unrolled_elementwise_kernelIZZZNS0_60_GLOBAL__N__171e0b9f_22_ActivationEluKernel_cu_9e10b42f_305310elu_kernelERNS_18TensorIteratorBaseERKN3c106ScalarES8_S8_ENKUlvE_clEvENKUlvE0_clEvEUlfE_St5arrayIPcLm2EELi4E23TrivialOffsetCalculatorILi1EjESG_NS0_6memory15LoadWithoutCastENSH_16StoreWithoutCastEEEviT_T0_T2_T3_T4_T5_)
        /*0764*/ 	.word	0x00000000


	//----- nvinfo : EIATTR_MIN_STACK_SIZE
	.align		4
.L_353:
        /*0768*/ 	.byte	0x04, 0x12
        /*076a*/ 	.short	(.L_355 - .L_354)
	.align		4
.L_354:
        /*076c*/ 	.word	index@(_ZN2at6native29vectorized_elementwise_kernelILi2EZZZNS0_60_GLOBAL__N__171e0b9f_22_ActivationEluKernel_cu_9e10b42f_305310elu_kernelERNS_18TensorIteratorBaseERKN3c106ScalarES8_S8_ENKUlvE_clEvENKUlvE0_clEvEUlfE_St5arrayIPcLm2EEEEviT0_T1_)
        /*0770*/ 	.word	0x00000000


	//----- nvinfo : EIATTR_MIN_STACK_SIZE
	.align		4
.L_355:
        /*0774*/ 	.byte	0x04, 0x12
        /*0776*/ 	.short	(.L_357 - .L_356)
	.align		4
.L_356:
        /*0778*/ 	.word	index@(_ZN2at6native29vectorized_elementwise_kernelILi4EZZZNS0_60_GLOBAL__N__171e0b9f_22_ActivationEluKernel_cu_9e10b42f_305310elu_kernelERNS_18TensorIteratorBaseERKN3c106ScalarES8_S8_ENKUlvE_clEvENKUlvE0_clEvEUlfE_St5arrayIPcLm2EEEEviT0_T1_)
        /*077c*/ 	.word	0x00000000


	//----- nvinfo : EIATTR_MIN_STACK_SIZE
	.align		4
.L_357:
        /*0780*/ 	.byte	0x04, 0x12
        /*0782*/ 	.short	(.L_359 - .L_358)
	.align		4
.L_358:
        /*0784*/ 	.word	index@(_ZN2at6native29vectorized_elementwise_kernelILi8EZZZNS0_60_GLOBAL__N__171e0b9f_22_ActivationEluKernel_cu_9e10b42f_305310elu_kernelERNS_18TensorIteratorBaseERKN3c106ScalarES8_S8_ENKUlvE_clEvENKUlvE0_clEvEUlfE_St5arrayIPcLm2EEEEviT0_T1_)
        /*0788*/ 	.word	0x00000000


	//----- nvinfo : EIATTR_MIN_STACK_SIZE
	.align		4
.L_359:
        /*078c*/ 	.byte	0x04, 0x12
        /*078e*/ 	.short	(.L_361 - .L_360)
	.align		4
.L_360:
        /*0790*/ 	.word	index@(_ZN2at6native18elementwise_kernelILi128ELi4EZNS0_15gpu_kernel_implIZZZNS0_60_GLOBAL__N__171e0b9f_22_ActivationEluKernel_cu_9e10b42f_305310elu_kernelERNS_18TensorIteratorBaseERKN3c106ScalarES9_S9_ENKUlvE_clEvENKUlvE_clEvEUldE_EEvS5_RKT_EUliE_EEviT1_)
        /*0794*/ 	.word	0x00000000


	//----- nvinfo : EIATTR_MIN_STACK_SIZE
	.align		4
.L_361:
        /*0798*/ 	.byte	0x04, 0x12
        /*079a*/ 	.short	(.L_363 - .L_362)
	.align		4
.L_362:
        /*079c*/ 	.word	index@(_ZN2at6native27unrolled_elementwise_kernelIZZZNS0_60_GLOBAL__N__171e0b9f_22_ActivationEluKernel_cu_9e10b42f_305310elu_kernelERNS_18TensorIteratorBaseERKN3c106ScalarES8_S8_ENKUlvE_clEvENKUlvE_clEvEUldE_St5arrayIPcLm2EELi4E23TrivialOffsetCalculatorILi1EjESG_NS0_6memory12LoadWithCastILi1EEENSH_13StoreWithCastILi1EEEEEviT_T0_T2_T3_T4_T5_)
        /*07a0*/ 	.word	0x00000000


	//----- nvinfo : EIATTR_MIN_STACK_SIZE
	.align		4
.L_363:
        /*07a4*/ 	.byte	0x04, 0x12
        /*07a6*/ 	.short	(.L_365 - .L_364)
	.align		4
.L_364:
        /*07a8*/ 	.word	index@(_ZN2at6native18elementwise_kernelILi128ELi2EZNS0_22gpu_kernel_impl_nocastIZZZNS0_60_GLOBAL__N__171e0b9f_22_ActivationEluKernel_cu_9e10b42f_305310elu_kernelERNS_18TensorIteratorBaseERKN3c106ScalarES9_S9_ENKUlvE_clEvENKUlvE_clEvEUldE_EEvS5_RKT_EUliE_EEviT1_)
        /*07ac*/ 	.word	0x00000000


	//----- nvinfo : EIATTR_MIN_STACK_SIZE
	.align		4
.L_365:
        /*07b0*/ 	.byte	0x04, 0x12
        /*07b2*/ 	.short	(.L_367 - .L_366)
	.align		4
.L_366:
        /*07b4*/ 	.word	index@(_ZN2at6native27unrolled_elementwise_kernelIZZZNS0_60_GLOBAL__N__171e0b9f_22_ActivationEluKernel_cu_9e10b42f_305310elu_kernelERNS_18TensorIteratorBaseERKN3c106ScalarES8_S8_ENKUlvE_clEvENKUlvE_clEvEUldE_St5arrayIPcLm2EELi4E23TrivialOffsetCalculatorILi1EjESG_NS0_6memory15LoadWithoutCastENSH_16StoreWithoutCastEEEviT_T0_T2_T3_T4_T5_)
        /*07b8*/ 	.word	0x00000000


	//----- nvinfo : EIATTR_MIN_STACK_SIZE
	.align		4
.L_367:
        /*07bc*/ 	.byte	0x04, 0x12
        /*07be*/ 	.short	(.L_369 - .L_368)
	.align		4
.L_368:
        /*07c0*/ 	.word	index@(_ZN2at6native29vectorized_elementwise_kernelILi2EZZZNS0_60_GLOBAL__N__171e0b9f_22_ActivationEluKernel_cu_9e10b42f_305310elu_kernelERNS_18TensorIteratorBaseERKN3c106ScalarES8_S8_ENKUlvE_clEvENKUlvE_clEvEUldE_St5arrayIPcLm2EEEEviT0_T1_)
        /*07c4*/ 	.word	0x00000000


	//----- nvinfo : EIATTR_MIN_STACK_SIZE
	.align		4
.L_369:
        /*07c8*/ 	.byte	0x04, 0x12
        /*07ca*/ 	.short	(.L_371 - .L_370)
	.align		4
.L_370:
        /*07cc*/ 	.word	index@(_ZN2at6native29vectorized_elementwise_kernelILi4EZZZNS0_60_GLOBAL__N__171e0b9f_22_ActivationEluKernel_cu_9e10b42f_305310elu_kernelERNS_18TensorIteratorBaseERKN3c106ScalarES8_S8_ENKUlvE_clEvENKUlvE_clEvEUldE_St5arrayIPcLm2EEEEviT0_T1_)
        /*07d0*/ 	.word	0x00000000


	//----- nvinfo : EIATTR_MIN_STACK_SIZE
	.align		4
.L_371:
        /*07d4*/ 	.byte	0x04, 0x12
        /*07d6*/ 	.short	(.L_373 - .L_372)
	.align		4
.L_372:
        /*07d8*/ 	.word	index@(_ZN2at6native29vectorized_elementwise_kernelILi8EZZZNS0_60_GLOBAL__N__171e0b9f_22_ActivationEluKernel_cu_9e10b42f_305310elu_kernelERNS_18TensorIteratorBaseERKN3c106ScalarES8_S8_ENKUlvE_clEvENKUlvE_clEvEUldE_St5arrayIPcLm2EEEEviT0_T1_)
        /*07dc*/ 	.word	0x00000000
.L_373:


//--------------------- .nv.compat                --------------------------
	.section	.nv.compat,"",@"SHT_CUDA_COMPAT_INFO"
	.align	4
        /*0000*/ 	.byte	0x02, 0x09, 0x01, 0x00, 0x02, 0x02, 0x01, 0x00, 0x02, 0x05, 0x05, 0x00, 0x03, 0x07, 0x01, 0x01
        /*0010*/ 	.byte	0x02, 0x03, 0x00, 0x00, 0x02, 0x06, 0x01, 0x00, 0x04, 0x0b, 0x08, 0x00, 0x00, 0x00, 0x00, 0x00
        /*0020*/ 	.byte	0x00, 0x00, 0x00, 0x00


//--------------------- .nv.info._ZN2at6native18elementwise_kernelILi128ELi4EZNS0_15gpu_kernel_implIZZZNS0_60_GLOBAL__N__171e0b9f_22_ActivationEluKernel_cu_9e10b42f_305319elu_backward_kernelERNS_18TensorIteratorBaseERKN3c106ScalarES9_S9_bENKUlvE_clEvENKUlvE2_clEvEUlNS6_8BFloat16ESC_E_EEvS5_RKT_EUliE_EEviT1_ --------------------------
	.section	.nv.info._ZN2at6native18elementwise_kernelILi128ELi4EZNS0_15gpu_kernel_implIZZZNS0_60_GLOBAL__N__171e0b9f_22_ActivationEluKernel_cu_9e10b42f_305319elu_backward_kernelERNS_18TensorIteratorBaseERKN3c106ScalarES9_S9_bENKUlvE_clEvENKUlvE2_clEvEUlNS6_8BFloat16ESC_E_EEvS5_RKT_EUliE_EEviT1_,"",@"SHT_CUDA_INFO"
	.sectionflags	@""
	.align	4


	//----- nvinfo : EIATTR_CUDA_API_VERSION
	.align		4
        /*0000*/ 	.byte	0x04, 0x37
        /*0002*/ 	.short	(.L_375 - .L_374)
.L_374:
        /*0004*/ 	.word	0x00000082


	//----- nvinfo : EIATTR_KPARAM_INFO
	.align		4
.L_375:
        /*0008*/ 	.byte	0x04, 0x17
        /*000a*/ 	.short	(.L_377 - .L_376)
.L_376:
        /*000c*/ 	.word	0x00000000
        /*0010*/ 	.short	0x0001
        /*0012*/ 	.short	0x0008
        /*0014*/ 	.byte	0x00, 0xf0, 0x81, 0x0a


	//----- nvinfo : EIATTR_KPARAM_INFO
	.align		4
.L_377:
        /*0018*/ 	.byte	0x04, 0x17
        /*001a*/ 	.short	(.L_379 - .L_378)
.L_378:
        /*001c*/ 	.word	0x00000000
        /*0020*/ 	.short	0x0000
        /*0022*/ 	.short	0x0000
        /*0024*/ 	.byte	0x00, 0xf0, 0x11, 0x00


	//----- nvinfo : EIATTR_SPARSE_MMA_MASK
	.align		4
.L_379:
        /*0028*/ 	.byte	0x03, 0x50
        /*002a*/ 	.short	0x0000


	//----- nvinfo : EIATTR_MAXREG_COUNT
	.align		4
        /*002c*/ 	.byte	0x03, 0x1b
        /*002e*/ 	.short	0x0080


	//----- nvinfo : EIATTR_EXTERNS
	.align		4
        /*0030*/ 	.byte	0x04, 0x0f
        /*0032*/ 	.short	(.L_381 - .L_380)


	//   ....[0]....
	.align		4
.L_380:
        /*0034*/ 	.word	index@(__assertfail)


	//----- nvinfo : EIATTR_MERCURY_ISA_VERSION
	.align		4
.L_381:
        /*0038*/ 	.byte	0x03, 0x5f
        /*003a*/ 	.short	0x0101


	//----- nvinfo : EIATTR_SYSCALL_OFFSETS
	.align		4
        /*003c*/ 	.byte	0x04, 0x46
        /*003e*/ 	.short	(.L_383 - .L_382)


	//   ....[0]....
.L_382:
        /*0040*/ 	.word	0x000026f0


	//   ....[1]....
        /*0044*/ 	.word	0x000036c0


	//   ....[2]....
        /*0048*/ 	.word	0x00004810


	//   ....[3]....
        /*004c*/ 	.word	0x00006f50


	//   ....[4]....
        /*0050*/ 	.word	0x00007f20


	//   ....[5]....
        /*0054*/ 	.word	0x00009070


	//   ....[6]....
        /*0058*/ 	.word	0x0000b7a0


	//   ....[7]....
        /*005c*/ 	.word	0x0000c770


	//   ....[8]....
        /*0060*/ 	.word	0x0000d8c0


	//   ....[9]....
        /*0064*/ 	.word	0x0000ffe0


	//   ....[10]....
        /*0068*/ 	.word	0x00010fb0


	//   ....[11]....
        /*006c*/ 	.word	0x00012100


	//----- nvinfo : EIATTR_EXIT_INSTR_OFFSETS
	.align		4
.L_383:
        /*0070*/ 	.byte	0x04, 0x1c
        /*0072*/ 	.short	(.L_385 - .L_384)


	//   ....[0]....
.L_384:
        /*0074*/ 	.word	0x0000d990


	//   ....[1]....
        /*0078*/ 	.word	0x00011330


	//   ....[2]....
        /*007c*/ 	.word	0x00011370


	//   ....[3]....
        /*0080*/ 	.word	0x00011410


	//   ....[4]....
        /*0084*/ 	.word	0x00011450


	//   ....[5]....
        /*0088*/ 	.word	0x00011490


	//   ....[6]....
        /*008c*/ 	.word	0x00011520


	//   ....[7]....
        /*0090*/ 	.word	0x00011560


	//   ....[8]....
        /*0094*/ 	.word	0x00011600


	//   ....[9]....
        /*0098*/ 	.word	0x00011650


	//   ....[10]....
        /*009c*/ 	.word	0x000116a0


	//   ....[11]....
        /*00a0*/ 	.word	0x00011770


	//   ....[12]....
        /*00a4*/ 	.word	0x000117d0


	//   ....[13]....
        /*00a8*/ 	.word	0x00011960


	//   ....[14]....
        /*00ac*/ 	.word	0x00011ac0


	//   ....[15]....
        /*00b0*/ 	.word	0x00011ae0


	//   ....[16]....
        /*00b4*/ 	.word	0x00011ba0


	//   ....[17]....
        /*00b8*/ 	.word	0x00011d20


	//   ....[18]....
        /*00bc*/ 	.word	0x00011ea0


	//   ....[19]....
        /*00c0*/ 	.word	0x00012000


	//   ....[20]....
        /*00c4*/ 	.word	0x00012110


	//   ....[21]....
        /*00c8*/ 	.word	0x00012150


	//   ....[22]....
        /*00cc*/ 	.word	0x00012190


	//----- nvinfo : EIATTR_MAX_THREADS
	.align		4
.L_385:
        /*00d0*/ 	.byte	0x04, 0x05
        /*00d2*/ 	.short	(.L_387 - .L_386)
.L_386:
        /*00d4*/ 	.word	0x00000080
        /*00d8*/ 	.word	0x00000001
        /*00dc*/ 	.word	0x00000001


	//----- nvinfo : EIATTR_CRS_STACK_SIZE
	.align		4
.L_387:
        /*00e0*/ 	.byte	0x04, 0x1e
        /*00e2*/ 	.short	(.L_389 - .L_388)
.L_388:
        /*00e4*/ 	.word	0x00000000


	//----- nvinfo : EIATTR_CBANK_PARAM_SIZE
	.align		4
.L_389:
        /*00e8*/ 	.byte	0x03, 0x19
        /*00ea*/ 	.short	0x02a8


	//----- nvinfo : EIATTR_PARAM_CBANK
	.align		4
        /*00ec*/ 	.byte	0x04, 0x0a
        /*00ee*/ 	.short	(.L_391 - .L_390)
	.align		4
.L_390:
        /*00f0*/ 	.word	index@(.nv.constant0._ZN2at6native18elementwise_kernelILi128ELi4EZNS0_15gpu_kernel_implIZZZNS0_60_GLOBAL__N__171e0b9f_22_ActivationEluKernel_cu_9e10b42f_305319elu_backward_kernelERNS_18TensorIteratorBaseERKN3c106ScalarES9_S9_bENKUlvE_clEvENKUlvE2_clEvEUlNS6_8BFloat16ESC_E_EEvS5_RKT_EUliE_EEviT1_)
        /*00f4*/ 	.short	0x0210
        /*00f6*/ 	.short	0x02a8


	//----- nvinfo : EIATTR_SW_WAR
	.align		4
.L_391:
        /*00f8*/ 	.byte	0x04, 0x36
        /*00fa*/ 	.short	(.L_393 - .L_392)
.L_392:
        /*00fc*/ 	.word	0x00000008
.L_393:


//--------------------- .nv.info._ZN2at6native27unrolled_elementwise_kernelIZZZNS0_60_GLOBAL__N__171e0b9f_22_ActivationEluKernel_cu_9e10b42f_305319elu_backward_kernelERNS_18TensorIteratorBaseERKN3c106ScalarES8_S8_bENKUlvE_clEvENKUlvE2_clEvEUlNS5_8BFloat16ESB_E_St5arrayIPcLm3EELi4E23TrivialOffsetCalculatorILi2EjESG_ILi1EjENS0_6memory12LoadWithCastILi2EEENSJ_13StoreWithCastILi1EEEEEviT_T0_T2_T3_T4_T5_ --------------------------
	.section	.nv.info._ZN2at6native27unrolled_elementwise_kernelIZZZNS0_60_GLOBAL__N__171e0b9f_22_ActivationEluKernel_cu_9e10b42f_305319elu_backward_kernelERNS_18TensorIteratorBaseERKN3c106ScalarES8_S8_bENKUlvE_clEvENKUlvE2_clEvEUlNS5_8BFloat16ESB_E_St5arrayIPcLm3EELi4E23TrivialOffsetCalculatorILi2EjESG_ILi1EjENS0_6memory12LoadWithCastILi2EEENSJ_13StoreWithCastILi1EEEEEviT_T0_T2_T3_T4_T5_,"",@"SHT_CUDA_INFO"
	.sectionflags	@""
	.align	4


	//----- nvinfo : EIATTR_CUDA_API_VERSION
	.align		4
        /*0000*/ 	.byte	0x04, 0x37
        /*0002*/ 	.short	(.L_395 - .L_394)
.L_394:
        /*0004*/ 	.word	0x00000082


	//----- nvinfo : EIATTR_KPARAM_INFO
	.align		4
.L_395:
        /*0008*/ 	.byte	0x04, 0x17
        /*000a*/ 	.short	(.L_397 - .L_396)
.L_396:
        /*000c*/ 	.word	0x00000000
        /*0010*/ 	.short	0x0006
        /*0012*/ 	.short	0x0048
        /*0014*/ 	.byte	0x00, 0xf0, 0x21, 0x00


	//----- nvinfo : EIATTR_KPARAM_INFO
	.align		4
.L_397:
        /*0018*/ 	.byte	0x04, 0x17
        /*001a*/ 	.short	(.L_399 - .L_398)
.L_398:
        /*001c*/ 	.word	0x00000000
        /*0020*/ 	.short	0x0005
        /*0022*/ 	.short	0x003c
        /*0024*/ 	.byte	0x00, 0xf0, 0x31, 0x00


	//----- nvinfo : EIATTR_KPARAM_INFO
	.align		4
.L_399:
        /*0028*/ 	.byte	0x04, 0x17
        /*002a*/ 	.short	(.L_401 - .L_400)
.L_400:
        /*002c*/ 	.word	0x00000000
        /*0030*/ 	.short	0x0004
        /*0032*/ 	.short	0x0039
        /*0034*/ 	.byte	0x00, 0xf0, 0x05, 0x00


	//----- nvinfo : EIATTR_KPARAM_INFO
	.align		4
.L_401:
        /*0038*/ 	.byte	0x04, 0x17
        /*003a*/ 	.short	(.L_403 - .L_402)
.L_402:
        /*003c*/ 	.word	0x00000000
        /*0040*/ 	.short	0x0003
        /*0042*/ 	.short	0x0038
        /*0044*/ 	.byte	0x00, 0xf0, 0x05, 0x00


	//----- nvinfo : EIATTR_KPARAM_INFO
	.align		4
.L_403:
        /*0048*/ 	.byte	0x04, 0x17
        /*004a*/ 	.short	(.L_405 - .L_404)
.L_404:
        /*004c*/ 	.word	0x00000000
        /*0050*/ 	.short	0x0002
        /*0052*/ 	.short	0x0020
        /*0054*/ 	.byte	0x00, 0xf0, 0x61, 0x00


	//----- nvinfo : EIATTR_KPARAM_INFO
	.align		4
.L_405:
        /*0058*/ 	.byte	0x04, 0x17
        /*005a*/ 	.short	(.L_407 - .L_406)
.L_406:
        /*005c*/ 	.word	0x00000000
        /*0060*/ 	.short	0x0001
        /*0062*/ 	.short	0x0008
        /*0064*/ 	.byte	0x00, 0xf0, 0x61, 0x00


	//----- nvinfo : EIATTR_KPARAM_INFO
	.align		4
.L_407:
        /*0068*/ 	.byte	0x04, 0x17
        /*006a*/ 	.short	(.L_409 - .L_408)
.L_408:
        /*006c*/ 	.word	0x00000000
        /*0070*/ 	.short	0x0000
        /*0072*/ 	.short	0x0000
        /*0074*/ 	.byte	0x00, 0xf0, 0x11, 0x00


	//----- nvinfo : EIATTR_SPARSE_MMA_MASK
	.align		4
.L_409:
        /*0078*/ 	.byte	0x03, 0x50
        /*007a*/ 	.short	0x0000


	//----- nvinfo : EIATTR_MAXREG_COUNT
	.align		4
        /*007c*/ 	.byte	0x03, 0x1b
        /*007e*/ 	.short	0x00ff


	//----- nvinfo : EIATTR_EXTERNS
	.align		4
        /*0080*/ 	.byte	0x04, 0x0f
        /*0082*/ 	.short	(.L_411 - .L_410)


	//   ....[0]....
	.align		4
.L_410:
        /*0084*/ 	.word	index@(__assertfail)


	//----- nvinfo : EIATTR_MERCURY_ISA_VERSION
	.align		4
.L_411:
        /*0088*/ 	.byte	0x03, 0x5f
        /*008a*/ 	.short	0x0101


	//----- nvinfo : EIATTR_SYSCALL_OFFSETS
	.align		4
        /*008c*/ 	.byte	0x04, 0x46
        /*008e*/ 	.short	(.L_413 - .L_412)


	//   ....[0]....
.L_412:
        /*0090*/ 	.word	0x000010f0


	//   ....[1]....
        /*0094*/ 	.word	0x000021b0


	//   ....[2]....
        /*0098*/ 	.word	0x000032f0


	//   ....[3]....
        /*009c*/ 	.word	0x000043b0


	//   ....[4]....
        /*00a0*/ 	.word	0x00005500


	//   ....[5]....
        /*00a4*/ 	.word	0x000065d0


	//   ....[6]....
        /*00a8*/ 	.word	0x00007700


	//   ....[7]....
        /*00ac*/ 	.word	0x000086e0


	//   ....[8]....
        /*00b0*/ 	.word	0x0000a0d0


	//   ....[9]....
        /*00b4*/ 	.word	0x0000b0d0


	//   ....[10]....
        /*00b8*/ 	.word	0x0000c0b0


	//   ....[11]....
        /*00bc*/ 	.word	0x0000d090


	//----- nvinfo : EIATTR_EXIT_INSTR_OFFSETS
	.align		4
.L_413:
        /*00c0*/ 	.byte	0x04, 0x1c
        /*00c2*/ 	.short	(.L_415 - .L_414)


	//   ....[0]....
.L_414:
        /*00c4*/ 	.word	0x0000c170


	//   ....[1]....
        /*00c8*/ 	.word	0x0000c2c0


	//   ....[2]....
        /*00cc*/ 	.word	0x0000c300


	//   ....[3]....
        /*00d0*/ 	.word	0x0000c3a0


	//   ....[4]....
        /*00d4*/ 	.word	0x0000c3e0


	//   ....[5]....
        /*00d8*/ 	.word	0x0000c420


	//   ....[6]....
        /*00dc*/ 	.word	0x0000c4b0


	//   ....[7]....
        /*00e0*/ 	.word	0x0000c4f0


	//   ....[8]....
        /*00e4*/ 	.word	0x0000c590


	//   ....[9]....
        /*00e8*/ 	.word	0x0000c5e0


	//   ....[10]....
        /*00ec*/ 	.word	0x0000c630


	//   ....[11]....
        /*00f0*/ 	.word	0x0000c700


	//   ....[12]....
        /*00f4*/ 	.word	0x0000c760


	//   ....[13]....
        /*00f8*/ 	.word	0x0000c8f0


	//   ....[14]....
        /*00fc*/ 	.word	0x0000ca50


	//   ....[15]....
        /*0100*/ 	.word	0x0000ca70


	//   ....[16]....
        /*0104*/ 	.word	0x0000cb30


	//   ....[17]....
        /*0108*/ 	.word	0x0000ccb0


	//   ....[18]....
        /*010c*/ 	.word	0x0000ce30


	//   ....[19]....
        /*0110*/ 	.word	0x0000cf90


	//   ....[20]....
        /*0114*/ 	.word	0x0000d0a0


	//   ....[21]....
        /*0118*/ 	.word	0x0000d0e0


	//   ....[22]....
        /*011c*/ 	.word	0x0000d120


	//----- nvinfo : EIATTR_MAX_THREADS
	.align		4
.L_415:
        /*0120*/ 	.byte	0x04, 0x05
        /*0122*/ 	.short	(.L_417 - .L_416)
.L_416:
        /*0124*/ 	.word	0x00000080
        /*0128*/ 	.word	0x00000001
        /*012c*/ 	.word	0x00000001


	//----- nvinfo : EIATTR_CRS_STACK_SIZE
	.align		4
.L_417:
        /*0130*/ 	.byte	0x04, 0x1e
        /*0132*/ 	.short	(.L_419 - .L_418)
.L_418:
        /*0134*/ 	.word	0x00000000


	//----- nvinfo : EIATTR_CBANK_PARAM_SIZE
	.align		4
.L_419:
        /*0138*/ 	.byte	0x03, 0x19
        /*013a*/ 	.short	0x0050


	//----- nvinfo : EIATTR_PARAM_CBANK
	.align		4
        /*013c*/ 	.byte	0x04, 0x0a
        /*013e*/ 	.short	(.L_421 - .L_420)
	.align		4
.L_420:
        /*0140*/ 	.word	index@(.nv.constant0._ZN2at6native27unrolled_elementwise_kernelIZZZNS0_60_GLOBAL__N__171e0b9f_22_ActivationEluKernel_cu_9e10b42f_305319elu_backward_kernelERNS_18TensorIteratorBaseERKN3c106ScalarES8_S8_bENKUlvE_clEvENKUlvE2_clEvEUlNS5_8BFloat16ESB_E_St5arrayIPcLm3EELi4E23TrivialOffsetCalculatorILi2EjESG_ILi1EjENS0_6memory12LoadWithCastILi2EEENSJ_13StoreWithCastILi1EEEEEviT_T0_T2_T3_T4_T5_)
        /*0144*/ 	.short	0x0210
        /*0146*/ 	.short	0x0050


	//----- nvinfo : EIATTR_SW_WAR
	.align		4
.L_421:
        /*0148*/ 	.byte	0x04, 0x36
        /*014a*/ 	.short	(.L_423 - .L_422)
.L_422:
        /*014c*/ 	.word	0x00000008
.L_423:


//--------------------- .nv.info._ZN2at6native18elementwise_kernelILi128ELi4EZNS0_22gpu_kernel_impl_nocastIZZZNS0_60_GLOBAL__N__171e0b9f_22_ActivationEluKernel_cu_9e10b42f_305319elu_backward_kernelERNS_18TensorIteratorBaseERKN3c106ScalarES9_S9_bENKUlvE_clEvENKUlvE2_clEvEUlNS6_8BFloat16ESC_E_EEvS5_RKT_EUliE_EEviT1_ --------------------------
	.section	.nv.info._ZN2at6native18elementwise_kernelILi128ELi4EZNS0_22gpu_kernel_impl_nocastIZZZNS0_60_GLOBAL__N__171e0b9f_22_ActivationEluKernel_cu_9e10b42f_305319elu_backward_kernelERNS_18TensorIteratorBaseERKN3c106ScalarES9_S9_bENKUlvE_clEvENKUlvE2_clEvEUlNS6_8BFloat16ESC_E_EEvS5_RKT_EUliE_EEviT1_,"",@"SHT_CUDA_INFO"
	.sectionflags	@""
	.align	4


	//----- nvinfo : EIATTR_CUDA_API_VERSION
	.align		4
        /*0000*/ 	.byte	0x04, 0x37
        /*0002*/ 	.short	(.L_425 - .L_424)
.L_424:
        /*0004*/ 	.word	0x00000082


	//----- nvinfo : EIATTR_KPARAM_INFO
	.align		4
.L_425:
        /*0008*/ 	.byte	0x04, 0x17
        /*000a*/ 	.short	(.L_427 - .L_426)
.L_426:
        /*000c*/ 	.word	0x00000000
        /*0010*/ 	.short	0x0001
        /*0012*/ 	.short	0x0008
        /*0014*/ 	.byte	0x00, 0xf0, 0x61, 0x0a


	//----- nvinfo : EIATTR_KPARAM_INFO
	.align		4
.L_427:
        /*0018*/ 	.byte	0x04, 0x17
        /*001a*/ 	.short	(.L_429 - .L_428)
.L_428:
        /*001c*/ 	.word	0x00000000
        /*0020*/ 	.short	0x0000
        /*0022*/ 	.short	0x0000
        /*0024*/ 	.byte	0x00, 0xf0, 0x11, 0x00


	//----- nvinfo : EIATTR_SPARSE_MMA_MASK
	.align		4
.L_429:
        /*0028*/ 	.byte	0x03, 0x50
        /*002a*/ 	.short	0x0000


	//----- nvinfo : EIATTR_MAXREG_COUNT
	.align		4
        /*002c*/ 	.byte	0x03, 0x1b
        /*002e*/ 	.short	0x0080


	//----- nvinfo : EIATTR_MERCURY_ISA_VERSION
	.align		4
        /*0030*/ 	.byte	0x03, 0x5f
        /*0032*/ 	.short	0x0101


	//----- nvinfo : EIATTR_EXIT_INSTR_OFFSETS
	.align		4
        /*0034*/ 	.byte	0x04, 0x1c
        /*0036*/ 	.short	(.L_431 - .L_430)


	//   ....[0]....
.L_430:
        /*0038*/ 	.word	0x00004b00


	//   ....[1]....
        /*003c*/ 	.word	0x000063a0


	//----- nvinfo : EIATTR_MAX_THREADS
	.align		4
.L_431:
        /*0040*/ 	.byte	0x04, 0x05
        /*0042*/ 	.short	(.L_433 - .L_432)
.L_432:
        /*0044*/ 	.word	0x00000080
        /*0048*/ 	.word	0x00000001
        /*004c*/ 	.word	0x00000001


	//----- nvinfo : EIATTR_CRS_STACK_SIZE
	.align		4
.L_433:
        /*0050*/ 	.byte	0x04, 0x1e
        /*0052*/ 	.short	(.L_435 - .L_434)
.L_434:
        /*0054*/ 	.word	0x00000000


	//----- nvinfo : EIATTR_CBANK_PARAM_SIZE
	.align		4
.L_435:
        /*0058*/ 	.byte	0x03, 0x19
        /*005a*/ 	.short	0x02a0


	//----- nvinfo : EIATTR_PARAM_CBANK
	.align		4
        /*005c*/ 	.byte	0x04, 0x0a
        /*005e*/ 	.short	(.L_437 - .L_436)
	.align		4
.L_436:
        /*0060*/ 	.word	index@(.nv.constant0._ZN2at6native18elementwise_kernelILi128ELi4EZNS0_22gpu_kernel_impl_nocastIZZZNS0_60_GLOBAL__N__171e0b9f_22_ActivationEluKernel_cu_9e10b42f_305319elu_backward_kernelERNS_18TensorIteratorBaseERKN3c106ScalarES9_S9_bENKUlvE_clEvENKUlvE2_clEvEUlNS6_8BFloat16ESC_E_EEvS5_RKT_EUliE_EEviT1_)
        /*0064*/ 	.short	0x0210
        /*0066*/ 	.short	0x02a0


	//----- nvinfo : EIATTR_SW_WAR
	.align		4
.L_437:
        /*0068*/ 	.byte	0x04, 0x36
        /*006a*/ 	.short	(.L_439 - .L_438)
.L_438:
        /*006c*/ 	.word	0x00000008
.L_439:


//--------------------- .nv.info._ZN2at6native27unrolled_elementwise_kernelIZZZNS0_60_GLOBAL__N__171e0b9f_22_ActivationEluKernel_cu_9e10b42f_305319elu_backward_kernelERNS_18TensorIteratorBaseERKN3c106ScalarES8_S8_bENKUlvE_clEvENKUlvE2_clEvEUlNS5_8BFloat16ESB_E_St5arrayIPcLm3EELi4E23TrivialOffsetCalculatorILi2EjESG_ILi1EjENS0_6memory15LoadWithoutCastENSJ_16StoreWithoutCastEEEviT_T0_T2_T3_T4_T5_ --------------------------
	.section	.nv.info._ZN2at6native27unrolled_elementwise_kernelIZZZNS0_60_GLOBAL__N__171e0b9f_22_ActivationEluKernel_cu_9e10b42f_305319elu_backward_kernelERNS_18TensorIteratorBaseERKN3c106ScalarES8_S8_bENKUlvE_clEvENKUlvE2_clEvEUlNS5_8BFloat16ESB_E_St5arrayIPcLm3EELi4E23TrivialOffsetCalculatorILi2EjESG_ILi1EjENS0_6memory15LoadWithoutCastENSJ_16StoreWithoutCastEEEviT_T0_T2_T3_T4_T5_,"",@"SHT_CUDA_INFO"
	.sectionflags	@""
	.align	4


	//----- nvinfo : EIATTR_CUDA_API_VERSION
	.align		4
        /*0000*/ 	.byte	0x04, 0x37
        /*0002*/ 	.short	(.L_441 - .L_440)
.L_440:
        /*0004*/ 	.word	0x00000082


	//----- nvinfo : EIATTR_KPARAM_INFO
	.align		4
.L_441:
        /*0008*/ 	.byte	0x04, 0x17
        /*000a*/ 	.short	(.L_443 - .L_442)
.L_442:
        /*000c*/ 	.word	0x00000000
        /*0010*/ 	.short	0x0006
        /*0012*/ 	.short	0x003b
        /*0014*/ 	.byte	0x00, 0xf0, 0x05, 0x00


	//----- nvinfo : EIATTR_KPARAM_INFO
	.align		4
.L_443:
        /*0018*/ 	.byte	0x04, 0x17
        /*001a*/ 	.short	(.L_445 - .L_444)
.L_444:
        /*001c*/ 	.word	0x00000000
        /*0020*/ 	.short	0x0005
        /*0022*/ 	.short	0x003a
        /*0024*/ 	.byte	0x00, 0xf0, 0x05, 0x00


	//----- nvinfo : EIATTR_KPARAM_INFO
	.align		4
.L_445:
        /*0028*/ 	.byte	0x04, 0x17
        /*002a*/ 	.short	(.L_447 - .L_446)
.L_446:
        /*002c*/ 	.word	0x00000000
        /*0030*/ 	.short	0x0004
        /*0032*/ 	.short	0x0039
        /*0034*/ 	.byte	0x00, 0xf0, 0x05, 0x00


	//----- nvinfo : EIATTR_KPARAM_INFO
	.align		4
.L_447:
        /*0038*/ 	.byte	0x04, 0x17
        /*003a*/ 	.short	(.L_449 - .L_448)
.L_448:
        /*003c*/ 	.word	0x00000000
        /*0040*/ 	.short	0x0003
        /*0042*/ 	.short	0x0038
        /*0044*/ 	.byte	0x00, 0xf0, 0x05, 0x00


	//----- nvinfo : EIATTR_KPARAM_INFO
	.align		4
.L_449:
        /*0048*/ 	.byte	0x04, 0x17
        /*004a*/ 	.short	(.L_451 - .L_450)
.L_450:
        /*004c*/ 	.word	0x00000000
        /*0050*/ 	.short	0x0002
        /*0052*/ 	.short	0x0020
        /*0054*/ 	.byte	0x00, 0xf0, 0x61, 0x00


	//----- nvinfo : EIATTR_KPARAM_INFO
	.align		4
.L_451:
        /*0058*/ 	.byte	0x04, 0x17
        /*005a*/ 	.short	(.L_453 - .L_452)
.L_452:
        /*005c*/ 	.word	0x00000000
        /*0060*/ 	.short	0x0001
        /*0062*/ 	.short	0x0008
        /*0064*/ 	.byte	0x00, 0xf0, 0x61, 0x00


	//----- nvinfo : EIATTR_KPARAM_INFO
	.align		4
.L_453:
        /*0068*/ 	.byte	0x04, 0x17
        /*006a*/ 	.short	(.L_455 - .L_454)
.L_454:
        /*006c*/ 	.word	0x00000000
        /*0070*/ 	.short	0x0000
        /*0072*/ 	.short	0x0000
        /*0074*/ 	.byte	0x00, 0xf0, 0x11, 0x00


	//----- nvinfo : EIATTR_SPARSE_MMA_MASK
	.align		4
.L_455:
        /*0078*/ 	.byte	0x03, 0x50
        /*007a*/ 	.short	0x0000


	//----- nvinfo : EIATTR_MAXREG_COUNT
	.align		4
        /*007c*/ 	.byte	0x03, 0x1b
        /*007e*/ 	.short	0x00ff


	//----- nvinfo : EIATTR_MERCURY_ISA_VERSION
	.align		4
        /*0080*/ 	.byte	0x03, 0x5f
        /*0082*/ 	.short	0x0101


	//----- nvinfo : EIATTR_EXIT_INSTR_OFFSETS
	.align		4
        /*0084*/ 	.byte	0x04, 0x1c
        /*0086*/ 	.short	(.L_457 - .L_456)


	//   ....[0]....
.L_456:
        /*0088*/ 	.word	0x00000de0


	//   ....[1]....
        /*008c*/ 	.word	0x00000e30


	//----- nvinfo : EIATTR_MAX_THREADS
	.align		4
.L_457:
        /*0090*/ 	.byte	0x04, 0x05
        /*0092*/ 	.short	(.L_459 - .L_458)
.L_458:
        /*0094*/ 	.word	0x00000080
        /*0098*/ 	.word	0x00000001
        /*009c*/ 	.word	0x00000001


	//----- nvinfo : EIATTR_CRS_STACK_SIZE
	.align		4
.L_459:
        /*00a0*/ 	.byte	0x04, 0x1e
        /*00a2*/ 	.short	(.L_461 - .L_460)
.L_460:
        /*00a4*/ 	.word	0x00000000


	//----- nvinfo : EIATTR_CBANK_PARAM_SIZE
	.align		4
.L_461:
        /*00a8*/ 	.byte	0x03, 0x19
        /*00aa*/ 	.short	0x003c


	//----- nvinfo : EIATTR_PARAM_CBANK
	.align		4
        /*00ac*/ 	.byte	0x04, 0x0a
        /*00ae*/ 	.short	(.L_463 - .L_462)
	.align		4
.L_462:
        /*00b0*/ 	.word	index@(.nv.constant0._ZN2at6native27unrolled_elementwise_kernelIZZZNS0_60_GLOBAL__N__171e0b9f_22_ActivationEluKernel_cu_9e10b42f_305319elu_backward_kernelERNS_18TensorIteratorBaseERKN3c106ScalarES8_S8_bENKUlvE_clEvENKUlvE2_clEvEUlNS5_8BFloat16ESB_E_St5arrayIPcLm3EELi4E23TrivialOffsetCalculatorILi2EjESG_ILi1EjENS0_6memory15LoadWithoutCastENSJ_16StoreWithoutCastEEEviT_T0_T2_T3_T4_T5_)
        /*00b4*/ 	.short	0x0210
        /*00b6*/ 	.short	0x003c


	//----- nvinfo : EIATTR_SW_WAR
	.align		4
.L_463:
        /*00b8*/ 	.byte	0x04, 0x36
        /*00ba*/ 	.short	(.L_465 - .L_464)
.L_464:
        /*00bc*/ 	.word	0x00000008
.L_465:


//--------------------- .nv.info._ZN2at6native29vectorized_elementwise_kernelILi2EZZZNS0_60_GLOBAL__N__171e0b9f_22_ActivationEluKernel_cu_9e10b42f_305319elu_backward_kernelERNS_18TensorIteratorBaseERKN3c106ScalarES8_S8_bENKUlvE_clEvENKUlvE2_clEvEUlNS5_8BFloat16ESB_E_St5arrayIPcLm3EEEEviT0_T1_ --------------------------
	.section	.nv.info._ZN2at6native29vectorized_elementwise_kernelILi2EZZZNS0_60_GLOBAL__N__171e0b9f_22_ActivationEluKernel_cu_9e10b42f_305319elu_backward_kernelERNS_18TensorIteratorBaseERKN3c106ScalarES8_S8_bENKUlvE_clEvENKUlvE2_clEvEUlNS5_8BFloat16ESB_E_St5arrayIPcLm3EEEEviT0_T1_,"",@"SHT_CUDA_INFO"
	.sectionflags	@""
	.align	4


	//----- nvinfo : EIATTR_CUDA_API_VERSION
	.align		4
        /*0000*/ 	.byte	0x04, 0x37
        /*0002*/ 	.short	(.L_467 - .L_466)
.L_466:
        /*0004*/ 	.word	0x00000082


	//----- nvinfo : EIATTR_KPARAM_INFO
	.align		4
.L_467:
        /*0008*/ 	.byte	0x04, 0x17
        /*000a*/ 	.short	(.L_469 - .L_468)
.L_468:
        /*000c*/ 	.word	0x00000000
        /*0010*/ 	.short	0x0002
        /*0012*/ 	.short	0x0020
        /*0014*/ 	.byte	0x00, 0xf0, 0x61, 0x00


	//----- nvinfo : EIATTR_KPARAM_INFO
	.align		4
.L_469:
        /*0018*/ 	.byte	0x04, 0x17
        /*001a*/ 	.short	(.L_471 - .L_470)
.L_470:
        /*001c*/ 	.word	0x00000000
        /*0020*/ 	.short	0x0001
        /*0022*/ 	.short	0x0008
        /*0024*/ 	.byte	0x00, 0xf0, 0x61, 0x00


	//----- nvinfo : EIATTR_KPARAM_INFO
	.align		4
.L_471:
        /*0028*/ 	.byte	0x04, 0x17
        /*002a*/ 	.short	(.L_473 - .L_472)
.L_472:
        /*002c*/ 	.word	0x00000000
        /*0030*/ 	.short	0x0000
        /*0032*/ 	.short	0x0000
        /*0034*/ 	.byte	0x00, 0xf0, 0x11, 0x00


	//----- nvinfo : EIATTR_SPARSE_MMA_MASK
	.align		4
.L_473:
        /*0038*/ 	.byte	0x03, 0x50
        /*003a*/ 	.short	0x0000


	//----- nvinfo : EIATTR_MAXREG_COUNT
	.align		4
        /*003c*/ 	.byte	0x03, 0x1b
        /*003e*/ 	.short	0x00ff


	//----- nvinfo : EIATTR_MERCURY_ISA_VERSION
	.align		4
        /*0040*/ 	.byte	0x03, 0x5f
        /*0042*/ 	.short	0x0101


	//----- nvinfo : EIATTR_EXIT_INSTR_OFFSETS
	.align		4
        /*0044*/ 	.byte	0x04, 0x1c
        /*0046*/ 	.short	(.L_475 - .L_474)


	//   ....[0]....
.L_474:
        /*0048*/ 	.word	0x00000fe0


	//   ....[1]....
        /*004c*/ 	.word	0x00002bb0


	//   ....[2]....
        /*0050*/ 	.word	0x00002c00


	//----- nvinfo : EIATTR_MAX_THREADS
	.align		4
.L_475:
        /*0054*/ 	.byte	0x04, 0x05
        /*0056*/ 	.short	(.L_477 - .L_476)
.L_476:
        /*0058*/ 	.word	0x00000080
        /*005c*/ 	.word	0x00000001
        /*0060*/ 	.word	0x00000001


	//----- nvinfo : EIATTR_CRS_STACK_SIZE
	.align		4
.L_477:
        /*0064*/ 	.byte	0x04, 0x1e
        /*0066*/ 	.short	(.L_479 - .L_478)
.L_478:
        /*0068*/ 	.word	0x00000000


	//----- nvinfo : EIATTR_CBANK_PARAM_SIZE
	.align		4
.L_479:
        /*006c*/ 	.byte	0x03, 0x19
        /*006e*/ 	.short	0x0038


	//----- nvinfo : EIATTR_PARAM_CBANK
	.align		4
        /*0070*/ 	.byte	0x04, 0x0a
        /*0072*/ 	.short	(.L_481 - .L_480)
	.align		4
.L_480:
        /*0074*/ 	.word	index@(.nv.constant0._ZN2at6native29vectorized_elementwise_kernelILi2EZZZNS0_60_GLOBAL__N__171e0b9f_22_ActivationEluKernel_cu_9e10b42f_305319elu_backward_kernelERNS_18TensorIteratorBaseERKN3c106ScalarES8_S8_bENKUlvE_clEvENKUlvE2_clEvEUlNS5_8BFloat16ESB_E_St5arrayIPcLm3EEEEviT0_T1_)
        /*0078*/ 	.short	0x0210
        /*007a*/ 	.short	0x0038


	//----- nvinfo : EIATTR_SW_WAR
	.align		4
.L_481:
        /*007c*/ 	.byte	0x04, 0x36
        /*007e*/ 	.short	(.L_483 - .L_482)
.L_482:
        /*0080*/ 	.word	0x00000008
.L_483:


//--------------------- .nv.info._ZN2at6native29vectorized_elementwise_kernelILi4EZZZNS0_60_GLOBAL__N__171e0b9f_22_ActivationEluKernel_cu_9e10b42f_305319elu_backward_kernelERNS_18TensorIteratorBaseERKN3c106ScalarES8_S8_bENKUlvE_clEvENKUlvE2_clEvEUlNS5_8BFloat16ESB_E_St5arrayIPcLm3EEEEviT0_T1_ --------------------------
	.section	.nv.info._ZN2at6native29vectorized_elementwise_kernelILi4EZZZNS0_60_GLOBAL__N__171e0b9f_22_ActivationEluKernel_cu_9e10b42f_305319elu_backward_kernelERNS_18TensorIteratorBaseERKN3c106ScalarES8_S8_bENKUlvE_clEvENKUlvE2_clEvEUlNS5_8BFloat16ESB_E_St5arrayIPcLm3EEEEviT0_T1_,"",@"SHT_CUDA_INFO"
	.sectionflags	@""
	.align	4


	//----- nvinfo : EIATTR_CUDA_API_VERSION
	.align		4
        /*0000*/ 	.byte	0x04, 0x37
        /*0002*/ 	.short	(.L_485 - .L_484)
.L_484:
        /*0004*/ 	.word	0x00000082


	//----- nvinfo : EIATTR_KPARAM_INFO
	.align		4
.L_485:
        /*0008*/ 	.byte	0x04, 0x17
        /*000a*/ 	.short	(.L_487 - .L_486)
.L_486:
        /*000c*/ 	.word	0x00000000
        /*0010*/ 	.short	0x0002
        /*0012*/ 	.short	0x0020
        /*0014*/ 	.byte	0x00, 0xf0, 0x61, 0x00


	//----- nvinfo : EIATTR_KPARAM_INFO
	.align		4
.L_487:
        /*0018*/ 	.byte	0x04, 0x17
        /*001a*/ 	.short	(.L_489 - .L_488)
.L_488:
        /*001c*/ 	.word	0x00000000
        /*0020*/ 	.short	0x0001
        /*0022*/ 	.short	0x0008
        /*0024*/ 	.byte	0x00, 0xf0, 0x61, 0x00


	//----- nvinfo : EIATTR_KPARAM_INFO
	.align		4
.L_489:
        /*0028*/ 	.byte	0x04, 0x17
        /*002a*/ 	.short	(.L_491 - .L_490)
.L_490:
        /*002c*/ 	.word	0x00000000
        /*0030*/ 	.short	0x0000
        /*0032*/ 	.short	0x0000
        /*0034*/ 	.byte	0x00, 0xf0, 0x11, 0x00


	//----- nvinfo : EIATTR_SPARSE_MMA_MASK
	.align		4
.L_491:
        /*0038*/ 	.byte	0x03, 0x50
        /*003a*/ 	.short	0x0000


	//----- nvinfo : EIATTR_MAXREG_COUNT
	.align		4
        /*003c*/ 	.byte	0x03, 0x1b
        /*003e*/ 	.short	0x00ff


	//----- nvinfo : EIATTR_MERCURY_ISA_VERSION
	.align		4
        /*0040*/ 	.byte	0x03, 0x5f
        /*0042*/ 	.short	0x0101


	//----- nvinfo : EIATTR_EXIT_INSTR_OFFSETS
	.align		4
        /*0044*/ 	.byte	0x04, 0x1c
        /*0046*/ 	.short	(.L_493 - .L_492)


	//   ....[0]....
.L_492:
        /*0048*/ 	.word	0x00000f80


	//   ....[1]....
        /*004c*/ 	.word	0x00002b50


	//   ....[2]....
        /*0050*/ 	.word	0x00002ba0


	//----- nvinfo : EIATTR_MAX_THREADS
	.align		4
.L_493:
        /*0054*/ 	.byte	0x04, 0x05
        /*0056*/ 	.short	(.L_495 - .L_494)
.L_494:
        /*0058*/ 	.word	0x00000080
        /*005c*/ 	.word	0x00000001
        /*0060*/ 	.word	0x00000001


	//----- nvinfo : EIATTR_CRS_STACK_SIZE
	.align		4
.L_495:
        /*0064*/ 	.byte	0x04, 0x1e
        /*0066*/ 	.short	(.L_497 - .L_496)
.L_496:
        /*0068*/ 	.word	0x00000000


	//----- nvinfo : EIATTR_CBANK_PARAM_SIZE
	.align		4
.L_497:
        /*006c*/ 	.byte	0x03, 0x19
        /*006e*/ 	.short	0x0038


	//----- nvinfo : EIATTR_PARAM_CBANK
	.align		4
        /*0070*/ 	.byte	0x04, 0x0a
        /*0072*/ 	.short	(.L_499 - .L_498)
	.align		4
.L_498:
        /*0074*/ 	.word	index@(.nv.constant0._ZN2at6native29vectorized_elementwise_kernelILi4EZZZNS0_60_GLOBAL__N__171e0b9f_22_ActivationEluKernel_cu_9e10b42f_305319elu_backward_kernelERNS_18TensorIteratorBaseERKN3c106ScalarES8_S8_bENKUlvE_clEvENKUlvE2_clEvEUlNS5_8BFloat16ESB_E_St5arrayIPcLm3EEEEviT0_T1_)
        /*0078*/ 	.short	0x0210
        /*007a*/ 	.short	0x0038


	//----- nvinfo : EIATTR_SW_WAR
	.align		4
.L_499:
        /*007c*/ 	.byte	0x04, 0x36
        /*007e*/ 	.short	(.L_501 - .L_500)
.L_500:
        /*0080*/ 	.word	0x00000008
.L_501:


//--------------------- .nv.info._ZN2at6native29vectorized_elementwise_kernelILi8EZZZNS0_60_GLOBAL__N__171e0b9f_22_ActivationEluKernel_cu_9e10b42f_305319elu_backward_kernelERNS_18TensorIteratorBaseERKN3c106ScalarES8_S8_bENKUlvE_clEvENKUlvE2_clEvEUlNS5_8BFloat16ESB_E_St5arrayIPcLm3EEEEviT0_T1_ --------------------------
	.section	.nv.info._ZN2at6native29vectorized_elementwise_kernelILi8EZZZNS0_60_GLOBAL__N__171e0b9f_22_ActivationEluKernel_cu_9e10b42f_305319elu_backward_kernelERNS_18TensorIteratorBaseERKN3c106ScalarES8_S8_bENKUlvE_clEvENKUlvE2_clEvEUlNS5_8BFloat16ESB_E_St5arrayIPcLm3EEEEviT0_T1_,"",@"SHT_CUDA_INFO"
	.sectionflags	@""
	.align	4


	//----- nvinfo : EIATTR_CUDA_API_VERSION
	.align		4
        /*0000*/ 	.byte	0x04, 0x37
        /*0002*/ 	.short	(.L_503 - .L_502)
.L_502:
        /*0004*/ 	.word	0x00000082


	//----- nvinfo : EIATTR_KPARAM_INFO
	.align		4
.L_503:
        /*0008*/ 	.byte	0x04, 0x17
        /*000a*/ 	.short	(.L_505 - .L_504)
.L_504:
        /*000c*/ 	.word	0x00000000
        /*0010*/ 	.short	0x0002
        /*0012*/ 	.short	0x0020
        /*0014*/ 	.byte	0x00, 0xf0, 0x61, 0x00


	//----- nvinfo : EIATTR_KPARAM_INFO
	.align		4
.L_505:
        /*0018*/ 	.byte	0x04, 0x17
        /*001a*/ 	.short	(.L_507 - .L_506)
.L_506:
        /*001c*/ 	.word	0x00000000
        /*0020*/ 	.short	0x0001
        /*0022*/ 	.short	0x0008
        /*0024*/ 	.byte	0x00, 0xf0, 0x61, 0x00


	//----- nvinfo : EIATTR_KPARAM_INFO
	.align		4
.L_507:
        /*0028*/ 	.byte	0x04, 0x17
        /*002a*/ 	.short	(.L_509 - .L_508)
.L_508:
        /*002c*/ 	.word	0x00000000
        /*0030*/ 	.short	0x0000
        /*0032*/ 	.short	0x0000
        /*0034*/ 	.byte	0x00, 0xf0, 0x11, 0x00


	//----- nvinfo : EIATTR_SPARSE_MMA_MASK
	.align		4
.L_509:
        /*0038*/ 	.byte	0x03, 0x50
        /*003a*/ 	.short	0x0000


	//----- nvinfo : EIATTR_MAXREG_COUNT
	.align		4
        /*003c*/ 	.byte	0x03, 0x1b
        /*003e*/ 	.short	0x00ff


	//----- nvinfo : EIATTR_MERCURY_ISA_VERSION
	.align		4
        /*0040*/ 	.byte	0x03, 0x5f
        /*0042*/ 	.short	0x0101


	//----- nvinfo : EIATTR_EXIT_INSTR_OFFSETS
	.align		4
        /*0044*/ 	.byte	0x04, 0x1c
        /*0046*/ 	.short	(.L_511 - .L_510)


	//   ....[0]....
.L_510:
        /*0048*/ 	.word	0x00000f50


	//   ....[1]....
        /*004c*/ 	.word	0x00002b20


	//   ....[2]....
        /*0050*/ 	.word	0x00002b70


	//----- nvinfo : EIATTR_MAX_THREADS
	.align		4
.L_511:
        /*0054*/ 	.byte	0x04, 0x05
        /*0056*/ 	.short	(.L_513 - .L_512)
.L_512:
        /*0058*/ 	.word	0x00000080
        /*005c*/ 	.word	0x00000001
        /*0060*/ 	.word	0x00000001


	//----- nvinfo : EIATTR_CRS_STACK_SIZE
	.align		4
.L_513:
        /*0064*/ 	.byte	0x04, 0x1e
        /*0066*/ 	.short	(.L_515 - .L_514)
.L_514:
        /*0068*/ 	.word	0x00000000


	//----- nvinfo : EIATTR_CBANK_PARAM_SIZE
	.align		4
.L_515:
        /*006c*/ 	.byte	0x03, 0x19
        /*006e*/ 	.short	0x0038


	//----- nvinfo : EIATTR_PARAM_CBANK
	.align		4
        /*0070*/ 	.byte	0x04, 0x0a
        /*0072*/ 	.short	(.L_517 - .L_516)
	.align		4
.L_516:
        /*0074*/ 	.word	index@(.nv.constant0._ZN2at6native29vectorized_elementwise_kernelILi8EZZZNS0_60_GLOBAL__N__171e0b9f_22_ActivationEluKernel_cu_9e10b42f_305319elu_backward_kernelERNS_18TensorIteratorBaseERKN3c106ScalarES8_S8_bENKUlvE_clEvENKUlvE2_clEvEUlNS5_8BFloat16ESB_E_St5arrayIPcLm3EEEEviT0_T1_)
        /*0078*/ 	.short	0x0210
        /*007a*/ 	.short	0x0038


	//----- nvinfo : EIATTR_SW_WAR
	.align		4
.L_517:
        /*007c*/ 	.byte	0x04, 0x36
        /*007e*/ 	.short	(.L_519 - .L_518)
.L_518:
        /*0080*/ 	.word	0x00000008
.L_519:


//--------------------- .nv.info._ZN2at6native18elementwise_kernelILi128ELi4EZNS0_15gpu_kernel_implIZZZNS0_60_GLOBAL__N__171e0b9f_22_ActivationEluKernel_cu_9e10b42f_305319elu_backward_kernelERNS_18TensorIteratorBaseERKN3c106ScalarES9_S9_bENKUlvE_clEvENKUlvE1_clEvEUlNS6_4HalfESC_E_EEvS5_RKT_EUliE_EEviT1_ --------------------------
	.section	.nv.info._ZN2at6native18elementwise_kernelILi128ELi4EZNS0_15gpu_kernel_implIZZZNS0_60_GLOBAL__N__171e0b9f_22_ActivationEluKernel_cu_9e10b42f_305319elu_backward_kernelERNS_18TensorIteratorBaseERKN3c106ScalarES9_S9_bENKUlvE_clEvENKUlvE1_clEvEUlNS6_4HalfESC_E_EEvS5_RKT_EUliE_EEviT1_,"",@"SHT_CUDA_INFO"
	.sectionflags	@""
	.align	4


	//----- nvinfo : EIATTR_CUDA_API_VERSION
	.align		4
        /*0000*/ 	.byte	0x04, 0x37
        /*0002*/ 	.short	(.L_521 - .L_520)
.L_520:
        /*0004*/ 	.word	0x00000082


	//----- nvinfo : EIATTR_KPARAM_INFO
	.align		4
.L_521:
        /*0008*/ 	.byte	0x04, 0x17
        /*000a*/ 	.short	(.L_523 - .L_522)
.L_522:
        /*000c*/ 	.word	0x00000000
        /*0010*/ 	.short	0x0001
        /*0012*/ 	.short	0x0008
        /*0014*/ 	.byte	0x00, 0xf0, 0x81, 0x0a


	//----- nvinfo : EIATTR_KPARAM_INFO
	.align		4
.L_523:
        /*0018*/ 	.byte	0x04, 0x17
        /*001a*/ 	.short	(.L_525 - .L_524)
.L_524:
        /*001c*/ 	.word	0x00000000
        /*0020*/ 	.short	0x0000
        /*0022*/ 	.short	0x0000
        /*0024*/ 	.byte	0x00, 0xf0, 0x11, 0x00


	//----- nvinfo : EIATTR_SPARSE_MMA_MASK
	.align		4
.L_525:
        /*0028*/ 	.byte	0x03, 0x50
        /*002a*/ 	.short	0x0000


	//----- nvinfo : EIATTR_MAXREG_COUNT
	.align		4
        /*002c*/ 	.byte	0x03, 0x1b
        /*002e*/ 	.short	0x0080


	//----- nvinfo : EIATTR_EXTERNS
	.align		4
        /*0030*/ 	.byte	0x04, 0x0f
        /*0032*/ 	.short	(.L_527 - .L_526)


	//   ....[0]....
	.align		4
.L_526:
        /*0034*/ 	.word	index@(__assertfail)


	//----- nvinfo : EIATTR_MERCURY_ISA_VERSION
	.align		4
.L_527:
        /*0038*/ 	.byte	0x03, 0x5f
        /*003a*/ 	.short	0x0101


	//----- nvinfo : EIATTR_SYSCALL_OFFSETS
	.align		4
        /*003c*/ 	.byte	0x04, 0x46
        /*003e*/ 	.short	(.L_529 - .L_528)


	//   ....[0]....
.L_528:
        /*0040*/ 	.word	0x000026c0


	//   ....[1]....
        /*0044*/ 	.word	0x00003670


	//   ....[2]....
        /*0048*/ 	.word	0x00004790


	//   ....[3]....
        /*004c*/ 	.word	0x00006ea0


	//   ....[4]....
        /*0050*/ 	.word	0x00007e50


	//   ....[5]....
        /*0054*/ 	.word	0x00008f70


	//   ....[6]....
        /*0058*/ 	.word	0x0000b670


	//   ....[7]....
        /*005c*/ 	.word	0x0000c620


	//   ....[8]....
        /*0060*/ 	.word	0x0000d740


	//   ....[9]....
        /*0064*/ 	.word	0x0000fe30


	//   ....[10]....
        /*0068*/ 	.word	0x00010de0


	//   ....[11]....
        /*006c*/ 	.word	0x00011f00


	//----- nvinfo : EIATTR_EXIT_INSTR_OFFSETS
	.align		4
.L_529:
        /*0070*/ 	.byte	0x04, 0x1c
        /*0072*/ 	.short	(.L_531 - .L_530)


	//   ....[0]....
.L_530:
        /*0074*/ 	.word	0x0000d810


	//   ....[1]....
        /*0078*/ 	.word	0x00011130


	//   ....[2]....
        /*007c*/ 	.word	0x00011170


	//   ....[3]....
        /*0080*/ 	.word	0x00011210


	//   ....[4]....
        /*0084*/ 	.word	0x00011250


	//   ....[5]....
        /*0088*/ 	.word	0x00011290


	//   ....[6]....
        /*008c*/ 	.word	0x00011320


	//   ....[7]....
        /*0090*/ 	.word	0x00011340


	//   ....[8]....
        /*0094*/ 	.word	0x000113e0


	//   ....[9]....
        /*0098*/ 	.word	0x00011430


	//   ....[10]....
        /*009c*/ 	.word	0x00011480


	//   ....[11]....
        /*00a0*/ 	.word	0x00011550


	//   ....[12]....
        /*00a4*/ 	.word	0x000115b0


	//   ....[13]....
        /*00a8*/ 	.word	0x00011740


	//   ....[14]....
        /*00ac*/ 	.word	0x000118a0


	//   ....[15]....
        /*00b0*/ 	.word	0x000118e0


	//   ....[16]....
        /*00b4*/ 	.word	0x000119a0


	//   ....[17]....
        /*00b8*/ 	.word	0x00011b20


	//   ....[18]....
        /*00bc*/ 	.word	0x00011ca0


	//   ....[19]....
        /*00c0*/ 	.word	0x00011e00


	//   ....[20]....
        /*00c4*/ 	.word	0x00011f10


	//   ....[21]....
        /*00c8*/ 	.word	0x00011f50


	//   ....[22]....
        /*00cc*/ 	.word	0x00011f90


	//----- nvinfo : EIATTR_MAX_THREADS
	.align		4
.L_531:
        /*00d0*/ 	.byte	0x04, 0x05
        /*00d2*/ 	.short	(.L_533 - .L_532)
.L_532:
        /*00d4*/ 	.word	0x00000080
        /*00d8*/ 	.word	0x00000001
        /*00dc*/ 	.word	0x00000001


	//----- nvinfo : EIATTR_CRS_STACK_SIZE
	.align		4
.L_533:
        /*00e0*/ 	.byte	0x04, 0x1e
        /*00e2*/ 	.short	(.L_535 - .L_534)
.L_534:
        /*00e4*/ 	.word	0x00000000


	//----- nvinfo : EIATTR_CBANK_PARAM_SIZE
	.align		4
.L_535:
        /*00e8*/ 	.byte	0x03, 0x19
        /*00ea*/ 	.short	0x02a8


	//----- nvinfo : EIATTR_PARAM_CBANK
	.align		4
        /*00ec*/ 	.byte	0x04, 0x0a
        /*00ee*/ 	.short	(.L_537 - .L_536)
	.align		4
.L_536:
        /*00f0*/ 	.word	index@(.nv.constant0._ZN2at6native18elementwise_kernelILi128ELi4EZNS0_15gpu_kernel_implIZZZNS0_60_GLOBAL__N__171e0b9f_22_ActivationEluKernel_cu_9e10b42f_305319elu_backward_kernelERNS_18TensorIteratorBaseERKN3c106ScalarES9_S9_bENKUlvE_clEvENKUlvE1_clEvEUlNS6_4HalfESC_E_EEvS5_RKT_EUliE_EEviT1_)
        /*00f4*/ 	.short	0x0210
        /*00f6*/ 	.short	0x02a8


	//----- nvinfo : EIATTR_SW_WAR
	.align		4
.L_537:
        /*00f8*/ 	.byte	0x04, 0x36
        /*00fa*/ 	.short	(.L_539 - .L_538)
.L_538:
        /*00fc*/ 	.word	0x00000008
.L_539:


//--------------------- .nv.info._ZN2at6native27unrolled_elementwise_kernelIZZZNS0_60_GLOBAL__N__171e0b9f_22_ActivationEluKernel_cu_9e10b42f_305319elu_backward_kernelERNS_18TensorIteratorBaseERKN3c106ScalarES8_S8_bENKUlvE_clEvENKUlvE1_clEvEUlNS5_4HalfESB_E_St5arrayIPcLm3EELi4E23TrivialOffsetCalculatorILi2EjESG_ILi1EjENS0_6memory12LoadWithCastILi2EEENSJ_13StoreWithCastILi1EEEEEviT_T0_T2_T3_T4_T5_ --------------------------
	.section	.nv.info._ZN2at6native27unrolled_elementwise_kernelIZZZNS0_60_GLOBAL__N__171e0b9f_22_ActivationEluKernel_cu_9e10b42f_305319elu_backward_kernelERNS_18TensorIteratorBaseERKN3c106ScalarES8_S8_bENKUlvE_clEvENKUlvE1_clEvEUlNS5_4HalfESB_E_St5arrayIPcLm3EELi4E23TrivialOffsetCalculatorILi2EjESG_ILi1EjENS0_6memory12LoadWithCastILi2EEENSJ_13StoreWithCastILi1EEEEEviT_T0_T2_T3_T4_T5_,"",@"SHT_CUDA_INFO"
	.sectionflags	@""
	.align	4


	//----- nvinfo : EIATTR_CUDA_API_VERSION
	.align		4
        /*0000*/ 	.byte	0x04, 0x37
        /*0002*/ 	.short	(.L_541 - .L_540)
.L_540:
        /*0004*/ 	.word	0x00000082


	//----- nvinfo : EIATTR_KPARAM_INFO
	.align		4
.L_541:
        /*0008*/ 	.byte	0x04, 0x17
        /*000a*/ 	.short	(.L_543 - .L_542)
.L_542:
        /*000c*/ 	.word	0x00000000
        /*0010*/ 	.short	0x0006
        /*0012*/ 	.short	0x0048
        /*0014*/ 	.byte	0x00, 0xf0, 0x21, 0x00


	//----- nvinfo : EIATTR_KPARAM_INFO
	.align		4
.L_543:
        /*0018*/ 	.byte	0x04, 0x17
        /*001a*/ 	.short	(.L_545 - .L_544)
.L_544:
        /*001c*/ 	.word	0x00000000
        /*0020*/ 	.short	0x0005
        /*0022*/ 	.short	0x003c
        /*0024*/ 	.byte	0x00, 0xf0, 0x31, 0x00


	//----- nvinfo : EIATTR_KPARAM_INFO
	.align		4
.L_545:
        /*0028*/ 	.byte	0x04, 0x17
        /*002a*/ 	.short	(.L_547 - .L_546)
.L_546:
        /*002c*/ 	.word	0x00000000
        /*0030*/ 	.short	0x0004
        /*0032*/ 	.short	0x0039
        /*0034*/ 	.byte	0x00, 0xf0, 0x05, 0x00


	//----- nvinfo : EIATTR_KPARAM_INFO
	.align		4
.L_547:
        /*0038*/ 	.byte	0x04, 0x17
        /*003a*/ 	.short	(.L_549 - .L_548)
.L_548:
        /*003c*/ 	.word	0x00000000
        /*0040*/ 	.short	0x0003
        /*0042*/ 	.short	0x0038
        /*0044*/ 	.byte	0x00, 0xf0, 0x05, 0x00


	//----- nvinfo : EIATTR_KPARAM_INFO
	.align		4
.L_549:
        /*0048*/ 	.byte	0x04, 0x17
        /*004a*/ 	.short	(.L_551 - .L_550)
.L_550:
        /*004c*/ 	.word	0x00000000
        /*0050*/ 	.short	0x0002
        /*0052*/ 	.short	0x0020
        /*0054*/ 	.byte	0x00, 0xf0, 0x61, 0x00


	//----- nvinfo : EIATTR_KPARAM_INFO
	.align		4
.L_551:
        /*0058*/ 	.byte	0x04, 0x17
        /*005a*/ 	.short	(.L_553 - .L_552)
.L_552:
        /*005c*/ 	.word	0x00000000
        /*0060*/ 	.short	0x0001
        /*0062*/ 	.short	0x0008
        /*0064*/ 	.byte	0x00, 0xf0, 0x61, 0x00


	//----- nvinfo : EIATTR_KPARAM_INFO
	.align		4
.L_553:
        /*0068*/ 	.byte	0x04, 0x17
        /*006a*/ 	.short	(.L_555 - .L_554)
.L_554:
        /*006c*/ 	.word	0x00000000
        /*0070*/ 	.short	0x0000
        /*0072*/ 	.short	0x0000
        /*0074*/ 	.byte	0x00, 0xf0, 0x11, 0x00


	//----- nvinfo : EIATTR_SPARSE_MMA_MASK
	.align		4
.L_555:
        /*0078*/ 	.byte	0x03, 0x50
        /*007a*/ 	.short	0x0000


	//----- nvinfo : EIATTR_MAXREG_COUNT
	.align		4
        /*007c*/ 	.byte	0x03, 0x1b
        /*007e*/ 	.short	0x00ff


	//----- nvinfo : EIATTR_EXTERNS
	.align		4
        /*0080*/ 	.byte	0x04, 0x0f
        /*0082*/ 	.short	(.L_557 - .L_556)


	//   ....[0]....
	.align		4
.L_556:
        /*0084*/ 	.word	index@(__assertfail)


	//----- nvinfo : EIATTR_MERCURY_ISA_VERSION
	.align		4
.L_557:
        /*0088*/ 	.byte	0x03, 0x5f
        /*008a*/ 	.short	0x0101


	//----- nvinfo : EIATTR_SYSCALL_OFFSETS
	.align		4
        /*008c*/ 	.byte	0x04, 0x46
        /*008e*/ 	.short	(.L_559 - .L_558)


	//   ....[0]....
.L_558:
        /*0090*/ 	.word	0x000010c0


	//   ....[1]....
        /*0094*/ 	.word	0x00002150


	//   ....[2]....
        /*0098*/ 	.word	0x00003260


	//   ....[3]....
        /*009c*/ 	.word	0x000042f0


	//   ....[4]....
        /*00a0*/ 	.word	0x00005410


	//   ....[5]....
        /*00a4*/ 	.word	0x000064b0


	//   ....[6]....
        /*00a8*/ 	.word	0x000075b0


	//   ....[7]....
        /*00ac*/ 	.word	0x00008570


	//   ....[8]....
        /*00b0*/ 	.word	0x00009f00


	//   ....[9]....
        /*00b4*/ 	.word	0x0000af00


	//   ....[10]....
        /*00b8*/ 	.word	0x0000bee0


	//   ....[11]....
        /*00bc*/ 	.word	0x0000cec0


	//----- nvinfo : EIATTR_EXIT_INSTR_OFFSETS
	.align		4
.L_559:
        /*00c0*/ 	.byte	0x04, 0x1c
        /*00c2*/ 	.short	(.L_561 - .L_560)


	//   ....[0]....
.L_560:
        /*00c4*/ 	.word	0x0000bfa0


	//   ....[1]....
        /*00c8*/ 	.word	0x0000c0f0


	//   ....[2]....
        /*00cc*/ 	.word	0x0000c130


	//   ....[3]....
        /*00d0*/ 	.word	0x0000c1d0


	//   ....[4]....
        /*00d4*/ 	.word	0x0000c210


	//   ....[5]....
        /*00d8*/ 	.word	0x0000c250


	//   ....[6]....
        /*00dc*/ 	.word	0x0000c2e0


	//   ....[7]....
        /*00e0*/ 	.word	0x0000c300


	//   ....[8]....
        /*00e4*/ 	.word	0x0000c3a0


	//   ....[9]....
        /*00e8*/ 	.word	0x0000c3f0


	//   ....[10]....
        /*00ec*/ 	.word	0x0000c440


	//   ....[11]....
        /*00f0*/ 	.word	0x0000c510


	//   ....[12]....
        /*00f4*/ 	.word	0x0000c570


	//   ....[13]....
        /*00f8*/ 	.word	0x0000c700


	//   ....[14]....
        /*00fc*/ 	.word	0x0000c860


	//   ....[15]....
        /*0100*/ 	.word	0x0000c8a0


	//   ....[16]....
        /*0104*/ 	.word	0x0000c960


	//   ....[17]....
        /*0108*/ 	.word	0x0000cae0


	//   ....[18]....
        /*010c*/ 	.word	0x0000cc60


	//   ....[19]....
        /*0110*/ 	.word	0x0000cdc0


	//   ....[20]....
        /*0114*/ 	.word	0x0000ced0


	//   ....[21]....
        /*0118*/ 	.word	0x0000cf10


	//   ....[22]....
        /*011c*/ 	.word	0x0000cf50


	//----- nvinfo : EIATTR_MAX_THREADS
	.align		4
.L_561:
        /*0120*/ 	.byte	0x04, 0x05
        /*0122*/ 	.short	(.L_563 - .L_562)
.L_562:
        /*0124*/ 	.word	0x00000080
        /*0128*/ 	.word	0x00000001
        /*012c*/ 	.word	0x00000001


	//----- nvinfo : EIATTR_CRS_STACK_SIZE
	.align		4
.L_563:
        /*0130*/ 	.byte	0x04, 0x1e
        /*0132*/ 	.short	(.L_565 - .L_564)
.L_564:
        /*0134*/ 	.word	0x00000000


	//----- nvinfo : EIATTR_CBANK_PARAM_SIZE
	.align		4
.L_565:
        /*0138*/ 	.byte	0x03, 0x19
        /*013a*/ 	.short	0x0050


	//----- nvinfo : EIATTR_PARAM_CBANK
	.align		4
        /*013c*/ 	.byte	0x04, 0x0a
        /*013e*/ 	.short	(.L_567 - .L_566)
	.align		4
.L_566:
        /*0140*/ 	.word	index@(.nv.constant0._ZN2at6native27unrolled_elementwise_kernelIZZZNS0_60_GLOBAL__N__171e0b9f_22_ActivationEluKernel_cu_9e10b42f_305319elu_backward_kernelERNS_18TensorIteratorBaseERKN3c106ScalarES8_S8_bENKUlvE_clEvENKUlvE1_clEvEUlNS5_4HalfESB_E_St5arrayIPcLm3EELi4E23TrivialOffsetCalculatorILi2EjESG_ILi1EjENS0_6memory12LoadWithCastILi2EEENSJ_13StoreWithCastILi1EEEEEviT_T0_T2_T3_T4_T5_)
        /*0144*/ 	.short	0x0210
        /*0146*/ 	.short	0x0050


	//----- nvinfo : EIATTR_SW_WAR
	.align		4
.L_567:
        /*0148*/ 	.byte	0x04, 0x36
        /*014a*/ 	.short	(.L_569 - .L_568)
.L_568:
        /*014c*/ 	.word	0x00000008
.L_569:


//--------------------- .nv.info._ZN2at6native18elementwise_kernelILi128ELi4EZNS0_22gpu_kernel_impl_nocastIZZZNS0_60_GLOBAL__N__171e0b9f_22_ActivationEluKernel_cu_9e10b42f_305319elu_backward_kernelERNS_18TensorIteratorBaseERKN3c106ScalarES9_S9_bENKUlvE_clEvENKUlvE1_clEvEUlNS6_4HalfESC_E_EEvS5_RKT_EUliE_EEviT1_ --------------------------
	.section	.nv.info._ZN2at6native18elementwise_kernelILi128ELi4EZNS0_22gpu_kernel_impl_nocastIZZZNS0_60_GLOBAL__N__171e0b9f_22_ActivationEluKernel_cu_9e10b42f_305319elu_backward_kernelERNS_18TensorIteratorBaseERKN3c106ScalarES9_S9_bENKUlvE_clEvENKUlvE1_clEvEUlNS6_4HalfESC_E_EEvS5_RKT_EUliE_EEviT1_,"",@"SHT_CUDA_INFO"
	.sectionflags	@""
	.align	4


	//----- nvinfo : EIATTR_CUDA_API_VERSION
	.align		4
        /*0000*/ 	.byte	0x04, 0x37
        /*0002*/ 	.short	(.L_571 - .L_570)
.L_570:
        /*0004*/ 	.word	0x00000082


	//----- nvinfo : EIATTR_KPARAM_INFO
	.align		4
.L_571:
        /*0008*/ 	.byte	0x04, 0x17
        /*000a*/ 	.short	(.L_573 - .L_572)
.L_572:
        /*000c*/ 	.word	0x00000000
        /*0010*/ 	.short	0x0001
        /*0012*/ 	.short	0x0008
        /*0014*/ 	.byte	0x00, 0xf0, 0x61, 0x0a


	//----- nvinfo : EIATTR_KPARAM_INFO
	.align		4
.L_573:
        /*0018*/ 	.byte	0x04, 0x17
        /*001a*/ 	.short	(.L_575 - .L_574)
.L_574:
        /*001c*/ 	.word	0x00000000
        /*0020*/ 	.short	0x0000
        /*0022*/ 	.short	0x0000
        /*0024*/ 	.byte	0x00, 0xf0, 0x11, 0x00


	//----- nvinfo : EIATTR_SPARSE_MMA_MASK
	.align		4
.L_575:
        /*0028*/ 	.byte	0x03, 0x50
        /*002a*/ 	.short	0x0000


	//----- nvinfo : EIATTR_MAXREG_COUNT
	.align		4
        /*002c*/ 	.byte	0x03, 0x1b
        /*002e*/ 	.short	0x0080


	//----- nvinfo : EIATTR_MERCURY_ISA_VERSION
	.align		4
        /*0030*/ 	.byte	0x03, 0x5f
        /*0032*/ 	.short	0x0101


	//----- nvinfo : EIATTR_EXIT_INSTR_OFFSETS
	.align		4
        /*0034*/ 	.byte	0x04, 0x1c
        /*0036*/ 	.short	(.L_577 - .L_576)


	//   ....[0]....
.L_576:
        /*0038*/ 	.word	0x00004b00


	//   ....[1]....
        /*003c*/ 	.word	0x000063a0


	//----- nvinfo : EIATTR_MAX_THREADS
	.align		4
.L_577:
        /*0040*/ 	.byte	0x04, 0x05
        /*0042*/ 	.short	(.L_579 - .L_578)
.L_578:
        /*0044*/ 	.word	0x00000080
        /*0048*/ 	.word	0x00000001
        /*004c*/ 	.word	0x00000001


	//----- nvinfo : EIATTR_CRS_STACK_SIZE
	.align		4
.L_579:
        /*0050*/ 	.byte	0x04, 0x1e
        /*0052*/ 	.short	(.L_581 - .L_580)
.L_580:
        /*0054*/ 	.word	0x00000000


	//----- nvinfo : EIATTR_CBANK_PARAM_SIZE
	.align		4
.L_581:
        /*0058*/ 	.byte	0x03, 0x19
        /*005a*/ 	.short	0x02a0


	//----- nvinfo : EIATTR_PARAM_CBANK
	.align		4
        /*005c*/ 	.byte	0x04, 0x0a
        /*005e*/ 	.short	(.L_583 - .L_582)
	.align		4
.L_582:
        /*0060*/ 	.word	index@(.nv.constant0._ZN2at6native18elementwise_kernelILi128ELi4EZNS0_22gpu_kernel_impl_nocastIZZZNS0_60_GLOBAL__N__171e0b9f_22_ActivationEluKernel_cu_9e10b42f_305319elu_backward_kernelERNS_18TensorIteratorBaseERKN3c106ScalarES9_S9_bENKUlvE_clEvENKUlvE1_clEvEUlNS6_4HalfESC_E_EEvS5_RKT_EUliE_EEviT1_)
        /*0064*/ 	.short	0x0210
        /*0066*/ 	.short	0x02a0


	//----- nvinfo : EIATTR_SW_WAR
	.align		4
.L_583:
        /*0068*/ 	.byte	0x04, 0x36
        /*006a*/ 	.short	(.L_585 - .L_584)
.L_584:
        /*006c*/ 	.word	0x00000008
.L_585:


//--------------------- .nv.info._ZN2at6native27unrolled_elementwise_kernelIZZZNS0_60_GLOBAL__N__171e0b9f_22_ActivationEluKernel_cu_9e10b42f_305319elu_backward_kernelERNS_18TensorIteratorBaseERKN3c106ScalarES8_S8_bENKUlvE_clEvENKUlvE1_clEvEUlNS5_4HalfESB_E_St5arrayIPcLm3EELi4E23TrivialOffsetCalculatorILi2EjESG_ILi1EjENS0_6memory15LoadWithoutCastENSJ_16StoreWithoutCastEEEviT_T0_T2_T3_T4_T5_ --------------------------
	.section	.nv.info._ZN2at6native27unrolled_elementwise_kernelIZZZNS0_60_GLOBAL__N__171e0b9f_22_ActivationEluKernel_cu_9e10b42f_305319elu_backward_kernelERNS_18TensorIteratorBaseERKN3c106ScalarES8_S8_bENKUlvE_clEvENKUlvE1_clEvEUlNS5_4HalfESB_E_St5arrayIPcLm3EELi4E23TrivialOffsetCalculatorILi2EjESG_ILi1EjENS0_6memory15LoadWithoutCastENSJ_16StoreWithoutCastEEEviT_T0_T2_T3_T4_T5_,"",@"SHT_CUDA_INFO"
	.sectionflags	@""
	.align	4


	//----- nvinfo : EIATTR_CUDA_API_VERSION
	.align		4
        /*0000*/ 	.byte	0x04, 0x37
        /*0002*/ 	.short	(.L_587 - .L_586)
.L_586:
        /*0004*/ 	.word	0x00000082


	//----- nvinfo : EIATTR_KPARAM_INFO
	.align		4
.L_587:
        /*0008*/ 	.byte	0x04, 0x17
        /*000a*/ 	.short	(.L_589 - .L_588)
.L_588:
        /*000c*/ 	.word	0x00000000
        /*0010*/ 	.short	0x0006
        /*0012*/ 	.short	0x003b
        /*0014*/ 	.byte	0x00, 0xf0, 0x05, 0x00


	//----- nvinfo : EIATTR_KPARAM_INFO
	.align		4
.L_589:
        /*0018*/ 	.byte	0x04, 0x17
        /*001a*/ 	.short	(.L_591 - .L_590)
.L_590:
        /*001c*/ 	.word	0x00000000
        /*0020*/ 	.short	0x0005
        /*0022*/ 	.short	0x003a
        /*0024*/ 	.byte	0x00, 0xf0, 0x05, 0x00


	//----- nvinfo : EIATTR_KPARAM_INFO
	.align		4
.L_591:
        /*0028*/ 	.byte	0x04, 0x17
        /*002a*/ 	.short	(.L_593 - .L_592)
.L_592:
        /*002c*/ 	.word	0x00000000
        /*0030*/ 	.short	0x0004
        /*0032*/ 	.short	0x0039
        /*0034*/ 	.byte	0x00, 0xf0, 0x05, 0x00


	//----- nvinfo : EIATTR_KPARAM_INFO
	.align		4
.L_593:
        /*0038*/ 	.byte	0x04, 0x17
        /*003a*/ 	.short	(.L_595 - .L_594)
.L_594:
        /*003c*/ 	.word	0x00000000
        /*0040*/ 	.short	0x0003
        /*0042*/ 	.short	0x0038
        /*0044*/ 	.byte	0x00, 0xf0, 0x05, 0x00


	//----- nvinfo : EIATTR_KPARAM_INFO
	.align		4
.L_595:
        /*0048*/ 	.byte	0x04, 0x17
        /*004a*/ 	.short	(.L_597 - .L_596)
.L_596:
        /*004c*/ 	.word	0x00000000
        /*0050*/ 	.short	0x0002
        /*0052*/ 	.short	0x0020
        /*0054*/ 	.byte	0x00, 0xf0, 0x61, 0x00


	//----- nvinfo : EIATTR_KPARAM_INFO
	.align		4
.L_597:
        /*0058*/ 	.byte	0x04, 0x17
        /*005a*/ 	.short	(.L_599 - .L_598)
.L_598:
        /*005c*/ 	.word	0x00000000
        /*0060*/ 	.short	0x0001
        /*0062*/ 	.short	0x0008
        /*0064*/ 	.byte	0x00, 0xf0, 0x61, 0x00


	//----- nvinfo : EIATTR_KPARAM_INFO
	.align		4
.L_599:
        /*0068*/ 	.byte	0x04, 0x17
        /*006a*/ 	.short	(.L_601 - .L_600)
.L_600:
        /*006c*/ 	.word	0x00000000
        /*0070*/ 	.short	0x0000
        /*0072*/ 	.short	0x0000
        /*0074*/ 	.byte	0x00, 0xf0, 0x11, 0x00


	//----- nvinfo : EIATTR_SPARSE_MMA_MASK
	.align		4
.L_601:
        /*0078*/ 	.byte	0x03, 0x50
        /*007a*/ 	.short	0x0000


	//----- nvinfo : EIATTR_MAXREG_COUNT
	.align		4
        /*007c*/ 	.byte	0x03, 0x1b
        /*007e*/ 	.short	0x00ff


	//----- nvinfo : EIATTR_MERCURY_ISA_VERSION
	.align		4
        /*0080*/ 	.byte	0x03, 0x5f
        /*0082*/ 	.short	0x0101


	//----- nvinfo : EIATTR_EXIT_INSTR_OFFSETS
	.align		4
        /*0084*/ 	.byte	0x04, 0x1c
        /*0086*/ 	.short	(.L_603 - .L_602)


	//   ....[0]....
.L_602:
        /*0088*/ 	.word	0x00000de0


	//   ....[1]....
        /*008c*/ 	.word	0x00000e30


	//----- nvinfo : EIATTR_MAX_THREADS
	.align		4
.L_603:
        /*0090*/ 	.byte	0x04, 0x05
        /*0092*/ 	.short	(.L_605 - .L_604)
.L_604:
        /*0094*/ 	.word	0x00000080
        /*0098*/ 	.word	0x00000001
        /*009c*/ 	.word	0x00000001


	//----- nvinfo : EIATTR_CRS_STACK_SIZE
	.align		4
.L_605:
        /*00a0*/ 	.byte	0x04, 0x1e
        /*00a2*/ 	.short	(.L_607 - .L_606)
.L_606:
        /*00a4*/ 	.word	0x00000000


	//----- nvinfo : EIATTR_CBANK_PARAM_SIZE
	.align		4
.L_607:
        /*00a8*/ 	.byte	0x03, 0x19
        /*00aa*/ 	.short	0x003c


	//----- nvinfo : EIATTR_PARAM_CBANK
	.align		4
        /*00ac*/ 	.byte	0x04, 0x0a
        /*00ae*/ 	.short	(.L_609 - .L_608)
	.align		4
.L_608:
        /*00b0*/ 	.word	index@(.nv.constant0._ZN2at6native27unrolled_elementwise_kernelIZZZNS0_60_GLOBAL__N__171e0b9f_22_ActivationEluKernel_cu_9e10b42f_305319elu_backward_kernelERNS_18TensorIteratorBaseERKN3c106ScalarES8_S8_bENKUlvE_clEvENKUlvE1_clEvEUlNS5_4HalfESB_E_St5arrayIPcLm3EELi4E23TrivialOffsetCalculatorILi2EjESG_ILi1EjENS0_6memory15LoadWithoutCastENSJ_16StoreWithoutCastEEEviT_T0_T2_T3_T4_T5_)
        /*00b4*/ 	.short	0x0210
        /*00b6*/ 	.short	0x003c


	//----- nvinfo : EIATTR_SW_WAR
	.align		4
.L_609:
        /*00b8*/ 	.byte	0x04, 0x36
        /*00ba*/ 	.short	(.L_611 - .L_610)
.L_610:
        /*00bc*/ 	.word	0x00000008
.L_611:


//--------------------- .nv.info._ZN2at6native29vectorized_elementwise_kernelILi2EZZZNS0_60_GLOBAL__N__171e0b9f_22_ActivationEluKernel_cu_9e10b42f_305319elu_backward_kernelERNS_18TensorIteratorBaseERKN3c106ScalarES8_S8_bENKUlvE_clEvENKUlvE1_clEvEUlNS5_4HalfESB_E_St5arrayIPcLm3EEEEviT0_T1_ --------------------------
	.section	.nv.info._ZN2at6native29vectorized_elementwise_kernelILi2EZZZNS0_60_GLOBAL__N__171e0b9f_22_ActivationEluKernel_cu_9e10b42f_305319elu_backward_kernelERNS_18TensorIteratorBaseERKN3c106ScalarES8_S8_bENKUlvE_clEvENKUlvE1_clEvEUlNS5_4HalfESB_E_St5arrayIPcLm3EEEEviT0_T1_,"",@"SHT_CUDA_INFO"
	.sectionflags	@""
	.align	4


	//----- nvinfo : EIATTR_CUDA_API_VERSION
	.align		4
        /*0000*/ 	.byte	0x04, 0x37
        /*0002*/ 	.short	(.L_613 - .L_612)
.L_612:
        /*0004*/ 	.word	0x00000082


	//----- nvinfo : EIATTR_KPARAM_INFO
	.align		4
.L_613:
        /*0008*/ 	.byte	0x04, 0x17
        /*000a*/ 	.short	(.L_615 - .L_614)
.L_614:
        /*000c*/ 	.word	0x00000000
        /*0010*/ 	.short	0x0002
        /*0012*/ 	.short	0x0020
        /*0014*/ 	.byte	0x00, 0xf0, 0x61, 0x00


	//----- nvinfo : EIATTR_KPARAM_INFO
	.align		4
.L_615:
        /*0018*/ 	.byte	0x04, 0x17
        /*001a*/ 	.short	(.L_617 - .L_616)
.L_616:
        /*001c*/ 	.word	0x00000000
        /*0020*/ 	.short	0x0001
        /*0022*/ 	.short	0x0008
        /*0024*/ 	.byte	0x00, 0xf0, 0x61, 0x00


	//----- nvinfo : EIATTR_KPARAM_INFO
	.align		4
.L_617:
        /*0028*/ 	.byte	0x04, 0x17
        /*002a*/ 	.short	(.L_619 - .L_618)
.L_618:
        /*002c*/ 	.word	0x00000000
        /*0030*/ 	.short	0x0000
        /*0032*/ 	.short	0x0000
        /*0034*/ 	.byte	0x00, 0xf0, 0x11, 0x00


	//----- nvinfo : EIATTR_SPARSE_MMA_MASK
	.align		4
.L_619:
        /*0038*/ 	.byte	0x03, 0x50
        /*003a*/ 	.short	0x0000


	//----- nvinfo : EIATTR_MAXREG_COUNT
	.align		4
        /*003c*/ 	.byte	0x03, 0x1b
        /*003e*/ 	.short	0x00ff


	//----- nvinfo : EIATTR_MERCURY_ISA_VERSION
	.align		4
        /*0040*/ 	.byte	0x03, 0x5f
        /*0042*/ 	.short	0x0101


	//----- nvinfo : EIATTR_EXIT_INSTR_OFFSETS
	.align		4
        /*0044*/ 	.byte	0x04, 0x1c
        /*0046*/ 	.short	(.L_621 - .L_620)


	//   ....[0]....
.L_620:
        /*0048*/ 	.word	0x00000f60


	//   ....[1]....
        /*004c*/ 	.word	0x00002b30


	//   ....[2]....
        /*0050*/ 	.word	0x00002b80


	//----- nvinfo : EIATTR_MAX_THREADS
	.align		4
.L_621:
        /*0054*/ 	.byte	0x04, 0x05
        /*0056*/ 	.short	(.L_623 - .L_622)
.L_622:
        /*0058*/ 	.word	0x00000080
        /*005c*/ 	.word	0x00000001
        /*0060*/ 	.word	0x00000001


	//----- nvinfo : EIATTR_CRS_STACK_SIZE
	.align		4
.L_623:
        /*0064*/ 	.byte	0x04, 0x1e
        /*0066*/ 	.short	(.L_625 - .L_624)
.L_624:
        /*0068*/ 	.word	0x00000000


	//----- nvinfo : EIATTR_CBANK_PARAM_SIZE
	.align		4
.L_625:
        /*006c*/ 	.byte	0x03, 0x19
        /*006e*/ 	.short	0x0038


	//----- nvinfo : EIATTR_PARAM_CBANK
	.align		4
        /*0070*/ 	.byte	0x04, 0x0a
        /*0072*/ 	.short	(.L_627 - .L_626)
	.align		4
.L_626:
        /*0074*/ 	.word	index@(.nv.constant0._ZN2at6native29vectorized_elementwise_kernelILi2EZZZNS0_60_GLOBAL__N__171e0b9f_22_ActivationEluKernel_cu_9e10b42f_305319elu_backward_kernelERNS_18TensorIteratorBaseERKN3c106ScalarES8_S8_bENKUlvE_clEvENKUlvE1_clEvEUlNS5_4HalfESB_E_St5arrayIPcLm3EEEEviT0_T1_)
        /*0078*/ 	.short	0x0210
        /*007a*/ 	.short	0x0038


	//----- nvinfo : EIATTR_SW_WAR
	.align		4
.L_627:
        /*007c*/ 	.byte	0x04, 0x36
        /*007e*/ 	.short	(.L_629 - .L_628)
.L_628:
        /*0080*/ 	.word	0x00000008
.L_629:


//--------------------- .nv.info._ZN2at6native29vectorized_elementwise_kernelILi4EZZZNS0_60_GLOBAL__N__171e0b9f_22_ActivationEluKernel_cu_9e10b42f_305319elu_backward_kernelERNS_18TensorIteratorBaseERKN3c106ScalarES8_S8_bENKUlvE_clEvENKUlvE1_clEvEUlNS5_4HalfESB_E_St5arrayIPcLm3EEEEviT0_T1_ --------------------------
	.section	.nv.info._ZN2at6native29vectorized_elementwise_kernelILi4EZZZNS0_60_GLOBAL__N__171e0b9f_22_ActivationEluKernel_cu_9e10b42f_305319elu_backward_kernelERNS_18TensorIteratorBaseERKN3c106ScalarES8_S8_bENKUlvE_clEvENKUlvE1_clEvEUlNS5_4HalfESB_E_St5arrayIPcLm3EEEEviT0_T1_,"",@"SHT_CUDA_INFO"
	.sectionflags	@""
	.align	4


	//----- nvinfo : EIATTR_CUDA_API_VERSION
	.align		4
        /*0000*/ 	.byte	0x04, 0x37
        /*0002*/ 	.short	(.L_631 - .L_630)
.L_630:
        /*0004*/ 	.word	0x00000082


	//----- nvinfo : EIATTR_KPARAM_INFO
	.align		4
.L_631:
        /*0008*/ 	.byte	0x04, 0x17
        /*000a*/ 	.short	(.L_633 - .L_632)
.L_632:
        /*000c*/ 	.word	0x00000000
        /*0010*/ 	.short	0x0002
        /*0012*/ 	.short	0x0020
        /*0014*/ 	.byte	0x00, 0xf0, 0x61, 0x00


	//----- nvinfo : EIATTR_KPARAM_INFO
	.align		4
.L_633:
        /*0018*/ 	.byte	0x04, 0x17
        /*001a*/ 	.short	(.L_635 - .L_634)
.L_634:
        /*001c*/ 	.word	0x00000000
        /*0020*/ 	.short	0x0001
        /*0022*/ 	.short	0x0008
        /*0024*/ 	.byte	0x00, 0xf0, 0x61, 0x00


	//----- nvinfo : EIATTR_KPARAM_INFO
	.align		4
.L_635:
        /*0028*/ 	.byte	0x04, 0x17
        /*002a*/ 	.short	(.L_637 - .L_636)
.L_636:
        /*002c*/ 	.word	0x00000000
        /*0030*/ 	.short	0x0000
        /*0032*/ 	.short	0x0000
        /*0034*/ 	.byte	0x00, 0xf0, 0x11, 0x00


	//----- nvinfo : EIATTR_SPARSE_MMA_MASK
	.align		4
.L_637:
        /*0038*/ 	.byte	0x03, 0x50
        /*003a*/ 	.short	0x0000


	//----- nvinfo : EIATTR_MAXREG_COUNT
	.align		4
        /*003c*/ 	.byte	0x03, 0x1b
        /*003e*/ 	.short	0x00ff


	//----- nvinfo : EIATTR_MERCURY_ISA_VERSION
	.align		4
        /*0040*/ 	.byte	0x03, 0x5f
        /*0042*/ 	.short	0x0101


	//----- nvinfo : EIATTR_EXIT_INSTR_OFFSETS
	.align		4
        /*0044*/ 	.byte	0x04, 0x1c
        /*0046*/ 	.short	(.L_639 - .L_638)


	//   ....[0]....
.L_638:
        /*0048*/ 	.word	0x00000f00


	//   ....[1]....
        /*004c*/ 	.word	0x00002ad0


	//   ....[2]....
        /*0050*/ 	.word	0x00002b20


	//----- nvinfo : EIATTR_MAX_THREADS
	.align		4
.L_639:
        /*0054*/ 	.byte	0x04, 0x05
        /*0056*/ 	.short	(.L_641 - .L_640)
.L_640:
        /*0058*/ 	.word	0x00000080
        /*005c*/ 	.word	0x00000001
        /*0060*/ 	.word	0x00000001


	//----- nvinfo : EIATTR_CRS_STACK_SIZE
	.align		4
.L_641:
        /*0064*/ 	.byte	0x04, 0x1e
        /*0066*/ 	.short	(.L_643 - .L_642)
.L_642:
        /*0068*/ 	.word	0x00000000


	//----- nvinfo : EIATTR_CBANK_PARAM_SIZE
	.align		4
.L_643:
        /*006c*/ 	.byte	0x03, 0x19
        /*006e*/ 	.short	0x0038


	//----- nvinfo : EIATTR_PARAM_CBANK
	.align		4
        /*0070*/ 	.byte	0x04, 0x0a
        /*0072*/ 	.short	(.L_645 - .L_644)
	.align		4
.L_644:
        /*0074*/ 	.word	index@(.nv.constant0._ZN2at6native29vectorized_elementwise_kernelILi4EZZZNS0_60_GLOBAL__N__171e0b9f_22_ActivationEluKernel_cu_9e10b42f_305319elu_backward_kernelERNS_18TensorIteratorBaseERKN3c106ScalarES8_S8_bENKUlvE_clEvENKUlvE1_clEvEUlNS5_4HalfESB_E_St5arrayIPcLm3EEEEviT0_T1_)
        /*0078*/ 	.short	0x0210
        /*007a*/ 	.short	0x0038


	//----- nvinfo : EIATTR_SW_WAR
	.align		4
.L_645:
        /*007c*/ 	.byte	0x04, 0x36
        /*007e*/ 	.short	(.L_647 - .L_646)
.L_646:
        /*0080*/ 	.word	0x00000008
.L_647:


//--------------------- .nv.info._ZN2at6native29vectorized_elementwise_kernelILi8EZZZNS0_60_GLOBAL__N__171e0b9f_22_ActivationEluKernel_cu_9e10b42f_305319elu_backward_kernelERNS_18TensorIteratorBaseERKN3c106ScalarES8_S8_bENKUlvE_clEvENKUlvE1_clEvEUlNS5_4HalfESB_E_St5arrayIPcLm3EEEEviT0_T1_ --------------------------
	.section	.nv.info._ZN2at6native29vectorized_elementwise_kernelILi8EZZZNS0_60_GLOBAL__N__171e0b9f_22_ActivationEluKernel_cu_9e10b42f_305319elu_backward_kernelERNS_18TensorIteratorBaseERKN3c106ScalarES8_S8_bENKUlvE_clEvENKUlvE1_clEvEUlNS5_4HalfESB_E_St5arrayIPcLm3EEEEviT0_T1_,"",@"SHT_CUDA_INFO"
	.sectionflags	@""
	.align	4


	//----- nvinfo : EIATTR_CUDA_API_VERSION
	.align		4
        /*0000*/ 	.byte	0x04, 0x37
        /*0002*/ 	.short	(.L_649 - .L_648)
.L_648:
        /*0004*/ 	.word	0x00000082


	//----- nvinfo : EIATTR_KPARAM_INFO
	.align		4
.L_649:
        /*0008*/ 	.byte	0x04, 0x17
        /*000a*/ 	.short	(.L_651 - .L_650)
.L_650:
        /*000c*/ 	.word	0x00000000
        /*0010*/ 	.short	0x0002
        /*0012*/ 	.short	0x0020
        /*0014*/ 	.byte	0x00, 0xf0, 0x61, 0x00


	//----- nvinfo : EIATTR_KPARAM_INFO
	.align		4
.L_651:
        /*0018*/ 	.byte	0x04, 0x17
        /*001a*/ 	.short	(.L_653 - .L_652)
.L_652:
        /*001c*/ 	.word	0x00000000
        /*0020*/ 	.short	0x0001
        /*0022*/ 	.short	0x0008
        /*0024*/ 	.byte	0x00, 0xf0, 0x61, 0x00


	//----- nvinfo : EIATTR_KPARAM_INFO
	.align		4
.L_653:
        /*0028*/ 	.byte	0x04, 0x17
        /*002a*/ 	.short	(.L_655 - .L_654)
.L_654:
        /*002c*/ 	.word	0x00000000
        /*0030*/ 	.short	0x0000
        /*0032*/ 	.short	0x0000
        /*0034*/ 	.byte	0x00, 0xf0, 0x11, 0x00


	//----- nvinfo : EIATTR_SPARSE_MMA_MASK
	.align		4
.L_655:
        /*0038*/ 	.byte	0x03, 0x50
        /*003a*/ 	.short	0x0000


	//----- nvinfo : EIATTR_MAXREG_COUNT
	.align		4
        /*003c*/ 	.byte	0x03, 0x1b
        /*003e*/ 	.short	0x00ff


	//----- nvinfo : EIATTR_MERCURY_ISA_VERSION
	.align		4
        /*0040*/ 	.byte	0x03, 0x5f
        /*0042*/ 	.short	0x0101


	//----- nvinfo : EIATTR_EXIT_INSTR_OFFSETS
	.align		4
        /*0044*/ 	.byte	0x04, 0x1c
        /*0046*/ 	.short	(.L_657 - .L_656)


	//   ....[0]....
.L_656:
        /*0048*/ 	.word	0x00000ed0


	//   ....[1]....
        /*004c*/ 	.word	0x00002aa0


	//   ....[2]....
        /*0050*/ 	.word	0x00002af0


	//----- nvinfo : EIATTR_MAX_THREADS
	.align		4
.L_657:
        /*0054*/ 	.byte	0x04, 0x05
        /*0056*/ 	.short	(.L_659 - .L_658)
.L_658:
        /*0058*/ 	.word	0x00000080
        /*005c*/ 	.word	0x00000001
        /*0060*/ 	.word	0x00000001


	//----- nvinfo : EIATTR_CRS_STACK_SIZE
	.align		4
.L_659:
        /*0064*/ 	.byte	0x04, 0x1e
        /*0066*/ 	.short	(.L_661 - .L_660)
.L_660:
        /*0068*/ 	.word	0x00000000


	//----- nvinfo : EIATTR_CBANK_PARAM_SIZE
	.align		4
.L_661:
        /*006c*/ 	.byte	0x03, 0x19
        /*006e*/ 	.short	0x0038


	//----- nvinfo : EIATTR_PARAM_CBANK
	.align		4
        /*0070*/ 	.byte	0x04, 0x0a
        /*0072*/ 	.short	(.L_663 - .L_662)
	.align		4
.L_662:
        /*0074*/ 	.word	index@(.nv.constant0._ZN2at6native29vectorized_elementwise_kernelILi8EZZZNS0_60_GLOBAL__N__171e0b9f_22_ActivationEluKernel_cu_9e10b42f_305319elu_backward_kernelERNS_18TensorIteratorBaseERKN3c106ScalarES8_S8_bENKUlvE_clEvENKUlvE1_clEvEUlNS5_4HalfESB_E_St5arrayIPcLm3EEEEviT0_T1_)
        /*0078*/ 	.short	0x0210
        /*007a*/ 	.short	0x0038


	//----- nvinfo : EIATTR_SW_WAR
	.align		4
.L_663:
        /*007c*/ 	.byte	0x04, 0x36
        /*007e*/ 	.short	(.L_665 - .L_664)
.L_664:
        /*0080*/ 	.word	0x00000008
.L_665:


//--------------------- .nv.info._ZN2at6native18elementwise_kernelILi128ELi4EZNS0_15gpu_kernel_implIZZZNS0_60_GLOBAL__N__171e0b9f_22_ActivationEluKernel_cu_9e10b42f_305319elu_backward_kernelERNS_18TensorIteratorBaseERKN3c106ScalarES9_S9_bENKUlvE_clEvENKUlvE0_clEvEUlffE_EEvS5_RKT_EUliE_EEviT1_ --------------------------
	.section	.nv.info._ZN2at6native18elementwise_kernelILi128ELi4EZNS0_15gpu_kernel_implIZZZNS0_60_GLOBAL__N__171e0b9f_22_ActivationEluKernel_cu_9e10b42f_305319elu_backward_kernelERNS_18TensorIteratorBaseERKN3c106ScalarES9_S9_bENKUlvE_clEvENKUlvE0_clEvEUlffE_EEvS5_RKT_EUliE_EEviT1_,"",@"SHT_CUDA_INFO"
	.sectionflags	@""
	.align	4


	//----- nvinfo : EIATTR_CUDA_API_VERSION
	.align		4
        /*0000*/ 	.byte	0x04, 0x37
        /*0002*/ 	.short	(.L_667 - .L_666)
.L_666:
        /*0004*/ 	.word	0x00000082


	//----- nvinfo : EIATTR_KPARAM_INFO
	.align		4
.L_667:
        /*0008*/ 	.byte	0x04, 0x17
        /*000a*/ 	.short	(.L_669 - .L_668)
.L_668:
        /*000c*/ 	.word	0x00000000
        /*0010*/ 	.short	0x0001
        /*0012*/ 	.short	0x0008
        /*0014*/ 	.byte	0x00, 0xf0, 0x81, 0x0a


	//----- nvinfo : EIATTR_KPARAM_INFO
	.align		4
.L_669:
        /*0018*/ 	.byte	0x04, 0x17
        /*001a*/ 	.short	(.L_671 - .L_670)
.L_670:
        /*001c*/ 	.word	0x00000000
        /*0020*/ 	.short	0x0000
        /*0022*/ 	.short	0x0000
        /*0024*/ 	.byte	0x00, 0xf0, 0x11, 0x00


	//----- nvinfo : EIATTR_SPARSE_MMA_MASK
	.align		4
.L_671:
        /*0028*/ 	.byte	0x03, 0x50
        /*002a*/ 	.short	0x0000


	//----- nvinfo : EIATTR_MAXREG_COUNT
	.align		4
        /*002c*/ 	.byte	0x03, 0x1b
        /*002e*/ 	.short	0x0080


	//----- nvinfo : EIATTR_EXTERNS
	.align		4
        /*0030*/ 	.byte	0x04, 0x0f
        /*0032*/ 	.short	(.L_673 - .L_672)


	//   ....[0]....
	.align		4
.L_672:
        /*0034*/ 	.word	index@(__assertfail)


	//----- nvinfo : EIATTR_MERCURY_ISA_VERSION
	.align		4
.L_673:
        /*0038*/ 	.byte	0x03, 0x5f
        /*003a*/ 	.short	0x0101


	//----- nvinfo : EIATTR_SYSCALL_OFFSETS
	.align		4
        /*003c*/ 	.byte	0x04, 0x46
        /*003e*/ 	.short	(.L_675 - .L_674)


	//   ....[0]....
.L_674:
        /*0040*/ 	.word	0x00002490


	//   ....[1]....
        /*0044*/ 	.word	0x000032b0


	//   ....[2]....
        /*0048*/ 	.word	0x00004270


	//   ....[3]....
        /*004c*/ 	.word	0x00006730


	//   ....[4]....
        /*0050*/ 	.word	0x00007550


	//   ....[5]....
        /*0054*/ 	.word	0x00008510


	//   ....[6]....
        /*0058*/ 	.word	0x0000a9c0


	//   ....[7]....
        /*005c*/ 	.word	0x0000b7e0


	//   ....[8]....
        /*0060*/ 	.word	0x0000c7a0


	//   ....[9]....
        /*0064*/ 	.word	0x0000ec40


	//   ....[10]....
        /*0068*/ 	.word	0x0000fa60


	//   ....[11]....
        /*006c*/ 	.word	0x00010a20


	//----- nvinfo : EIATTR_EXIT_INSTR_OFFSETS
	.align		4
.L_675:
        /*0070*/ 	.byte	0x04, 0x1c
        /*0072*/ 	.short	(.L_677 - .L_676)


	//   ....[0]....
.L_676:
        /*0074*/ 	.word	0x0000c850


	//   ....[1]....
        /*0078*/ 	.word	0x0000fd40


	//   ....[2]....
        /*007c*/ 	.word	0x0000fd80


	//   ....[3]....
        /*0080*/ 	.word	0x0000fe10


	//   ....[4]....
        /*0084*/ 	.word	0x0000fe40


	//   ....[5]....
        /*0088*/ 	.word	0x0000fe70


	//   ....[6]....
        /*008c*/ 	.word	0x0000fef0


	//   ....[7]....
        /*0090*/ 	.word	0x0000ff20


	//   ....[8]....
        /*0094*/ 	.word	0x0000ffb0


	//   ....[9]....
        /*0098*/ 	.word	0x0000fff0


	//   ....[10]....
        /*009c*/ 	.word	0x00010030


	//   ....[11]....
        /*00a0*/ 	.word	0x000100f0


	//   ....[12]....
        /*00a4*/ 	.word	0x00010140


	//   ....[13]....
        /*00a8*/ 	.word	0x000102c0


	//   ....[14]....
        /*00ac*/ 	.word	0x00010410


	//   ....[15]....
        /*00b0*/ 	.word	0x00010440


	//   ....[16]....
        /*00b4*/ 	.word	0x000104f0


	//   ....[17]....
        /*00b8*/ 	.word	0x00010660


	//   ....[18]....
        /*00bc*/ 	.word	0x000107d0


	//   ....[19]....
        /*00c0*/ 	.word	0x00010920


	//   ....[20]....
        /*00c4*/ 	.word	0x00010a30


	//   ....[21]....
        /*00c8*/ 	.word	0x00010a60


	//   ....[22]....
        /*00cc*/ 	.word	0x00010a90


	//----- nvinfo : EIATTR_MAX_THREADS
	.align		4
.L_677:
        /*00d0*/ 	.byte	0x04, 0x05
        /*00d2*/ 	.short	(.L_679 - .L_678)
.L_678:
        /*00d4*/ 	.word	0x00000080
        /*00d8*/ 	.word	0x00000001
        /*00dc*/ 	.word	0x00000001


	//----- nvinfo : EIATTR_CRS_STACK_SIZE
	.align		4
.L_679:
        /*00e0*/ 	.byte	0x04, 0x1e
        /*00e2*/ 	.short	(.L_681 - .L_680)
.L_680:
        /*00e4*/ 	.word	0x00000000


	//----- nvinfo : EIATTR_CBANK_PARAM_SIZE
	.align		4
.L_681:
        /*00e8*/ 	.byte	0x03, 0x19
        /*00ea*/ 	.short	0x02a8


	//----- nvinfo : EIATTR_PARAM_CBANK
	.align		4
        /*00ec*/ 	.byte	0x04, 0x0a
        /*00ee*/ 	.short	(.L_683 - .L_682)
	.align		4
.L_682:
        /*00f0*/ 	.word	index@(.nv.constant0._ZN2at6native18elementwise_kernelILi128ELi4EZNS0_15gpu_kernel_implIZZZNS0_60_GLOBAL__N__171e0b9f_22_ActivationEluKernel_cu_9e10b42f_305319elu_backward_kernelERNS_18TensorIteratorBaseERKN3c106ScalarES9_S9_bENKUlvE_clEvENKUlvE0_clEvEUlffE_EEvS5_RKT_EUliE_EEviT1_)
        /*00f4*/ 	.short	0x0210
        /*00f6*/ 	.short	0x02a8


	//----- nvinfo : EIATTR_SW_WAR
	.align		4
.L_683:
        /*00f8*/ 	.byte	0x04, 0x36
        /*00fa*/ 	.short	(.L_685 - .L_684)
.L_684:
        /*00fc*/ 	.word	0x00000008
.L_685:


//--------------------- .nv.info._ZN2at6native27unrolled_elementwise_kernelIZZZNS0_60_GLOBAL__N__171e0b9f_22_ActivationEluKernel_cu_9e10b42f_305319elu_backward_kernelERNS_18TensorIteratorBaseERKN3c106ScalarES8_S8_bENKUlvE_clEvENKUlvE0_clEvEUlffE_St5arrayIPcLm3EELi4E23TrivialOffsetCalculatorILi2EjESF_ILi1EjENS0_6memory12LoadWithCastILi2EEENSI_13StoreWithCastILi1EEEEEviT_T0_T2_T3_T4_T5_ --------------------------
	.section	.nv.info._ZN2at6native27unrolled_elementwise_kernelIZZZNS0_60_GLOBAL__N__171e0b9f_22_ActivationEluKernel_cu_9e10b42f_305319elu_backward_kernelERNS_18TensorIteratorBaseERKN3c106ScalarES8_S8_bENKUlvE_clEvENKUlvE0_clEvEUlffE_St5arrayIPcLm3EELi4E23TrivialOffsetCalculatorILi2EjESF_ILi1EjENS0_6memory12LoadWithCastILi2EEENSI_13StoreWithCastILi1EEEEEviT_T0_T2_T3_T4_T5_,"",@"SHT_CUDA_INFO"
	.sectionflags	@""
	.align	4


	//----- nvinfo : EIATTR_CUDA_API_VERSION
	.align		4
        /*0000*/ 	.byte	0x04, 0x37
        /*0002*/ 	.short	(.L_687 - .L_686)
.L_686:
        /*0004*/ 	.word	0x00000082


	//----- nvinfo : EIATTR_KPARAM_INFO
	.align		4
.L_687:
        /*0008*/ 	.byte	0x04, 0x17
        /*000a*/ 	.short	(.L_689 - .L_688)
.L_688:
        /*000c*/ 	.word	0x00000000
        /*0010*/ 	.short	0x0006
        /*0012*/ 	.short	0x0048
        /*0014*/ 	.byte	0x00, 0xf0, 0x21, 0x00


	//----- nvinfo : EIATTR_KPARAM_INFO
	.align		4
.L_689:
        /*0018*/ 	.byte	0x04, 0x17
        /*001a*/ 	.short	(.L_691 - .L_690)
.L_690:
        /*001c*/ 	.word	0x00000000
        /*0020*/ 	.short	0x0005
        /*0022*/ 	.short	0x003c
        /*0024*/ 	.byte	0x00, 0xf0, 0x31, 0x00


	//----- nvinfo : EIATTR_KPARAM_INFO
	.align		4
.L_691:
        /*0028*/ 	.byte	0x04, 0x17
        /*002a*/ 	.short	(.L_693 - .L_692)
.L_692:
        /*002c*/ 	.word	0x00000000
        /*0030*/ 	.short	0x0004
        /*0032*/ 	.short	0x0039
        /*0034*/ 	.byte	0x00, 0xf0, 0x05, 0x00


	//----- nvinfo : EIATTR_KPARAM_INFO
	.align		4
.L_693:
        /*0038*/ 	.byte	0x04, 0x17
        /*003a*/ 	.short	(.L_695 - .L_694)
.L_694:
        /*003c*/ 	.word	0x00000000
        /*0040*/ 	.short	0x0003
        /*0042*/ 	.short	0x0038
        /*0044*/ 	.byte	0x00, 0xf0, 0x05, 0x00


	//----- nvinfo : EIATTR_KPARAM_INFO
	.align		4
.L_695:
        /*0048*/ 	.byte	0x04, 0x17
        /*004a*/ 	.short	(.L_697 - .L_696)
.L_696:
        /*004c*/ 	.word	0x00000000
        /*0050*/ 	.short	0x0002
        /*0052*/ 	.short	0x0020
        /*0054*/ 	.byte	0x00, 0xf0, 0x61, 0x00


	//----- nvinfo : EIATTR_KPARAM_INFO
	.align		4
.L_697:
        /*0058*/ 	.byte	0x04, 0x17
        /*005a*/ 	.short	(.L_699 - .L_698)
.L_698:
        /*005c*/ 	.word	0x00000000
        /*0060*/ 	.short	0x0001
        /*0062*/ 	.short	0x0008
        /*0064*/ 	.byte	0x00, 0xf0, 0x61, 0x00


	//----- nvinfo : EIATTR_KPARAM_INFO
	.align		4
.L_699:
        /*0068*/ 	.byte	0x04, 0x17
        /*006a*/ 	.short	(.L_701 - .L_700)
.L_700:
        /*006c*/ 	.word	0x00000000
        /*0070*/ 	.short	0x0000
        /*0072*/ 	.short	0x0000
        /*0074*/ 	.byte	0x00, 0xf0, 0x11, 0x00


	//----- nvinfo : EIATTR_SPARSE_MMA_MASK
	.align		4
.L_701:
        /*0078*/ 	.byte	0x03, 0x50
        /*007a*/ 	.short	0x0000


	//----- nvinfo : EIATTR_MAXREG_COUNT
	.align		4
        /*007c*/ 	.byte	0x03, 0x1b
        /*007e*/ 	.short	0x00ff


	//----- nvinfo : EIATTR_EXTERNS
	.align		4
        /*0080*/ 	.byte	0x04, 0x0f
        /*0082*/ 	.short	(.L_703 - .L_702)


	//   ....[0]....
	.align		4
.L_702:
        /*0084*/ 	.word	index@(__assertfail)


	//----- nvinfo : EIATTR_MERCURY_ISA_VERSION
	.align		4
.L_703:
        /*0088*/ 	.byte	0x03, 0x5f
        /*008a*/ 	.short	0x0101


	//----- nvinfo : EIATTR_SYSCALL_OFFSETS
	.align		4
        /*008c*/ 	.byte	0x04, 0x46
        /*008e*/ 	.short	(.L_705 - .L_704)


	//   ....[0]....
.L_704:
        /*0090*/ 	.word	0x00000ea0


	//   ....[1]....
        /*0094*/ 	.word	0x00001cd0


	//   ....[2]....
        /*0098*/ 	.word	0x00002b80


	//   ....[3]....
        /*009c*/ 	.word	0x000039b0


	//   ....[4]....
        /*00a0*/ 	.word	0x00004860


	//   ....[5]....
        /*00a4*/ 	.word	0x000056a0


	//   ....[6]....
        /*00a8*/ 	.word	0x00006550


	//   ....[7]....
        /*00ac*/ 	.word	0x00007360


	//   ....[8]....
        /*00b0*/ 	.word	0x00008960


	//   ....[9]....
        /*00b4*/ 	.word	0x00009840


	//   ....[10]....
        /*00b8*/ 	.word	0x0000a700


	//   ....[11]....
        /*00bc*/ 	.word	0x0000b5c0


	//----- nvinfo : EIATTR_EXIT_INSTR_OFFSETS
	.align		4
.L_705:
        /*00c0*/ 	.byte	0x04, 0x1c
        /*00c2*/ 	.short	(.L_707 - .L_706)


	//   ....[0]....
.L_706:
        /*00c4*/ 	.word	0x0000a7a0


	//   ....[1]....
        /*00c8*/ 	.word	0x0000a8e0


	//   ....[2]....
        /*00cc*/ 	.word	0x0000a920


	//   ....[3]....
        /*00d0*/ 	.word	0x0000a9b0


	//   ....[4]....
        /*00d4*/ 	.word	0x0000a9e0


	//   ....[5]....
        /*00d8*/ 	.word	0x0000aa10


	//   ....[6]....
        /*00dc*/ 	.word	0x0000aa90


	//   ....[7]....
        /*00e0*/ 	.word	0x0000aac0


	//   ....[8]....
        /*00e4*/ 	.word	0x0000ab50


	//   ....[9]....
        /*00e8*/ 	.word	0x0000ab90


	//   ....[10]....
        /*00ec*/ 	.word	0x0000abd0


	//   ....[11]....
        /*00f0*/ 	.word	0x0000ac90


	//   ....[12]....
        /*00f4*/ 	.word	0x0000ace0


	//   ....[13]....
        /*00f8*/ 	.word	0x0000ae60


	//   ....[14]....
        /*00fc*/ 	.word	0x0000afb0


	//   ....[15]....
        /*0100*/ 	.word	0x0000afe0


	//   ....[16]....
        /*0104*/ 	.word	0x0000b090


	//   ....[17]....
        /*0108*/ 	.word	0x0000b200


	//   ....[18]....
        /*010c*/ 	.word	0x0000b370


	//   ....[19]....
        /*0110*/ 	.word	0x0000b4c0


	//   ....[20]....
        /*0114*/ 	.word	0x0000b5d0


	//   ....[21]....
        /*0118*/ 	.word	0x0000b600


	//   ....[22]....
        /*011c*/ 	.word	0x0000b630


	//----- nvinfo : EIATTR_MAX_THREADS
	.align		4
.L_707:
        /*0120*/ 	.byte	0x04, 0x05
        /*0122*/ 	.short	(.L_709 - .L_708)
.L_708:
        /*0124*/ 	.word	0x00000080
        /*0128*/ 	.word	0x00000001
        /*012c*/ 	.word	0x00000001


	//----- nvinfo : EIATTR_CRS_STACK_SIZE
	.align		4
.L_709:
        /*0130*/ 	.byte	0x04, 0x1e
        /*0132*/ 	.short	(.L_711 - .L_710)
.L_710:
        /*0134*/ 	.word	0x00000000


	//----- nvinfo : EIATTR_CBANK_PARAM_SIZE
	.align		4
.L_711:
        /*0138*/ 	.byte	0x03, 0x19
        /*013a*/ 	.short	0x0050


	//----- nvinfo : EIATTR_PARAM_CBANK
	.align		4
        /*013c*/ 	.byte	0x04, 0x0a
        /*013e*/ 	.short	(.L_713 - .L_712)
	.align		4
.L_712:
        /*0140*/ 	.word	index@(.nv.constant0._ZN2at6native27unrolled_elementwise_kernelIZZZNS0_60_GLOBAL__N__171e0b9f_22_ActivationEluKernel_cu_9e10b42f_305319elu_backward_kernelERNS_18TensorIteratorBaseERKN3c106ScalarES8_S8_bENKUlvE_clEvENKUlvE0_clEvEUlffE_St5arrayIPcLm3EELi4E23TrivialOffsetCalculatorILi2EjESF_ILi1EjENS0_6memory12LoadWithCastILi2EEENSI_13StoreWithCastILi1EEEEEviT_T0_T2_T3_T4_T5_)
        /*0144*/ 	.short	0x0210
        /*0146*/ 	.short	0x0050


	//----- nvinfo : EIATTR_SW_WAR
	.align		4
.L_713:
        /*0148*/ 	.byte	0x04, 0x36
        /*014a*/ 	.short	(.L_715 - .L_714)
.L_714:
        /*014c*/ 	.word	0x00000008
.L_715:


//--------------------- .nv.info._ZN2at6native18elementwise_kernelILi128ELi2EZNS0_22gpu_kernel_impl_nocastIZZZNS0_60_GLOBAL__N__171e0b9f_22_ActivationEluKernel_cu_9e10b42f_305319elu_backward_kernelERNS_18TensorIteratorBaseERKN3c106ScalarES9_S9_bENKUlvE_clEvENKUlvE0_clEvEUlffE_EEvS5_RKT_EUliE_EEviT1_ --------------------------
	.section	.nv.info._ZN2at6native18elementwise_kernelILi128ELi2EZNS0_22gpu_kernel_impl_nocastIZZZNS0_60_GLOBAL__N__171e0b9f_22_ActivationEluKernel_cu_9e10b42f_305319elu_backward_kernelERNS_18TensorIteratorBaseERKN3c106ScalarES9_S9_bENKUlvE_clEvENKUlvE0_clEvEUlffE_EEvS5_RKT_EUliE_EEviT1_,"",@"SHT_CUDA_INFO"
	.sectionflags	@""
	.align	4


	//----- nvinfo : EIATTR_CUDA_API_VERSION
	.align		4
        /*0000*/ 	.byte	0x04, 0x37
        /*0002*/ 	.short	(.L_717 - .L_716)
.L_716:
        /*0004*/ 	.word	0x00000082


	//----- nvinfo : EIATTR_KPARAM_INFO
	.align		4
.L_717:
        /*0008*/ 	.byte	0x04, 0x17
        /*000a*/ 	.short	(.L_719 - .L_718)
.L_718:
        /*000c*/ 	.word	0x00000000
        /*0010*/ 	.short	0x0001
        /*0012*/ 	.short	0x0008
        /*0014*/ 	.byte	0x00, 0xf0, 0x61, 0x0a


	//----- nvinfo : EIATTR_KPARAM_INFO
	.align		4
.L_719:
        /*0018*/ 	.byte	0x04, 0x17
        /*001a*/ 	.short	(.L_721 - .L_720)
.L_720:
        /*001c*/ 	.word	0x00000000
        /*0020*/ 	.short	0x0000
        /*0022*/ 	.short	0x0000
        /*0024*/ 	.byte	0x00, 0xf0, 0x11, 0x00


	//----- nvinfo : EIATTR_SPARSE_MMA_MASK
	.align		4
.L_721:
        /*0028*/ 	.byte	0x03, 0x50
        /*002a*/ 	.short	0x0000


	//----- nvinfo : EIATTR_MAXREG_COUNT
	.align		4
        /*002c*/ 	.byte	0x03, 0x1b
        /*002e*/ 	.short	0x0080


	//----- nvinfo : EIATTR_MERCURY_ISA_VERSION
	.align		4
        /*0030*/ 	.byte	0x03, 0x5f
        /*0032*/ 	.short	0x0101


	//----- nvinfo : EIATTR_EXIT_INSTR_OFFSETS
	.align		4
        /*0034*/ 	.byte	0x04, 0x1c
        /*0036*/ 	.short	(.L_723 - .L_722)


	//   ....[0]....
.L_722:
        /*0038*/ 	.word	0x00001910


	//   ....[1]....
        /*003c*/ 	.word	0x00003150


	//----- nvinfo : EIATTR_MAX_THREADS
	.align		4
.L_723:
        /*0040*/ 	.byte	0x04, 0x05
        /*0042*/ 	.short	(.L_725 - .L_724)
.L_724:
        /*0044*/ 	.word	0x00000080
        /*0048*/ 	.word	0x00000001
        /*004c*/ 	.word	0x00000001


	//----- nvinfo : EIATTR_CRS_STACK_SIZE
	.align		4
.L_725:
        /*0050*/ 	.byte	0x04, 0x1e
        /*0052*/ 	.short	(.L_727 - .L_726)
.L_726:
        /*0054*/ 	.word	0x00000000


	//----- nvinfo : EIATTR_CBANK_PARAM_SIZE
	.align		4
.L_727:
        /*0058*/ 	.byte	0x03, 0x19
        /*005a*/ 	.short	0x02a0


	//----- nvinfo : EIATTR_PARAM_CBANK
	.align		4
        /*005c*/ 	.byte	0x04, 0x0a
        /*005e*/ 	.short	(.L_729 - .L_728)
	.align		4
.L_728:
        /*0060*/ 	.word	index@(.nv.constant0._ZN2at6native18elementwise_kernelILi128ELi2EZNS0_22gpu_kernel_impl_nocastIZZZNS0_60_GLOBAL__N__171e0b9f_22_ActivationEluKernel_cu_9e10b42f_305319elu_backward_kernelERNS_18TensorIteratorBaseERKN3c106ScalarES9_S9_bENKUlvE_clEvENKUlvE0_clEvEUlffE_EEvS5_RKT_EUliE_EEviT1_)
        /*0064*/ 	.short	0x0210
        /*0066*/ 	.short	0x02a0


	//----- nvinfo : EIATTR_SW_WAR
	.align		4
.L_729:
        /*0068*/ 	.byte	0x04, 0x36
        /*006a*/ 	.short	(.L_731 - .L_730)
.L_730:
        /*006c*/ 	.word	0x00000008
.L_731:


//--------------------- .nv.info._ZN2at6native27unrolled_elementwise_kernelIZZZNS0_60_GLOBAL__N__171e0b9f_22_ActivationEluKernel_cu_9e10b42f_305319elu_backward_kernelERNS_18TensorIteratorBaseERKN3c106ScalarES8_S8_bENKUlvE_clEvENKUlvE0_clEvEUlffE_St5arrayIPcLm3EELi4E23TrivialOffsetCalculatorILi2EjESF_ILi1EjENS0_6memory15LoadWithoutCastENSI_16StoreWithoutCastEEEviT_T0_T2_T3_T4_T5_ --------------------------
	.section	.nv.info._ZN2at6native27unrolled_elementwise_kernelIZZZNS0_60_GLOBAL__N__171e0b9f_22_ActivationEluKernel_cu_9e10b42f_305319elu_backward_kernelERNS_18TensorIteratorBaseERKN3c106ScalarES8_S8_bENKUlvE_clEvENKUlvE0_clEvEUlffE_St5arrayIPcLm3EELi4E23TrivialOffsetCalculatorILi2EjESF_ILi1EjENS0_6memory15LoadWithoutCastENSI_16StoreWithoutCastEEEviT_T0_T2_T3_T4_T5_,"",@"SHT_CUDA_INFO"
	.sectionflags	@""
	.align	4


	//----- nvinfo : EIATTR_CUDA_API_VERSION
	.align		4
        /*0000*/ 	.byte	0x04, 0x37
        /*0002*/ 	.short	(.L_733 - .L_732)
.L_732:
        /*0004*/ 	.word	0x00000082


	//----- nvinfo : EIATTR_KPARAM_INFO
	.align		4
.L_733:
        /*0008*/ 	.byte	0x04, 0x17
        /*000a*/ 	.short	(.L_735 - .L_734)
.L_734:
        /*000c*/ 	.word	0x00000000
        /*0010*/ 	.short	0x0006
        /*0012*/ 	.short	0x003b
        /*0014*/ 	.byte	0x00, 0xf0, 0x05, 0x00


	//----- nvinfo : EIATTR_KPARAM_INFO
	.align		4
.L_735:
        /*0018*/ 	.byte	0x04, 0x17
        /*001a*/ 	.short	(.L_737 - .L_736)
.L_736:
        /*001c*/ 	.word	0x00000000
        /*0020*/ 	.short	0x0005
        /*0022*/ 	.short	0x003a
        /*0024*/ 	.byte	0x00, 0xf0, 0x05, 0x00


	//----- nvinfo : EIATTR_KPARAM_INFO
	.align		4
.L_737:
        /*0028*/ 	.byte	0x04, 0x17
        /*002a*/ 	.short	(.L_739 - .L_738)
.L_738:
        /*002c*/ 	.word	0x00000000
        /*0030*/ 	.short	0x0004
        /*0032*/ 	.short	0x0039
        /*0034*/ 	.byte	0x00, 0xf0, 0x05, 0x00


	//----- nvinfo : EIATTR_KPARAM_INFO
	.align		4
.L_739:
        /*0038*/ 	.byte	0x04, 0x17
        /*003a*/ 	.short	(.L_741 - .L_740)
.L_740:
        /*003c*/ 	.word	0x00000000
        /*0040*/ 	.short	0x0003
        /*0042*/ 	.short	0x0038
        /*0044*/ 	.byte	0x00, 0xf0, 0x05, 0x00


	//----- nvinfo : EIATTR_KPARAM_INFO
	.align		4
.L_741:
        /*0048*/ 	.byte	0x04, 0x17
        /*004a*/ 	.short	(.L_743 - .L_742)
.L_742:
        /*004c*/ 	.word	0x00000000
        /*0050*/ 	.short	0x0002
        /*0052*/ 	.short	0x0020
        /*0054*/ 	.byte	0x00, 0xf0, 0x61, 0x00


	//----- nvinfo : EIATTR_KPARAM_INFO
	.align		4
.L_743:
        /*0058*/ 	.byte	0x04, 0x17
        /*005a*/ 	.short	(.L_745 - .L_744)
.L_744:
        /*005c*/ 	.word	0x00000000
        /*0060*/ 	.short	0x0001
        /*0062*/ 	.short	0x0008
        /*0064*/ 	.byte	0x00, 0xf0, 0x61, 0x00


	//----- nvinfo : EIATTR_KPARAM_INFO
	.align		4
.L_745:
        /*0068*/ 	.byte	0x04, 0x17
        /*006a*/ 	.short	(.L_747 - .L_746)
.L_746:
        /*006c*/ 	.word	0x00000000
        /*0070*/ 	.short	0x0000
        /*0072*/ 	.short	0x0000
        /*0074*/ 	.byte	0x00, 0xf0, 0x11, 0x00


	//----- nvinfo : EIATTR_SPARSE_MMA_MASK
	.align		4
.L_747:
        /*0078*/ 	.byte	0x03, 0x50
        /*007a*/ 	.short	0x0000


	//----- nvinfo : EIATTR_MAXREG_COUNT
	.align		4
        /*007c*/ 	.byte	0x03, 0x1b
        /*007e*/ 	.short	0x00ff


	//----- nvinfo : EIATTR_MERCURY_ISA_VERSION
	.align		4
        /*0080*/ 	.byte	0x03, 0x5f
        /*0082*/ 	.short	0x0101


	//----- nvinfo : EIATTR_EXIT_INSTR_OFFSETS
	.align		4
        /*0084*/ 	.byte	0x04, 0x1c
        /*0086*/ 	.short	(.L_749 - .L_748)


	//   ....[0]....
.L_748:
        /*0088*/ 	.word	0x00000b40


	//   ....[1]....
        /*008c*/ 	.word	0x00000b90


	//----- nvinfo : EIATTR_MAX_THREADS
	.align		4
.L_749:
        /*0090*/ 	.byte	0x04, 0x05
        /*0092*/ 	.short	(.L_751 - .L_750)
.L_750:
        /*0094*/ 	.word	0x00000080
        /*0098*/ 	.word	0x00000001
        /*009c*/ 	.word	0x00000001


	//----- nvinfo : EIATTR_CRS_STACK_SIZE
	.align		4
.L_751:
        /*00a0*/ 	.byte	0x04, 0x1e
        /*00a2*/ 	.short	(.L_753 - .L_752)
.L_752:
        /*00a4*/ 	.word	0x00000000


	//----- nvinfo : EIATTR_CBANK_PARAM_SIZE
	.align		4
.L_753:
        /*00a8*/ 	.byte	0x03, 0x19
        /*00aa*/ 	.short	0x003c


	//----- nvinfo : EIATTR_PARAM_CBANK
	.align		4
        /*00ac*/ 	.byte	0x04, 0x0a
        /*00ae*/ 	.short	(.L_755 - .L_754)
	.align		4
.L_754:
        /*00b0*/ 	.word	index@(.nv.constant0._ZN2at6native27unrolled_elementwise_kernelIZZZNS0_60_GLOBAL__N__171e0b9f_22_ActivationEluKernel_cu_9e10b42f_305319elu_backward_kernelERNS_18TensorIteratorBaseERKN3c106ScalarES8_S8_bENKUlvE_clEvENKUlvE0_clEvEUlffE_St5arrayIPcLm3EELi4E23TrivialOffsetCalculatorILi2EjESF_ILi1EjENS0_6memory15LoadWithoutCastENSI_16StoreWithoutCastEEEviT_T0_T2_T3_T4_T5_)
        /*00b4*/ 	.short	0x0210
        /*00b6*/ 	.short	0x003c


	//----- nvinfo : EIATTR_SW_WAR
	.align		4
.L_755:
        /*00b8*/ 	.byte	0x04, 0x36
        /*00ba*/ 	.short	(.L_757 - .L_756)
.L_756:
        /*00bc*/ 	.word	0x00000008
.L_757:


//--------------------- .nv.info._ZN2at6native29vectorized_elementwise_kernelILi2EZZZNS0_60_GLOBAL__N__171e0b9f_22_ActivationEluKernel_cu_9e10b42f_305319elu_backward_kernelERNS_18TensorIteratorBaseERKN3c106ScalarES8_S8_bENKUlvE_clEvENKUlvE0_clEvEUlffE_St5arrayIPcLm3EEEEviT0_T1_ --------------------------
	.section	.nv.info._ZN2at6native29vectorized_elementwise_kernelILi2EZZZNS0_60_GLOBAL__N__171e0b9f_22_ActivationEluKernel_cu_9e10b42f_305319elu_backward_kernelERNS_18TensorIteratorBaseERKN3c106ScalarES8_S8_bENKUlvE_clEvENKUlvE0_clEvEUlffE_St5arrayIPcLm3EEEEviT0_T1_,"",@"SHT_CUDA_INFO"
	.sectionflags	@""
	.align	4


	//----- nvinfo : EIATTR_CUDA_API_VERSION
	.align		4
        /*0000*/ 	.byte	0x04, 0x37
        /*0002*/ 	.short	(.L_759 - .L_758)
.L_758:
        /*0004*/ 	.word	0x00000082


	//----- nvinfo : EIATTR_KPARAM_INFO
	.align		4
.L_759:
        /*0008*/ 	.byte	0x04, 0x17
        /*000a*/ 	.short	(.L_761 - .L_760)
.L_760:
        /*000c*/ 	.word	0x00000000
        /*0010*/ 	.short	0x0002
        /*0012*/ 	.short	0x0020
        /*0014*/ 	.byte	0x00, 0xf0, 0x61, 0x00


	//----- nvinfo : EIATTR_KPARAM_INFO
	.align		4
.L_761:
        /*0018*/ 	.byte	0x04, 0x17
        /*001a*/ 	.short	(.L_763 - .L_762)
.L_762:
        /*001c*/ 	.word	0x00000000
        /*0020*/ 	.short	0x0001
        /*0022*/ 	.short	0x0008
        /*0024*/ 	.byte	0x00, 0xf0, 0x61, 0x00


	//----- nvinfo : EIATTR_KPARAM_INFO
	.align		4
.L_763:
        /*0028*/ 	.byte	0x04, 0x17
        /*002a*/ 	.short	(.L_765 - .L_764)
.L_764:
        /*002c*/ 	.word	0x00000000
        /*0030*/ 	.short	0x0000
        /*0032*/ 	.short	0x0000
        /*0034*/ 	.byte	0x00, 0xf0, 0x11, 0x00


	//----- nvinfo : EIATTR_SPARSE_MMA_MASK
	.align		4
.L_765:
        /*0038*/ 	.byte	0x03, 0x50
        /*003a*/ 	.short	0x0000


	//----- nvinfo : EIATTR_MAXREG_COUNT
	.align		4
        /*003c*/ 	.byte	0x03, 0x1b
        /*003e*/ 	.short	0x00ff


	//----- nvinfo : EIATTR_MERCURY_ISA_VERSION
	.align		4
        /*0040*/ 	.byte	0x03, 0x5f
        /*0042*/ 	.short	0x0101


	//----- nvinfo : EIATTR_EXIT_INSTR_OFFSETS
	.align		4
        /*0044*/ 	.byte	0x04, 0x1c
        /*0046*/ 	.short	(.L_767 - .L_766)


	//   ....[0]....
.L_766:
        /*0048*/ 	.word	0x00000c00


	//   ....[1]....
        /*004c*/ 	.word	0x000022b0


	//   ....[2]....
        /*0050*/ 	.word	0x00002300


	//----- nvinfo : EIATTR_MAX_THREADS
	.align		4
.L_767:
        /*0054*/ 	.byte	0x04, 0x05
        /*0056*/ 	.short	(.L_769 - .L_768)
.L_768:
        /*0058*/ 	.word	0x00000080
        /*005c*/ 	.word	0x00000001
        /*0060*/ 	.word	0x00000001


	//----- nvinfo : EIATTR_CRS_STACK_SIZE
	.align		4
.L_769:
        /*0064*/ 	.byte	0x04, 0x1e
        /*0066*/ 	.short	(.L_771 - .L_770)
.L_770:
        /*0068*/ 	.word	0x00000000


	//----- nvinfo : EIATTR_CBANK_PARAM_SIZE
	.align		4
.L_771:
        /*006c*/ 	.byte	0x03, 0x19
        /*006e*/ 	.short	0x0038


	//----- nvinfo : EIATTR_PARAM_CBANK
	.align		4
        /*0070*/ 	.byte	0x04, 0x0a
        /*0072*/ 	.short	(.L_773 - .L_772)
	.align		4
.L_772:
        /*0074*/ 	.word	index@(.nv.constant0._ZN2at6native29vectorized_elementwise_kernelILi2EZZZNS0_60_GLOBAL__N__171e0b9f_22_ActivationEluKernel_cu_9e10b42f_305319elu_backward_kernelERNS_18TensorIteratorBaseERKN3c106ScalarES8_S8_bENKUlvE_clEvENKUlvE0_clEvEUlffE_St5arrayIPcLm3EEEEviT0_T1_)
        /*0078*/ 	.short	0x0210
        /*007a*/ 	.short	0x0038


	//----- nvinfo : EIATTR_SW_WAR
	.align		4
.L_773:
        /*007c*/ 	.byte	0x04, 0x36
        /*007e*/ 	.short	(.L_775 - .L_774)
.L_774:
        /*0080*/ 	.word	0x00000008
.L_775:


//--------------------- .nv.info._ZN2at6native29vectorized_elementwise_kernelILi4EZZZNS0_60_GLOBAL__N__171e0b9f_22_ActivationEluKernel_cu_9e10b42f_305319elu_backward_kernelERNS_18TensorIteratorBaseERKN3c106ScalarES8_S8_bENKUlvE_clEvENKUlvE0_clEvEUlffE_St5arrayIPcLm3EEEEviT0_T1_ --------------------------
	.section	.nv.info._ZN2at6native29vectorized_elementwise_kernelILi4EZZZNS0_60_GLOBAL__N__171e0b9f_22_ActivationEluKernel_cu_9e10b42f_305319elu_backward_kernelERNS_18TensorIteratorBaseERKN3c106ScalarES8_S8_bENKUlvE_clEvENKUlvE0_clEvEUlffE_St5arrayIPcLm3EEEEviT0_T1_,"",@"SHT_CUDA_INFO"
	.sectionflags	@""
	.align	4


	//----- nvinfo : EIATTR_CUDA_API_VERSION
	.align		4
        /*0000*/ 	.byte	0x04, 0x37
        /*0002*/ 	.short	(.L_777 - .L_776)
.L_776:
        /*0004*/ 	.word	0x00000082


	//----- nvinfo : EIATTR_KPARAM_INFO
	.align		4
.L_777:
        /*0008*/ 	.byte	0x04, 0x17
        /*000a*/ 	.short	(.L_779 - .L_778)
.L_778:
        /*000c*/ 	.word	0x00000000
        /*0010*/ 	.short	0x0002
        /*0012*/ 	.short	0x0020
        /*0014*/ 	.byte	0x00, 0xf0, 0x61, 0x00


	//----- nvinfo : EIATTR_KPARAM_INFO
	.align		4
.L_779:
        /*0018*/ 	.byte	0x04, 0x17
        /*001a*/ 	.short	(.L_781 - .L_780)
.L_780:
        /*001c*/ 	.word	0x00000000
        /*0020*/ 	.short	0x0001
        /*0022*/ 	.short	0x0008
        /*0024*/ 	.byte	0x00, 0xf0, 0x61, 0x00


	//----- nvinfo : EIATTR_KPARAM_INFO
	.align		4
.L_781:
        /*0028*/ 	.byte	0x04, 0x17
        /*002a*/ 	.short	(.L_783 - .L_782)
.L_782:
        /*002c*/ 	.word	0x00000000
        /*0030*/ 	.short	0x0000
        /*0032*/ 	.short	0x0000
        /*0034*/ 	.byte	0x00, 0xf0, 0x11, 0x00


	//----- nvinfo : EIATTR_SPARSE_MMA_MASK
	.align		4
.L_783:
        /*0038*/ 	.byte	0x03, 0x50
        /*003a*/ 	.short	0x0000


	//----- nvinfo : EIATTR_MAXREG_COUNT
	.align		4
        /*003c*/ 	.byte	0x03, 0x1b
        /*003e*/ 	.short	0x00ff


	//----- nvinfo : EIATTR_MERCURY_ISA_VERSION
	.align		4
        /*0040*/ 	.byte	0x03, 0x5f
        /*0042*/ 	.short	0x0101


	//----- nvinfo : EIATTR_EXIT_INSTR_OFFSETS
	.align		4
        /*0044*/ 	.byte	0x04, 0x1c
        /*0046*/ 	.short	(.L_785 - .L_784)


	//   ....[0]....
.L_784:
        /*0048*/ 	.word	0x00000ba0


	//   ....[1]....
        /*004c*/ 	.word	0x00002250


	//   ....[2]....
        /*0050*/ 	.word	0x000022a0


	//----- nvinfo : EIATTR_MAX_THREADS
	.align		4
.L_785:
        /*0054*/ 	.byte	0x04, 0x05
        /*0056*/ 	.short	(.L_787 - .L_786)
.L_786:
        /*0058*/ 	.word	0x00000080
        /*005c*/ 	.word	0x00000001
        /*0060*/ 	.word	0x00000001


	//----- nvinfo : EIATTR_CRS_STACK_SIZE
	.align		4
.L_787:
        /*0064*/ 	.byte	0x04, 0x1e
        /*0066*/ 	.short	(.L_789 - .L_788)
.L_788:
        /*0068*/ 	.word	0x00000000


	//----- nvinfo : EIATTR_CBANK_PARAM_SIZE
	.align		4
.L_789:
        /*006c*/ 	.byte	0x03, 0x19
        /*006e*/ 	.short	0x0038


	//----- nvinfo : EIATTR_PARAM_CBANK
	.align		4
        /*0070*/ 	.byte	0x04, 0x0a
        /*0072*/ 	.short	(.L_791 - .L_790)
	.align		4
.L_790:
        /*0074*/ 	.word	index@(.nv.constant0._ZN2at6native29vectorized_elementwise_kernelILi4EZZZNS0_60_GLOBAL__N__171e0b9f_22_ActivationEluKernel_cu_9e10b42f_305319elu_backward_kernelERNS_18TensorIteratorBaseERKN3c106ScalarES8_S8_bENKUlvE_clEvENKUlvE0_clEvEUlffE_St5arrayIPcLm3EEEEviT0_T1_)
        /*0078*/ 	.short	0x0210
        /*007a*/ 	.short	0x0038


	//----- nvinfo : EIATTR_SW_WAR
	.align		4
.L_791:
        /*007c*/ 	.byte	0x04, 0x36
        /*007e*/ 	.short	(.L_793 - .L_792)
.L_792:
        /*0080*/ 	.word	0x00000008
.L_793:


//--------------------- .nv.info._ZN2at6native29vectorized_elementwise_kernelILi8EZZZNS0_60_GLOBAL__N__171e0b9f_22_ActivationEluKernel_cu_9e10b42f_305319elu_backward_kernelERNS_18TensorIteratorBaseERKN3c106ScalarES8_S8_bENKUlvE_clEvENKUlvE0_clEvEUlffE_St5arrayIPcLm3EEEEviT0_T1_ --------------------------
	.section	.nv.info._ZN2at6native29vectorized_elementwise_kernelILi8EZZZNS0_60_GLOBAL__N__171e0b9f_22_ActivationEluKernel_cu_9e10b42f_305319elu_backward_kernelERNS_18TensorIteratorBaseERKN3c106ScalarES8_S8_bENKUlvE_clEvENKUlvE0_clEvEUlffE_St5arrayIPcLm3EEEEviT0_T1_,"",@"SHT_CUDA_INFO"
	.sectionflags	@""
	.align	4


	//----- nvinfo : EIATTR_CUDA_API_VERSION
	.align		4
        /*0000*/ 	.byte	0x04, 0x37
        /*0002*/ 	.short	(.L_795 - .L_794)
.L_794:
        /*0004*/ 	.word	0x00000082


	//----- nvinfo : EIATTR_KPARAM_INFO
	.align		4
.L_795:
        /*0008*/ 	.byte	0x04, 0x17
        /*000a*/ 	.short	(.L_797 - .L_796)
.L_796:
        /*000c*/ 	.word	0x00000000
        /*0010*/ 	.short	0x0002
        /*0012*/ 	.short	0x0020
        /*0014*/ 	.byte	0x00, 0xf0, 0x61, 0x00


	//----- nvinfo : EIATTR_KPARAM_INFO
	.align		4
.L_797:
        /*0018*/ 	.byte	0x04, 0x17
        /*001a*/ 	.short	(.L_799 - .L_798)
.L_798:
        /*001c*/ 	.word	0x00000000
        /*0020*/ 	.short	0x0001
        /*0022*/ 	.short	0x0008
        /*0024*/ 	.byte	0x00, 0xf0, 0x61, 0x00


	//----- nvinfo : EIATTR_KPARAM_INFO
	.align		4
.L_799:
        /*0028*/ 	.byte	0x04, 0x17
        /*002a*/ 	.short	(.L_801 - .L_800)
.L_800:
        /*002c*/ 	.word	0x00000000
        /*0030*/ 	.short	0x0000
        /*0032*/ 	.short	0x0000
        /*0034*/ 	.byte	0x00, 0xf0, 0x11, 0x00


	//----- nvinfo : EIATTR_SPARSE_MMA_MASK
	.align		4
.L_801:
        /*0038*/ 	.byte	0x03, 0x50
        /*003a*/ 	.short	0x0000


	//----- nvinfo : EIATTR_MAXREG_COUNT
	.align		4
        /*003c*/ 	.byte	0x03, 0x1b
        /*003e*/ 	.short	0x00ff


	//----- nvinfo : EIATTR_MERCURY_ISA_VERSION
	.align		4
        /*0040*/ 	.byte	0x03, 0x5f
        /*0042*/ 	.short	0x0101


	//----- nvinfo : EIATTR_EXIT_INSTR_OFFSETS
	.align		4
        /*0044*/ 	.byte	0x04, 0x1c
        /*0046*/ 	.short	(.L_803 - .L_802)


	//   ....[0]....
.L_802:
        /*0048*/ 	.word	0x00000ba0


	//   ....[1]....
        /*004c*/ 	.word	0x00002250


	//   ....[2]....
        /*0050*/ 	.word	0x000022a0


	//----- nvinfo : EIATTR_MAX_THREADS
	.align		4
.L_803:
        /*0054*/ 	.byte	0x04, 0x05
        /*0056*/ 	.short	(.L_805 - .L_804)
.L_804:
        /*0058*/ 	.word	0x00000080
        /*005c*/ 	.word	0x00000001
        /*0060*/ 	.word	0x00000001


	//----- nvinfo : EIATTR_CRS_STACK_SIZE
	.align		4
.L_805:
        /*0064*/ 	.byte	0x04, 0x1e
        /*0066*/ 	.short	(.L_807 - .L_806)
.L_806:
        /*0068*/ 	.word	0x00000000


	//----- nvinfo : EIATTR_CBANK_PARAM_SIZE
	.align		4
.L_807:
        /*006c*/ 	.byte	0x03, 0x19
        /*006e*/ 	.short	0x0038


	//----- nvinfo : EIATTR_PARAM_CBANK
	.align		4
        /*0070*/ 	.byte	0x04, 0x0a
        /*0072*/ 	.short	(.L_809 - .L_808)
	.align		4
.L_808:
        /*0074*/ 	.word	index@(.nv.constant0._ZN2at6native29vectorized_elementwise_kernelILi8EZZZNS0_60_GLOBAL__N__171e0b9f_22_ActivationEluKernel_cu_9e10b42f_305319elu_backward_kernelERNS_18TensorIteratorBaseERKN3c106ScalarES8_S8_bENKUlvE_clEvENKUlvE0_clEvEUlffE_St5arrayIPcLm3EEEEviT0_T1_)
        /*0078*/ 	.short	0x0210
        /*007a*/ 	.short	0x0038


	//----- nvinfo : EIATTR_SW_WAR
	.align		4
.L_809:
        /*007c*/ 	.byte	0x04, 0x36
        /*007e*/ 	.short	(.L_811 - .L_810)
.L_810:
        /*0080*/ 	.word	0x00000008
.L_811:


//--------------------- .nv.info._ZN2at6native18elementwise_kernelILi128ELi4EZNS0_15gpu_kernel_implIZZZNS0_60_GLOBAL__N__171e0b9f_22_ActivationEluKernel_cu_9e10b42f_305319elu_backward_kernelERNS_18TensorIteratorBaseERKN3c106ScalarES9_S9_bENKUlvE_clEvENKUlvE_clEvEUlddE_EEvS5_RKT_EUliE_EEviT1_ --------------------------
	.section	.nv.info._ZN2at6native18elementwise_kernelILi128ELi4EZNS0_15gpu_kernel_implIZZZNS0_60_GLOBAL__N__171e0b9f_22_ActivationEluKernel_cu_9e10b42f_305319elu_backward_kernelERNS_18TensorIteratorBaseERKN3c106ScalarES9_S9_bENKUlvE_clEvENKUlvE_clEvEUlddE_EEvS5_RKT_EUliE_EEviT1_,"",@"SHT_CUDA_INFO"
	.sectionflags	@""
	.align	4


	//----- nvinfo : EIATTR_CUDA_API_VERSION
	.align		4
        /*0000*/ 	.byte	0x04, 0x37
        /*0002*/ 	.short	(.L_813 - .L_812)
.L_812:
        /*0004*/ 	.word	0x00000082


	//----- nvinfo : EIATTR_KPARAM_INFO
	.align		4
.L_813:
        /*0008*/ 	.byte	0x04, 0x17
        /*000a*/ 	.short	(.L_815 - .L_814)
.L_814:
        /*000c*/ 	.word	0x00000000
        /*0010*/ 	.short	0x0001
        /*0012*/ 	.short	0x0008
        /*0014*/ 	.byte	0x00, 0xf0, 0xc1, 0x0a


	//----- nvinfo : EIATTR_KPARAM_INFO
	.align		4
.L_815:
        /*0018*/ 	.byte	0x04, 0x17
        /*001a*/ 	.short	(.L_817 - .L_816)
.L_816:
        /*001c*/ 	.word	0x00000000
        /*0020*/ 	.short	0x0000
        /*0022*/ 	.short	0x0000
        /*0024*/ 	.byte	0x00, 0xf0, 0x11, 0x00


	//----- nvinfo : EIATTR_SPARSE_MMA_MASK
	.align		4
.L_817:
        /*0028*/ 	.byte	0x03, 0x50
        /*002a*/ 	.short	0x0000


	//----- nvinfo : EIATTR_MAXREG_COUNT
	.align		4
        /*002c*/ 	.byte	0x03, 0x1b
        /*002e*/ 	.short	0x0080


	//----- nvinfo : EIATTR_EXTERNS
	.align		4
        /*0030*/ 	.byte	0x04, 0x0f
        /*0032*/ 	.short	(.L_819 - .L_818)


	//   ....[0]....
	.align		4
.L_818:
        /*0034*/ 	.word	index@(__assertfail)


	//----- nvinfo : EIATTR_MERCURY_ISA_VERSION
	.align		4
.L_819:
        /*0038*/ 	.byte	0x03, 0x5f
        /*003a*/ 	.short	0x0101


	//----- nvinfo : EIATTR_SYSCALL_OFFSETS
	.align		4
        /*003c*/ 	.byte	0x04, 0x46
        /*003e*/ 	.short	(.L_821 - .L_820)


	//   ....[0]....
.L_820:
        /*0040*/ 	.word	0x00002580


	//   ....[1]....
        /*0044*/ 	.word	0x00003490


	//   ....[2]....
        /*0048*/ 	.word	0x00004af0


	//   ....[3]....
        /*004c*/ 	.word	0x000070b0


	//   ....[4]....
        /*0050*/ 	.word	0x00007fc0


	//   ....[5]....
        /*0054*/ 	.word	0x00009620


	//   ....[6]....
        /*0058*/ 	.word	0x0000bbd0


	//   ....[7]....
        /*005c*/ 	.word	0x0000cae0


	//   ....[8]....
        /*0060*/ 	.word	0x0000e140


	//   ....[9]....
        /*0064*/ 	.word	0x000106e0


	//   ....[10]....
        /*0068*/ 	.word	0x000115f0


	//   ....[11]....
        /*006c*/ 	.word	0x00012c50


	//----- nvinfo : EIATTR_EXIT_INSTR_OFFSETS
	.align		4
.L_821:
        /*0070*/ 	.byte	0x04, 0x1c
        /*0072*/ 	.short	(.L_823 - .L_822)


	//   ....[0]....
.L_822:
        /*0074*/ 	.word	0x0000e1f0


	//   ....[1]....
        /*0078*/ 	.word	0x00011c90


	//   ....[2]....
        /*007c*/ 	.word	0x00011cd0


	//   ....[3]....
        /*0080*/ 	.word	0x00011d60


	//   ....[4]....
        /*0084*/ 	.word	0x00011d90


	//   ....[5]....
        /*0088*/ 	.word	0x00011dc0


	//   ....[6]....
        /*008c*/ 	.word	0x00011e90


	//   ....[7]....
        /*0090*/ 	.word	0x00011f10


	//   ....[8]....
        /*0094*/ 	.word	0x00011ff0


	//   ....[9]....
        /*0098*/ 	.word	0x00012080


	//   ....[10]....
        /*009c*/ 	.word	0x000120a0


	//   ....[11]....
        /*00a0*/ 	.word	0x00012160


	//   ....[12]....
        /*00a4*/ 	.word	0x00012190


	//   ....[13]....
        /*00a8*/ 	.word	0x00012360


	//   ....[14]....
        /*00ac*/ 	.word	0x00012500


	//   ....[15]....
        /*00b0*/ 	.word	0x00012580


	//   ....[16]....
        /*00b4*/ 	.word	0x00012630


	//   ....[17]....
        /*00b8*/ 	.word	0x000127f0


	//   ....[18]....
        /*00bc*/ 	.word	0x000129b0


	//   ....[19]....
        /*00c0*/ 	.word	0x00012b50


	//   ....[20]....
        /*00c4*/ 	.word	0x00012c60


	//   ....[21]....
        /*00c8*/ 	.word	0x00012c90


	//   ....[22]....
        /*00cc*/ 	.word	0x00012cc0


	//----- nvinfo : EIATTR_MAX_THREADS
	.align		4
.L_823:
        /*00d0*/ 	.byte	0x04, 0x05
        /*00d2*/ 	.short	(.L_825 - .L_824)
.L_824:
        /*00d4*/ 	.word	0x00000080
        /*00d8*/ 	.word	0x00000001
        /*00dc*/ 	.word	0x00000001


	//----- nvinfo : EIATTR_CRS_STACK_SIZE
	.align		4
.L_825:
        /*00e0*/ 	.byte	0x04, 0x1e
        /*00e2*/ 	.short	(.L_827 - .L_826)
.L_826:
        /*00e4*/ 	.word	0x00000000


	//----- nvinfo : EIATTR_CBANK_PARAM_SIZE
	.align		4
.L_827:
        /*00e8*/ 	.byte	0x03, 0x19
        /*00ea*/ 	.short	0x02b8


	//----- nvinfo : EIATTR_PARAM_CBANK
	.align		4
        /*00ec*/ 	.byte	0x04, 0x0a
        /*00ee*/ 	.short	(.L_829 - .L_828)
	.align		4
.L_828:
        /*00f0*/ 	.word	index@(.nv.constant0._ZN2at6native18elementwise_kernelILi128ELi4EZNS0_15gpu_kernel_implIZZZNS0_60_GLOBAL__N__171e0b9f_22_ActivationEluKernel_cu_9e10b42f_305319elu_backward_kernelERNS_18TensorIteratorBaseERKN3c106ScalarES9_S9_bENKUlvE_clEvENKUlvE_clEvEUlddE_EEvS5_RKT_EUliE_EEviT1_)
        /*00f4*/ 	.short	0x0210
        /*00f6*/ 	.short	0x02b8


	//----- nvinfo : EIATTR_SW_WAR
	.align		4
.L_829:
        /*00f8*/ 	.byte	0x04, 0x36
        /*00fa*/ 	.short	(.L_831 - .L_830)
.L_830:
        /*00fc*/ 	.word	0x00000008
.L_831:


//--------------------- .nv.info._ZN2at6native27unrolled_elementwise_kernelIZZZNS0_60_GLOBAL__N__171e0b9f_22_ActivationEluKernel_cu_9e10b42f_305319elu_backward_kernelERNS_18TensorIteratorBaseERKN3c106ScalarES8_S8_bENKUlvE_clEvENKUlvE_clEvEUlddE_St5arrayIPcLm3EELi4E23TrivialOffsetCalculatorILi2EjESF_ILi1EjENS0_6memory12LoadWithCastILi2EEENSI_13StoreWithCastILi1EEEEEviT_T0_T2_T3_T4_T5_ --------------------------
	.section	.nv.info._ZN2at6native27unrolled_elementwise_kernelIZZZNS0_60_GLOBAL__N__171e0b9f_22_ActivationEluKernel_cu_9e10b42f_305319elu_backward_kernelERNS_18TensorIteratorBaseERKN3c106ScalarES8_S8_bENKUlvE_clEvENKUlvE_clEvEUlddE_St5arrayIPcLm3EELi4E23TrivialOffsetCalculatorILi2EjESF_ILi1EjENS0_6memory12LoadWithCastILi2EEENSI_13StoreWithCastILi1EEEEEviT_T0_T2_T3_T4_T5_,"",@"SHT_CUDA_INFO"
	.sectionflags	@""
	.align	4


	//----- nvinfo : EIATTR_CUDA_API_VERSION
	.align		4
        /*0000*/ 	.byte	0x04, 0x37
        /*0002*/ 	.short	(.L_833 - .L_832)
.L_832:
        /*0004*/ 	.word	0x00000082


	//----- nvinfo : EIATTR_KPARAM_INFO
	.align		4
.L_833:
        /*0008*/ 	.byte	0x04, 0x17
        /*000a*/ 	.short	(.L_835 - .L_834)
.L_834:
        /*000c*/ 	.word	0x00000000
        /*0010*/ 	.short	0x0006
        /*0012*/ 	.short	0x0058
        /*0014*/ 	.byte	0x00, 0xf0, 0x21, 0x00


	//----- nvinfo : EIATTR_KPARAM_INFO
	.align		4
.L_835:
        /*0018*/ 	.byte	0x04, 0x17
        /*001a*/ 	.short	(.L_837 - .L_836)
.L_836:
        /*001c*/ 	.word	0x00000000
        /*0020*/ 	.short	0x0005
        /*0022*/ 	.short	0x004c
        /*0024*/ 	.byte	0x00, 0xf0, 0x31, 0x00


	//----- nvinfo : EIATTR_KPARAM_INFO
	.align		4
.L_837:
        /*0028*/ 	.byte	0x04, 0x17
        /*002a*/ 	.short	(.L_839 - .L_838)
.L_838:
        /*002c*/ 	.word	0x00000000
        /*0030*/ 	.short	0x0004
        /*0032*/ 	.short	0x0049
        /*0034*/ 	.byte	0x00, 0xf0, 0x05, 0x00


	//----- nvinfo : EIATTR_KPARAM_INFO
	.align		4
.L_839:
        /*0038*/ 	.byte	0x04, 0x17
        /*003a*/ 	.short	(.L_841 - .L_840)
.L_840:
        /*003c*/ 	.word	0x00000000
        /*0040*/ 	.short	0x0003
        /*0042*/ 	.short	0x0048
        /*0044*/ 	.byte	0x00, 0xf0, 0x05, 0x00


	//----- nvinfo : EIATTR_KPARAM_INFO
	.align		4
.L_841:
        /*0048*/ 	.byte	0x04, 0x17
        /*004a*/ 	.short	(.L_843 - .L_842)
.L_842:
        /*004c*/ 	.word	0x00000000
        /*0050*/ 	.short	0x0002
        /*0052*/ 	.short	0x0030
        /*0054*/ 	.byte	0x00, 0xf0, 0x61, 0x00


	//----- nvinfo : EIATTR_KPARAM_INFO
	.align		4
.L_843:
        /*0058*/ 	.byte	0x04, 0x17
        /*005a*/ 	.short	(.L_845 - .L_844)
.L_844:
        /*005c*/ 	.word	0x00000000
        /*0060*/ 	.short	0x0001
        /*0062*/ 	.short	0x0008
        /*0064*/ 	.byte	0x00, 0xf0, 0xa1, 0x00


	//----- nvinfo : EIATTR_KPARAM_INFO
	.align		4
.L_845:
        /*0068*/ 	.byte	0x04, 0x17
        /*006a*/ 	.short	(.L_847 - .L_846)
.L_846:
        /*006c*/ 	.word	0x00000000
        /*0070*/ 	.short	0x0000
        /*0072*/ 	.short	0x0000
        /*0074*/ 	.byte	0x00, 0xf0, 0x11, 0x00


	//----- nvinfo : EIATTR_SPARSE_MMA_MASK
	.align		4
.L_847:
        /*0078*/ 	.byte	0x03, 0x50
        /*007a*/ 	.short	0x0000


	//----- nvinfo : EIATTR_MAXREG_COUNT
	.align		4
        /*007c*/ 	.byte	0x03, 0x1b
        /*007e*/ 	.short	0x00ff


	//----- nvinfo : EIATTR_EXTERNS
	.align		4
        /*0080*/ 	.byte	0x04, 0x0f
        /*0082*/ 	.short	(.L_849 - .L_848)


	//   ....[0]....
	.align		4
.L_848:
        /*0084*/ 	.word	index@(__assertfail)


	//----- nvinfo : EIATTR_MERCURY_ISA_VERSION
	.align		4
.L_849:
        /*0088*/ 	.byte	0x03, 0x5f
        /*008a*/ 	.short	0x0101


	//----- nvinfo : EIATTR_SYSCALL_OFFSETS
	.align		4
        /*008c*/ 	.byte	0x04, 0x46
        /*008e*/ 	.short	(.L_851 - .L_850)


	//   ....[0]....
.L_850:
        /*0090*/ 	.word	0x00000fa0


	//   ....[1]....
        /*0094*/ 	.word	0x00001ec0


	//   ....[2]....
        /*0098*/ 	.word	0x00002e60


	//   ....[3]....
        /*009c*/ 	.word	0x00003d80


	//   ....[4]....
        /*00a0*/ 	.word	0x00004d30


	//   ....[5]....
        /*00a4*/ 	.word	0x00005c50


	//   ....[6]....
        /*00a8*/ 	.word	0x00006bf0


	//   ....[7]....
        /*00ac*/ 	.word	0x00007b20


	//   ....[8]....
        /*00b0*/ 	.word	0x0000a3b0


	//   ....[9]....
        /*00b4*/ 	.word	0x0000b560


	//   ....[10]....
        /*00b8*/ 	.word	0x0000c6f0


	//   ....[11]....
        /*00bc*/ 	.word	0x0000d8a0


	//----- nvinfo : EIATTR_EXIT_INSTR_OFFSETS
	.align		4
.L_851:
        /*00c0*/ 	.byte	0x04, 0x1c
        /*00c2*/ 	.short	(.L_853 - .L_852)


	//   ....[0]....
.L_852:
        /*00c4*/ 	.word	0x0000c790


	//   ....[1]....
        /*00c8*/ 	.word	0x0000c8e0


	//   ....[2]....
        /*00cc*/ 	.word	0x0000c920


	//   ....[3]....
        /*00d0*/ 	.word	0x0000c9b0


	//   ....[4]....
        /*00d4*/ 	.word	0x0000c9e0


	//   ....[5]....
        /*00d8*/ 	.word	0x0000ca10


	//   ....[6]....
        /*00dc*/ 	.word	0x0000cae0


	//   ....[7]....
        /*00e0*/ 	.word	0x0000cb60


	//   ....[8]....
        /*00e4*/ 	.word	0x0000cc40


	//   ....[9]....
        /*00e8*/ 	.word	0x0000ccd0


	//   ....[10]....
        /*00ec*/ 	.word	0x0000ccf0


	//   ....[11]....
        /*00f0*/ 	.word	0x0000cdb0


	//   ....[12]....
        /*00f4*/ 	.word	0x0000cde0


	//   ....[13]....
        /*00f8*/ 	.word	0x0000cfb0


	//   ....[14]....
        /*00fc*/ 	.word	0x0000d150


	//   ....[15]....
        /*0100*/ 	.word	0x0000d1d0


	//   ....[16]....
        /*0104*/ 	.word	0x0000d280


	//   ....[17]....
        /*0108*/ 	.word	0x0000d440


	//   ....[18]....
        /*010c*/ 	.word	0x0000d600


	//   ....[19]....
        /*0110*/ 	.word	0x0000d7a0


	//   ....[20]....
        /*0114*/ 	.word	0x0000d8b0


	//   ....[21]....
        /*0118*/ 	.word	0x0000d8e0


	//   ....[22]....
        /*011c*/ 	.word	0x0000d910


	//----- nvinfo : EIATTR_MAX_THREADS
	.align		4
.L_853:
        /*0120*/ 	.byte	0x04, 0x05
        /*0122*/ 	.short	(.L_855 - .L_854)
.L_854:
        /*0124*/ 	.word	0x00000080
        /*0128*/ 	.word	0x00000001
        /*012c*/ 	.word	0x00000001


	//----- nvinfo : EIATTR_CRS_STACK_SIZE
	.align		4
.L_855:
        /*0130*/ 	.byte	0x04, 0x1e
        /*0132*/ 	.short	(.L_857 - .L_856)
.L_856:
        /*0134*/ 	.word	0x00000000


	//----- nvinfo : EIATTR_CBANK_PARAM_SIZE
	.align		4
.L_857:
        /*0138*/ 	.byte	0x03, 0x19
        /*013a*/ 	.short	0x0060


	//----- nvinfo : EIATTR_PARAM_CBANK
	.align		4
        /*013c*/ 	.byte	0x04, 0x0a
        /*013e*/ 	.short	(.L_859 - .L_858)
	.align		4
.L_858:
        /*0140*/ 	.word	index@(.nv.constant0._ZN2at6native27unrolled_elementwise_kernelIZZZNS0_60_GLOBAL__N__171e0b9f_22_ActivationEluKernel_cu_9e10b42f_305319elu_backward_kernelERNS_18TensorIteratorBaseERKN3c106ScalarES8_S8_bENKUlvE_clEvENKUlvE_clEvEUlddE_St5arrayIPcLm3EELi4E23TrivialOffsetCalculatorILi2EjESF_ILi1EjENS0_6memory12LoadWithCastILi2EEENSI_13StoreWithCastILi1EEEEEviT_T0_T2_T3_T4_T5_)
        /*0144*/ 	.short	0x0210
        /*0146*/ 	.short	0x0060


	//----- nvinfo : EIATTR_SW_WAR
	.align		4
.L_859:
        /*0148*/ 	.byte	0x04, 0x36
        /*014a*/ 	.short	(.L_861 - .L_860)
.L_860:
        /*014c*/ 	.word	0x00000008
.L_861:


//--------------------- .nv.info._ZN2at6native18elementwise_kernelILi128ELi2EZNS0_22gpu_kernel_impl_nocastIZZZNS0_60_GLOBAL__N__171e0b9f_22_ActivationEluKernel_cu_9e10b42f_305319elu_backward_kernelERNS_18TensorIteratorBaseERKN3c106ScalarES9_S9_bENKUlvE_clEvENKUlvE_clEvEUlddE_EEvS5_RKT_EUliE_EEviT1_ --------------------------
	.section	.nv.info._ZN2at6native18elementwise_kernelILi128ELi2EZNS0_22gpu_kernel_impl_nocastIZZZNS0_60_GLOBAL__N__171e0b9f_22_ActivationEluKernel_cu_9e10b42f_305319elu_backward_kernelERNS_18TensorIteratorBaseERKN3c106ScalarES9_S9_bENKUlvE_clEvENKUlvE_clEvEUlddE_EEvS5_RKT_EUliE_EEviT1_,"",@"SHT_CUDA_INFO"
	.sectionflags	@""
	.align	4


	//----- nvinfo : EIATTR_CUDA_API_VERSION
	.align		4
        /*0000*/ 	.byte	0x04, 0x37
        /*0002*/ 	.short	(.L_863 - .L_862)
.L_862:
        /*0004*/ 	.word	0x00000082


	//----- nvinfo : EIATTR_KPARAM_INFO
	.align		4
.L_863:
        /*0008*/ 	.byte	0x04, 0x17
        /*000a*/ 	.short	(.L_865 - .L_864)
.L_864:
        /*000c*/ 	.word	0x00000000
        /*0010*/ 	.short	0x0001
        /*0012*/ 	.short	0x0008
        /*0014*/ 	.byte	0x00, 0xf0, 0xa1, 0x0a


	//----- nvinfo : EIATTR_KPARAM_INFO
	.align		4
.L_865:
        /*0018*/ 	.byte	0x04, 0x17
        /*001a*/ 	.short	(.L_867 - .L_866)
.L_866:
        /*001c*/ 	.word	0x00000000
        /*0020*/ 	.short	0x0000
        /*0022*/ 	.short	0x0000
        /*0024*/ 	.byte	0x00, 0xf0, 0x11, 0x00


	//----- nvinfo : EIATTR_SPARSE_MMA_MASK
	.align		4
.L_867:
        /*0028*/ 	.byte	0x03, 0x50
        /*002a*/ 	.short	0x0000


	//----- nvinfo : EIATTR_MAXREG_COUNT
	.align		4
        /*002c*/ 	.byte	0x03, 0x1b
        /*002e*/ 	.short	0x0080


	//----- nvinfo : EIATTR_MERCURY_ISA_VERSION
	.align		4
        /*0030*/ 	.byte	0x03, 0x5f
        /*0032*/ 	.short	0x0101


	//----- nvinfo : EIATTR_EXIT_INSTR_OFFSETS
	.align		4
        /*0034*/ 	.byte	0x04, 0x1c
        /*0036*/ 	.short	(.L_869 - .L_868)


	//   ....[0]....
.L_868:
        /*0038*/ 	.word	0x00001ce0


	//   ....[1]....
        /*003c*/ 	.word	0x00003900


	//----- nvinfo : EIATTR_MAX_THREADS
	.align		4
.L_869:
        /*0040*/ 	.byte	0x04, 0x05
        /*0042*/ 	.short	(.L_871 - .L_870)
.L_870:
        /*0044*/ 	.word	0x00000080
        /*0048*/ 	.word	0x00000001
        /*004c*/ 	.word	0x00000001


	//----- nvinfo : EIATTR_CRS_STACK_SIZE
	.align		4
.L_871:
        /*0050*/ 	.byte	0x04, 0x1e
        /*0052*/ 	.short	(.L_873 - .L_872)
.L_872:
        /*0054*/ 	.word	0x00000000


	//----- nvinfo : EIATTR_CBANK_PARAM_SIZE
	.align		4
.L_873:
        /*0058*/ 	.byte	0x03, 0x19
        /*005a*/ 	.short	0x02b0


	//----- nvinfo : EIATTR_PARAM_CBANK
	.align		4
        /*005c*/ 	.byte	0x04, 0x0a
        /*005e*/ 	.short	(.L_875 - .L_874)
	.align		4
.L_874:
        /*0060*/ 	.word	index@(.nv.constant0._ZN2at6native18elementwise_kernelILi128ELi2EZNS0_22gpu_kernel_impl_nocastIZZZNS0_60_GLOBAL__N__171e0b9f_22_ActivationEluKernel_cu_9e10b42f_305319elu_backward_kernelERNS_18TensorIteratorBaseERKN3c106ScalarES9_S9_bENKUlvE_clEvENKUlvE_clEvEUlddE_EEvS5_RKT_EUliE_EEviT1_)
        /*0064*/ 	.short	0x0210
        /*0066*/ 	.short	0x02b0


	//----- nvinfo : EIATTR_SW_WAR
	.align		4
.L_875:
        /*0068*/ 	.byte	0x04, 0x36
        /*006a*/ 	.short	(.L_877 - .L_876)
.L_876:
        /*006c*/ 	.word	0x00000008
.L_877:


//--------------------- .nv.info._ZN2at6native27unrolled_elementwise_kernelIZZZNS0_60_GLOBAL__N__171e0b9f_22_ActivationEluKernel_cu_9e10b42f_305319elu_backward_kernelERNS_18TensorIteratorBaseERKN3c106ScalarES8_S8_bENKUlvE_clEvENKUlvE_clEvEUlddE_St5arrayIPcLm3EELi4E23TrivialOffsetCalculatorILi2EjESF_ILi1EjENS0_6memory15LoadWithoutCastENSI_16StoreWithoutCastEEEviT_T0_T2_T3_T4_T5_ --------------------------
	.section	.nv.info._ZN2at6native27unrolled_elementwise_kernelIZZZNS0_60_GLOBAL__N__171e0b9f_22_ActivationEluKernel_cu_9e10b42f_305319elu_backward_kernelERNS_18TensorIteratorBaseERKN3c106ScalarES8_S8_bENKUlvE_clEvENKUlvE_clEvEUlddE_St5arrayIPcLm3EELi4E23TrivialOffsetCalculatorILi2EjESF_ILi1EjENS0_6memory15LoadWithoutCastENSI_16StoreWithoutCastEEEviT_T0_T2_T3_T4_T5_,"",@"SHT_CUDA_INFO"
	.sectionflags	@""
	.align	4


	//----- nvinfo : EIATTR_CUDA_API_VERSION
	.align		4
        /*0000*/ 	.byte	0x04, 0x37
        /*0002*/ 	.short	(.L_879 - .L_878)
.L_878:
        /*0004*/ 	.word	0x00000082


	//----- nvinfo : EIATTR_KPARAM_INFO
	.align		4
.L_879:
        /*0008*/ 	.byte	0x04, 0x17
        /*000a*/ 	.short	(.L_881 - .L_880)
.L_880:
        /*000c*/ 	.word	0x00000000
        /*0010*/ 	.short	0x0006
        /*0012*/ 	.short	0x004b
        /*0014*/ 	.byte	0x00, 0xf0, 0x05, 0x00


	//----- nvinfo : EIATTR_KPARAM_INFO
	.align		4
.L_881:
        /*0018*/ 	.byte	0x04, 0x17
        /*001a*/ 	.short	(.L_883 - .L_882)
.L_882:
        /*001c*/ 	.word	0x00000000
        /*0020*/ 	.short	0x0005
        /*0022*/ 	.short	0x004a
        /*0024*/ 	.byte	0x00, 0xf0, 0x05, 0x00


	//----- nvinfo : EIATTR_KPARAM_INFO
	.align		4
.L_883:
        /*0028*/ 	.byte	0x04, 0x17
        /*002a*/ 	.short	(.L_885 - .L_884)
.L_884:
        /*002c*/ 	.word	0x00000000
        /*0030*/ 	.short	0x0004
        /*0032*/ 	.short	0x0049
        /*0034*/ 	.byte	0x00, 0xf0, 0x05, 0x00


	//----- nvinfo : EIATTR_KPARAM_INFO
	.align		4
.L_885:
        /*0038*/ 	.byte	0x04, 0x17
        /*003a*/ 	.short	(.L_887 - .L_886)
.L_886:
        /*003c*/ 	.word	0x00000000
        /*0040*/ 	.short	0x0003
        /*0042*/ 	.short	0x0048
        /*0044*/ 	.byte	0x00, 0xf0, 0x05, 0x00


	//----- nvinfo : EIATTR_KPARAM_INFO
	.align		4
.L_887:
        /*0048*/ 	.byte	0x04, 0x17
        /*004a*/ 	.short	(.L_889 - .L_888)
.L_888:
        /*004c*/ 	.word	0x00000000
        /*0050*/ 	.short	0x0002
        /*0052*/ 	.short	0x0030
        /*0054*/ 	.byte	0x00, 0xf0, 0x61, 0x00


	//----- nvinfo : EIATTR_KPARAM_INFO
	.align		4
.L_889:
        /*0058*/ 	.byte	0x04, 0x17
        /*005a*/ 	.short	(.L_891 - .L_890)
.L_890:
        /*005c*/ 	.word	0x00000000
        /*0060*/ 	.short	0x0001
        /*0062*/ 	.short	0x0008
        /*0064*/ 	.byte	0x00, 0xf0, 0xa1, 0x00


	//----- nvinfo : EIATTR_KPARAM_INFO
	.align		4
.L_891:
        /*0068*/ 	.byte	0x04, 0x17
        /*006a*/ 	.short	(.L_893 - .L_892)
.L_892:
        /*006c*/ 	.word	0x00000000
        /*0070*/ 	.short	0x0000
        /*0072*/ 	.short	0x0000
        /*0074*/ 	.byte	0x00, 0xf0, 0x11, 0x00


	//----- nvinfo : EIATTR_SPARSE_MMA_MASK
	.align		4
.L_893:
        /*0078*/ 	.byte	0x03, 0x50
        /*007a*/ 	.short	0x0000


	//----- nvinfo : EIATTR_MAXREG_COUNT
	.align		4
        /*007c*/ 	.byte	0x03, 0x1b
        /*007e*/ 	.short	0x00ff


	//----- nvinfo : EIATTR_MERCURY_ISA_VERSION
	.align		4
        /*0080*/ 	.byte	0x03, 0x5f
        /*0082*/ 	.short	0x0101


	//----- nvinfo : EIATTR_EXIT_INSTR_OFFSETS
	.align		4
        /*0084*/ 	.byte	0x04, 0x1c
        /*0086*/ 	.short	(.L_895 - .L_894)


	//   ....[0]....
.L_894:
        /*0088*/ 	.word	0x00001af0


	//   ....[1]....
        /*008c*/ 	.word	0x00001b40


	//----- nvinfo : EIATTR_MAX_THREADS
	.align		4
.L_895:
        /*0090*/ 	.byte	0x04, 0x05
        /*0092*/ 	.short	(.L_897 - .L_896)
.L_896:
        /*0094*/ 	.word	0x00000080
        /*0098*/ 	.word	0x00000001
        /*009c*/ 	.word	0x00000001


	//----- nvinfo : EIATTR_CRS_STACK_SIZE
	.align		4
.L_897:
        /*00a0*/ 	.byte	0x04, 0x1e
        /*00a2*/ 	.short	(.L_899 - .L_898)
.L_898:
        /*00a4*/ 	.word	0x00000000


	//----- nvinfo : EIATTR_CBANK_PARAM_SIZE
	.align		4
.L_899:
        /*00a8*/ 	.byte	0x03, 0x19
        /*00aa*/ 	.short	0x004c


	//----- nvinfo : EIATTR_PARAM_CBANK
	.align		4
        /*00ac*/ 	.byte	0x04, 0x0a
        /*00ae*/ 	.short	(.L_901 - .L_900)
	.align		4
.L_900:
        /*00b0*/ 	.word	index@(.nv.constant0._ZN2at6native27unrolled_elementwise_kernelIZZZNS0_60_GLOBAL__N__171e0b9f_22_ActivationEluKernel_cu_9e10b42f_305319elu_backward_kernelERNS_18TensorIteratorBaseERKN3c106ScalarES8_S8_bENKUlvE_clEvENKUlvE_clEvEUlddE_St5arrayIPcLm3EELi4E23TrivialOffsetCalculatorILi2EjESF_ILi1EjENS0_6memory15LoadWithoutCastENSI_16StoreWithoutCastEEEviT_T0_T2_T3_T4_T5_)
        /*00b4*/ 	.short	0x0210
        /*00b6*/ 	.short	0x004c


	//----- nvinfo : EIATTR_SW_WAR
	.align		4
.L_901:
        /*00b8*/ 	.byte	0x04, 0x36
        /*00ba*/ 	.short	(.L_903 - .L_902)
.L_902:
        /*00bc*/ 	.word	0x00000008
.L_903:


//--------------------- .nv.info._ZN2at6native29vectorized_elementwise_kernelILi2EZZZNS0_60_GLOBAL__N__171e0b9f_22_ActivationEluKernel_cu_9e10b42f_305319elu_backward_kernelERNS_18TensorIteratorBaseERKN3c106ScalarES8_S8_bENKUlvE_clEvENKUlvE_clEvEUlddE_St5arrayIPcLm3EEEEviT0_T1_ --------------------------
	.section	.nv.info._ZN2at6native29vectorized_elementwise_kernelILi2EZZZNS0_60_GLOBAL__N__171e0b9f_22_ActivationEluKernel_cu_9e10b42f_305319elu_backward_kernelERNS_18TensorIteratorBaseERKN3c106ScalarES8_S8_bENKUlvE_clEvENKUlvE_clEvEUlddE_St5arrayIPcLm3EEEEviT0_T1_,"",@"SHT_CUDA_INFO"
	.sectionflags	@""
	.align	4


	//----- nvinfo : EIATTR_CUDA_API_VERSION
	.align		4
        /*0000*/ 	.byte	0x04, 0x37
        /*0002*/ 	.short	(.L_905 - .L_904)
.L_904:
        /*0004*/ 	.word	0x00000082


	//----- nvinfo : EIATTR_KPARAM_INFO
	.align		4
.L_905:
        /*0008*/ 	.byte	0x04, 0x17
        /*000a*/ 	.short	(.L_907 - .L_906)
.L_906:
        /*000c*/ 	.word	0x00000000
        /*0010*/ 	.short	0x0002
        /*0012*/ 	.short	0x0030
        /*0014*/ 	.byte	0x00, 0xf0, 0x61, 0x00


	//----- nvinfo : EIATTR_KPARAM_INFO
	.align		4
.L_907:
        /*0018*/ 	.byte	0x04, 0x17
        /*001a*/ 	.short	(.L_909 - .L_908)
.L_908:
        /*001c*/ 	.word	0x00000000
        /*0020*/ 	.short	0x0001
        /*0022*/ 	.short	0x0008
        /*0024*/ 	.byte	0x00, 0xf0, 0xa1, 0x00


	//----- nvinfo : EIATTR_KPARAM_INFO
	.align		4
.L_909:
        /*0028*/ 	.byte	0x04, 0x17
        /*002a*/ 	.short	(.L_911 - .L_910)
.L_910:
        /*002c*/ 	.word	0x00000000
        /*0030*/ 	.short	0x0000
        /*0032*/ 	.short	0x0000
        /*0034*/ 	.byte	0x00, 0xf0, 0x11, 0x00


	//----- nvinfo : EIATTR_SPARSE_MMA_MASK
	.align		4
.L_911:
        /*0038*/ 	.byte	0x03, 0x50
        /*003a*/ 	.short	0x0000


	//----- nvinfo : EIATTR_MAXREG_COUNT
	.align		4
        /*003c*/ 	.byte	0x03, 0x1b
        /*003e*/ 	.short	0x00ff


	//----- nvinfo : EIATTR_MERCURY_ISA_VERSION
	.align		4
        /*0040*/ 	.byte	0x03, 0x5f
        /*0042*/ 	.short	0x0101


	//----- nvinfo : EIATTR_EXIT_INSTR_OFFSETS
	.align		4
        /*0044*/ 	.byte	0x04, 0x1c
        /*0046*/ 	.short	(.L_913 - .L_912)


	//   ....[0]....
.L_912:
        /*0048*/ 	.word	0x00002a40


	//   ....[1]....
        /*004c*/ 	.word	0x00006070


	//   ....[2]....
        /*0050*/ 	.word	0x000060c0


	//----- nvinfo : EIATTR_MAX_THREADS
	.align		4
.L_913:
        /*0054*/ 	.byte	0x04, 0x05
        /*0056*/ 	.short	(.L_915 - .L_914)
.L_914:
        /*0058*/ 	.word	0x00000080
        /*005c*/ 	.word	0x00000001
        /*0060*/ 	.word	0x00000001


	//----- nvinfo : EIATTR_CRS_STACK_SIZE
	.align		4
.L_915:
        /*0064*/ 	.byte	0x04, 0x1e
        /*0066*/ 	.short	(.L_917 - .L_916)
.L_916:
        /*0068*/ 	.word	0x00000000


	//----- nvinfo : EIATTR_CBANK_PARAM_SIZE
	.align		4
.L_917:
        /*006c*/ 	.byte	0x03, 0x19
        /*006e*/ 	.short	0x0048


	//----- nvinfo : EIATTR_PARAM_CBANK
	.align		4
        /*0070*/ 	.byte	0x04, 0x0a
        /*0072*/ 	.short	(.L_919 - .L_918)
	.align		4
.L_918:
        /*0074*/ 	.word	index@(.nv.constant0._ZN2at6native29vectorized_elementwise_kernelILi2EZZZNS0_60_GLOBAL__N__171e0b9f_22_ActivationEluKernel_cu_9e10b42f_305319elu_backward_kernelERNS_18TensorIteratorBaseERKN3c106ScalarES8_S8_bENKUlvE_clEvENKUlvE_clEvEUlddE_St5arrayIPcLm3EEEEviT0_T1_)
        /*0078*/ 	.short	0x0210
        /*007a*/ 	.short	0x0048


	//----- nvinfo : EIATTR_SW_WAR
	.align		4
.L_919:
        /*007c*/ 	.byte	0x04, 0x36
        /*007e*/ 	.short	(.L_921 - .L_920)
.L_920:
        /*0080*/ 	.word	0x00000008
.L_921:


//--------------------- .nv.info._ZN2at6native29vectorized_elementwise_kernelILi4EZZZNS0_60_GLOBAL__N__171e0b9f_22_ActivationEluKernel_cu_9e10b42f_305319elu_backward_kernelERNS_18TensorIteratorBaseERKN3c106ScalarES8_S8_bENKUlvE_clEvENKUlvE_clEvEUlddE_St5arrayIPcLm3EEEEviT0_T1_ --------------------------
	.section	.nv.info._ZN2at6native29vectorized_elementwise_kernelILi4EZZZNS0_60_GLOBAL__N__171e0b9f_22_ActivationEluKernel_cu_9e10b42f_305319elu_backward_kernelERNS_18TensorIteratorBaseERKN3c106ScalarES8_S8_bENKUlvE_clEvENKUlvE_clEvEUlddE_St5arrayIPcLm3EEEEviT0_T1_,"",@"SHT_CUDA_INFO"
	.sectionflags	@""
	.align	4


	//----- nvinfo : EIATTR_CUDA_API_VERSION
	.align		4
        /*0000*/ 	.byte	0x04, 0x37
        /*0002*/ 	.short	(.L_923 - .L_922)
.L_922:
        /*0004*/ 	.word	0x00000082


	//----- nvinfo : EIATTR_KPARAM_INFO
	.align		4
.L_923:
        /*0008*/ 	.byte	0x04, 0x17
        /*000a*/ 	.short	(.L_925 - .L_924)
.L_924:
        /*000c*/ 	.word	0x00000000
        /*0010*/ 	.short	0x0002
        /*0012*/ 	.short	0x0030
        /*0014*/ 	.byte	0x00, 0xf0, 0x61, 0x00


	//----- nvinfo : EIATTR_KPARAM_INFO
	.align		4
.L_925:
        /*0018*/ 	.byte	0x04, 0x17
        /*001a*/ 	.short	(.L_927 - .L_926)
.L_926:
        /*001c*/ 	.word	0x00000000
        /*0020*/ 	.short	0x0001
        /*0022*/ 	.short	0x0008
        /*0024*/ 	.byte	0x00, 0xf0, 0xa1, 0x00


	//----- nvinfo : EIATTR_KPARAM_INFO
	.align		4
.L_927:
        /*0028*/ 	.byte	0x04, 0x17
        /*002a*/ 	.short	(.L_929 - .L_928)
.L_928:
        /*002c*/ 	.word	0x00000000
        /*0030*/ 	.short	0x0000
        /*0032*/ 	.short	0x0000
        /*0034*/ 	.byte	0x00, 0xf0, 0x11, 0x00


	//----- nvinfo : EIATTR_SPARSE_MMA_MASK
	.align		4
.L_929:
        /*0038*/ 	.byte	0x03, 0x50
        /*003a*/ 	.short	0x0000


	//----- nvinfo : EIATTR_MAXREG_COUNT
	.align		4
        /*003c*/ 	.byte	0x03, 0x1b
        /*003e*/ 	.short	0x00ff


	//----- nvinfo : EIATTR_MERCURY_ISA_VERSION
	.align		4
        /*0040*/ 	.byte	0x03, 0x5f
        /*0042*/ 	.short	0x0101


	//----- nvinfo : EIATTR_EXIT_INSTR_OFFSETS
	.align		4
        /*0044*/ 	.byte	0x04, 0x1c
        /*0046*/ 	.short	(.L_931 - .L_930)


	//   ....[0]....
.L_930:
        /*0048*/ 	.word	0x00002a40


	//   ....[1]....
        /*004c*/ 	.word	0x00006070


	//   ....[2]....
        /*0050*/ 	.word	0x000060c0


	//----- nvinfo : EIATTR_MAX_THREADS
	.align		4
.L_931:
        /*0054*/ 	.byte	0x04, 0x05
        /*0056*/ 	.short	(.L_933 - .L_932)
.L_932:
        /*0058*/ 	.word	0x00000080
        /*005c*/ 	.word	0x00000001
        /*0060*/ 	.word	0x00000001


	//----- nvinfo : EIATTR_CRS_STACK_SIZE
	.align		4
.L_933:
        /*0064*/ 	.byte	0x04, 0x1e
        /*0066*/ 	.short	(.L_935 - .L_934)
.L_934:
        /*0068*/ 	.word	0x00000000


	//----- nvinfo : EIATTR_CBANK_PARAM_SIZE
	.align		4
.L_935:
        /*006c*/ 	.byte	0x03, 0x19
        /*006e*/ 	.short	0x0048


	//----- nvinfo : EIATTR_PARAM_CBANK
	.align		4
        /*0070*/ 	.byte	0x04, 0x0a
        /*0072*/ 	.short	(.L_937 - .L_936)
	.align		4
.L_936:
        /*0074*/ 	.word	index@(.nv.constant0._ZN2at6native29vectorized_elementwise_kernelILi4EZZZNS0_60_GLOBAL__N__171e0b9f_22_ActivationEluKernel_cu_9e10b42f_305319elu_backward_kernelERNS_18TensorIteratorBaseERKN3c106ScalarES8_S8_bENKUlvE_clEvENKUlvE_clEvEUlddE_St5arrayIPcLm3EEEEviT0_T1_)
        /*0078*/ 	.short	0x0210
        /*007a*/ 	.short	0x0048


	//----- nvinfo : EIATTR_SW_WAR
	.align		4
.L_937:
        /*007c*/ 	.byte	0x04, 0x36
        /*007e*/ 	.short	(.L_939 - .L_938)
.L_938:
        /*0080*/ 	.word	0x00000008
.L_939:


//--------------------- .nv.info._ZN2at6native29vectorized_elementwise_kernelILi8EZZZNS0_60_GLOBAL__N__171e0b9f_22_ActivationEluKernel_cu_9e10b42f_305319elu_backward_kernelERNS_18TensorIteratorBaseERKN3c106ScalarES8_S8_bENKUlvE_clEvENKUlvE_clEvEUlddE_St5arrayIPcLm3EEEEviT0_T1_ --------------------------
	.section	.nv.info._ZN2at6native29vectorized_elementwise_kernelILi8EZZZNS0_60_GLOBAL__N__171e0b9f_22_ActivationEluKernel_cu_9e10b42f_305319elu_backward_kernelERNS_18TensorIteratorBaseERKN3c106ScalarES8_S8_bENKUlvE_clEvENKUlvE_clEvEUlddE_St5arrayIPcLm3EEEEviT0_T1_,"",@"SHT_CUDA_INFO"
	.sectionflags	@""
	.align	4


	//----- nvinfo : EIATTR_CUDA_API_VERSION
	.align		4
        /*0000*/ 	.byte	0x04, 0x37
        /*0002*/ 	.short	(.L_941 - .L_940)
.L_940:
        /*0004*/ 	.word	0x00000082


	//----- nvinfo : EIATTR_KPARAM_INFO
	.align		4
.L_941:
        /*0008*/ 	.byte	0x04, 0x17
        /*000a*/ 	.short	(.L_943 - .L_942)
.L_942:
        /*000c*/ 	.word	0x00000000
        /*0010*/ 	.short	0x0002
        /*0012*/ 	.short	0x0030
        /*0014*/ 	.byte	0x00, 0xf0, 0x61, 0x00


	//----- nvinfo : EIATTR_KPARAM_INFO
	.align		4
.L_943:
        /*0018*/ 	.byte	0x04, 0x17
        /*001a*/ 	.short	(.L_945 - .L_944)
.L_944:
        /*001c*/ 	.word	0x00000000
        /*0020*/ 	.short	0x0001
        /*0022*/ 	.short	0x0008
        /*0024*/ 	.byte	0x00, 0xf0, 0xa1, 0x00


	//----- nvinfo : EIATTR_KPARAM_INFO
	.align		4
.L_945:
        /*0028*/ 	.byte	0x04, 0x17
        /*002a*/ 	.short	(.L_947 - .L_946)
.L_946:
        /*002c*/ 	.word	0x00000000
        /*0030*/ 	.short	0x0000
        /*0032*/ 	.short	0x0000
        /*0034*/ 	.byte	0x00, 0xf0, 0x11, 0x00


	//----- nvinfo : EIATTR_SPARSE_MMA_MASK
	.align		4
.L_947:
        /*0038*/ 	.byte	0x03, 0x50
        /*003a*/ 	.short	0x0000


	//----- nvinfo : EIATTR_MAXREG_COUNT
	.align		4
        /*003c*/ 	.byte	0x03, 0x1b
        /*003e*/ 	.short	0x00ff


	//----- nvinfo : EIATTR_MERCURY_ISA_VERSION
	.align		4
        /*0040*/ 	.byte	0x03, 0x5f
        /*0042*/ 	.short	0x0101


	//----- nvinfo : EIATTR_EXIT_INSTR_OFFSETS
	.align		4
        /*0044*/ 	.byte	0x04, 0x1c
        /*0046*/ 	.short	(.L_949 - .L_948)


	//   ....[0]....
.L_948:
        /*0048*/ 	.word	0x00002a40


	//   ....[1]....
        /*004c*/ 	.word	0x00006070


	//   ....[2]....
        /*0050*/ 	.word	0x000060c0


	//----- nvinfo : EIATTR_MAX_THREADS
	.align		4
.L_949:
        /*0054*/ 	.byte	0x04, 0x05
        /*0056*/ 	.short	(.L_951 - .L_950)
.L_950:
        /*0058*/ 	.word	0x00000080
        /*005c*/ 	.word	0x00000001
        /*0060*/ 	.word	0x00000001


	//----- nvinfo : EIATTR_CRS_STACK_SIZE
	.align		4
.L_951:
        /*0064*/ 	.byte	0x04, 0x1e
        /*0066*/ 	.short	(.L_953 - .L_952)
.L_952:
        /*0068*/ 	.word	0x00000000


	//----- nvinfo : EIATTR_CBANK_PARAM_SIZE
	.align		4
.L_953:
        /*006c*/ 	.byte	0x03, 0x19
        /*006e*/ 	.short	0x0048


	//----- nvinfo : EIATTR_PARAM_CBANK
	.align		4
        /*0070*/ 	.byte	0x04, 0x0a
        /*0072*/ 	.short	(.L_955 - .L_954)
	.align		4
.L_954:
        /*0074*/ 	.word	index@(.nv.constant0._ZN2at6native29vectorized_elementwise_kernelILi8EZZZNS0_60_GLOBAL__N__171e0b9f_22_ActivationEluKernel_cu_9e10b42f_305319elu_backward_kernelERNS_18TensorIteratorBaseERKN3c106ScalarES8_S8_bENKUlvE_clEvENKUlvE_clEvEUlddE_St5arrayIPcLm3EEEEviT0_T1_)
        /*0078*/ 	.short	0x0210
        /*007a*/ 	.short	0x0048


	//----- nvinfo : EIATTR_SW_WAR
	.align		4
.L_955:
        /*007c*/ 	.byte	0x04, 0x36
        /*007e*/ 	.short	(.L_957 - .L_956)
.L_956:
        /*0080*/ 	.word	0x00000008
.L_957:


//--------------------- .nv.info._ZN2at6native18elementwise_kernelILi128ELi4EZNS0_15gpu_kernel_implIZZZNS0_60_GLOBAL__N__171e0b9f_22_ActivationEluKernel_cu_9e10b42f_305310elu_kernelERNS_18TensorIteratorBaseERKN3c106ScalarES9_S9_ENKUlvE_clEvENKUlvE2_clEvEUlNS6_8BFloat16EE_EEvS5_RKT_EUliE_EEviT1_ --------------------------
	.section	.nv.info._ZN2at6native18elementwise_kernelILi128ELi4EZNS0_15gpu_kernel_implIZZZNS0_60_GLOBAL__N__171e0b9f_22_ActivationEluKernel_cu_9e10b42f_305310elu_kernelERNS_18TensorIteratorBaseERKN3c106ScalarES9_S9_ENKUlvE_clEvENKUlvE2_clEvEUlNS6_8BFloat16EE_EEvS5_RKT_EUliE_EEviT1_,"",@"SHT_CUDA_INFO"
	.sectionflags	@""
	.align	4


	//----- nvinfo : EIATTR_CUDA_API_VERSION
	.align		4
        /*0000*/ 	.byte	0x04, 0x37
        /*0002*/ 	.short	(.L_959 - .L_958)
.L_958:
        /*0004*/ 	.word	0x00000082


	//----- nvinfo : EIATTR_KPARAM_INFO
	.align		4
.L_959:
        /*0008*/ 	.byte	0x04, 0x17
        /*000a*/ 	.short	(.L_961 - .L_960)
.L_960:
        /*000c*/ 	.word	0x00000000
        /*0010*/ 	.short	0x0001
        /*0012*/ 	.short	0x0008
        /*0014*/ 	.byte	0x00, 0xf0, 0xc1, 0x08


	//----- nvinfo : EIATTR_KPARAM_INFO
	.align		4
.L_961:
        /*0018*/ 	.byte	0x04, 0x17
        /*001a*/ 	.short	(.L_963 - .L_962)
.L_962:
        /*001c*/ 	.word	0x00000000
        /*0020*/ 	.short	0x0000
        /*0022*/ 	.short	0x0000
        /*0024*/ 	.byte	0x00, 0xf0, 0x11, 0x00


	//----- nvinfo : EIATTR_SPARSE_MMA_MASK
	.align		4
.L_963:
        /*0028*/ 	.byte	0x03, 0x50
        /*002a*/ 	.short	0x0000


	//----- nvinfo : EIATTR_MAXREG_COUNT
	.align		4
        /*002c*/ 	.byte	0x03, 0x1b
        /*002e*/ 	.short	0x0080


	//----- nvinfo : EIATTR_EXTERNS
	.align		4
        /*0030*/ 	.byte	0x04, 0x0f
        /*0032*/ 	.short	(.L_965 - .L_964)


	//   ....[0]....
	.align		4
.L_964:
        /*0034*/ 	.word	index@(__assertfail)


	//----- nvinfo : EIATTR_MERCURY_ISA_VERSION
	.align		4
.L_965:
        /*0038*/ 	.byte	0x03, 0x5f
        /*003a*/ 	.short	0x0101


	//----- nvinfo : EIATTR_SYSCALL_OFFSETS
	.align		4
        /*003c*/ 	.byte	0x04, 0x46
        /*003e*/ 	.short	(.L_967 - .L_966)


	//   ....[0]....
.L_966:
        /*0040*/ 	.word	0x000022f0


	//   ....[1]....
        /*0044*/ 	.word	0x000034b0


	//   ....[2]....
        /*0048*/ 	.word	0x000057e0


	//   ....[3]....
        /*004c*/ 	.word	0x000069a0


	//   ....[4]....
        /*0050*/ 	.word	0x00008cc0


	//   ....[5]....
        /*0054*/ 	.word	0x00009e80


	//   ....[6]....
        /*0058*/ 	.word	0x0000c190


	//   ....[7]....
        /*005c*/ 	.word	0x0000d350


	//----- nvinfo : EIATTR_EXIT_INSTR_OFFSETS
	.align		4
.L_967:
        /*0060*/ 	.byte	0x04, 0x1c
        /*0062*/ 	.short	(.L_969 - .L_968)


	//   ....[0]....
.L_968:
        /*0064*/ 	.word	0x00009f50


	//   ....[1]....
        /*0068*/ 	.word	0x0000c580


	//   ....[2]....
        /*006c*/ 	.word	0x0000c5c0


	//   ....[3]....
        /*0070*/ 	.word	0x0000c660


	//   ....[4]....
        /*0074*/ 	.word	0x0000c6a0


	//   ....[5]....
        /*0078*/ 	.word	0x0000c6e0


	//   ....[6]....
        /*007c*/ 	.word	0x0000c770


	//   ....[7]....
        /*0080*/ 	.word	0x0000c7b0


	//   ....[8]....
        /*0084*/ 	.word	0x0000c850


	//   ....[9]....
        /*0088*/ 	.word	0x0000c8a0


	//   ....[10]....
        /*008c*/ 	.word	0x0000c8f0


	//   ....[11]....
        /*0090*/ 	.word	0x0000c9c0


	//   ....[12]....
        /*0094*/ 	.word	0x0000ca20


	//   ....[13]....
        /*0098*/ 	.word	0x0000cbb0


	//   ....[14]....
        /*009c*/ 	.word	0x0000cd10


	//   ....[15]....
        /*00a0*/ 	.word	0x0000cd30


	//   ....[16]....
        /*00a4*/ 	.word	0x0000cdf0


	//   ....[17]....
        /*00a8*/ 	.word	0x0000cf70


	//   ....[18]....
        /*00ac*/ 	.word	0x0000d0f0


	//   ....[19]....
        /*00b0*/ 	.word	0x0000d250


	//   ....[20]....
        /*00b4*/ 	.word	0x0000d360


	//   ....[21]....
        /*00b8*/ 	.word	0x0000d3a0


	//   ....[22]....
        /*00bc*/ 	.word	0x0000d3e0


	//----- nvinfo : EIATTR_MAX_THREADS
	.align		4
.L_969:
        /*00c0*/ 	.byte	0x04, 0x05
        /*00c2*/ 	.short	(.L_971 - .L_970)
.L_970:
        /*00c4*/ 	.word	0x00000080
        /*00c8*/ 	.word	0x00000001
        /*00cc*/ 	.word	0x00000001


	//----- nvinfo : EIATTR_CRS_STACK_SIZE
	.align		4
.L_971:
        /*00d0*/ 	.byte	0x04, 0x1e
        /*00d2*/ 	.short	(.L_973 - .L_972)
.L_972:
        /*00d4*/ 	.word	0x00000000


	//----- nvinfo : EIATTR_CBANK_PARAM_SIZE
	.align		4
.L_973:
        /*00d8*/ 	.byte	0x03, 0x19
        /*00da*/ 	.short	0x0238


	//----- nvinfo : EIATTR_PARAM_CBANK
	.align		4
        /*00dc*/ 	.byte	0x04, 0x0a
        /*00de*/ 	.short	(.L_975 - .L_974)
	.align		4
.L_974:
        /*00e0*/ 	.word	index@(.nv.constant0._ZN2at6native18elementwise_kernelILi128ELi4EZNS0_15gpu_kernel_implIZZZNS0_60_GLOBAL__N__171e0b9f_22_ActivationEluKernel_cu_9e10b42f_305310elu_kernelERNS_18TensorIteratorBaseERKN3c106ScalarES9_S9_ENKUlvE_clEvENKUlvE2_clEvEUlNS6_8BFloat16EE_EEvS5_RKT_EUliE_EEviT1_)
        /*00e4*/ 	.short	0x0210
        /*00e6*/ 	.short	0x0238


	//----- nvinfo : EIATTR_SW_WAR
	.align		4
.L_975:
        /*00e8*/ 	.byte	0x04, 0x36
        /*00ea*/ 	.short	(.L_977 - .L_976)
.L_976:
        /*00ec*/ 	.word	0x00000008
.L_977:


//--------------------- .nv.info._ZN2at6native27unrolled_elementwise_kernelIZZZNS0_60_GLOBAL__N__171e0b9f_22_ActivationEluKernel_cu_9e10b42f_305310elu_kernelERNS_18TensorIteratorBaseERKN3c106ScalarES8_S8_ENKUlvE_clEvENKUlvE2_clEvEUlNS5_8BFloat16EE_St5arrayIPcLm2EELi4E23TrivialOffsetCalculatorILi1EjESH_NS0_6memory12LoadWithCastILi1EEENSI_13StoreWithCastILi1EEEEEviT_T0_T2_T3_T4_T5_ --------------------------
	.section	.nv.info._ZN2at6native27unrolled_elementwise_kernelIZZZNS0_60_GLOBAL__N__171e0b9f_22_ActivationEluKernel_cu_9e10b42f_305310elu_kernelERNS_18TensorIteratorBaseERKN3c106ScalarES8_S8_ENKUlvE_clEvENKUlvE2_clEvEUlNS5_8BFloat16EE_St5arrayIPcLm2EELi4E23TrivialOffsetCalculatorILi1EjESH_NS0_6memory12LoadWithCastILi1EEENSI_13StoreWithCastILi1EEEEEviT_T0_T2_T3_T4_T5_,"",@"SHT_CUDA_INFO"
	.sectionflags	@""
	.align	4


	//----- nvinfo : EIATTR_CUDA_API_VERSION
	.align		4
        /*0000*/ 	.byte	0x04, 0x37
        /*0002*/ 	.short	(.L_979 - .L_978)
.L_978:
        /*0004*/ 	.word	0x00000082


	//----- nvinfo : EIATTR_KPARAM_INFO
	.align		4
.L_979:
        /*0008*/ 	.byte	0x04, 0x17
        /*000a*/ 	.short	(.L_981 - .L_980)
.L_980:
        /*000c*/ 	.word	0x00000000
        /*0010*/ 	.short	0x0006
        /*0012*/ 	.short	0x003c
        /*0014*/ 	.byte	0x00, 0xf0, 0x21, 0x00


	//----- nvinfo : EIATTR_KPARAM_INFO
	.align		4
.L_981:
        /*0018*/ 	.byte	0x04, 0x17
        /*001a*/ 	.short	(.L_983 - .L_982)
.L_982:
        /*001c*/ 	.word	0x00000000
        /*0020*/ 	.short	0x0005
        /*0022*/ 	.short	0x0034
        /*0024*/ 	.byte	0x00, 0xf0, 0x21, 0x00


	//----- nvinfo : EIATTR_KPARAM_INFO
	.align		4
.L_983:
        /*0028*/ 	.byte	0x04, 0x17
        /*002a*/ 	.short	(.L_985 - .L_984)
.L_984:
        /*002c*/ 	.word	0x00000000
        /*0030*/ 	.short	0x0004
        /*0032*/ 	.short	0x0031
        /*0034*/ 	.byte	0x00, 0xf0, 0x05, 0x00


	//----- nvinfo : EIATTR_KPARAM_INFO
	.align		4
.L_985:
        /*0038*/ 	.byte	0x04, 0x17
        /*003a*/ 	.short	(.L_987 - .L_986)
.L_986:
        /*003c*/ 	.word	0x00000000
        /*0040*/ 	.short	0x0003
        /*0042*/ 	.short	0x0030
        /*0044*/ 	.byte	0x00, 0xf0, 0x05, 0x00


	//----- nvinfo : EIATTR_KPARAM_INFO
	.align		4
.L_987:
        /*0048*/ 	.byte	0x04, 0x17
        /*004a*/ 	.short	(.L_989 - .L_988)
.L_988:
        /*004c*/ 	.word	0x00000000
        /*0050*/ 	.short	0x0002
        /*0052*/ 	.short	0x0020
        /*0054*/ 	.byte	0x00, 0xf0, 0x41, 0x00


	//----- nvinfo : EIATTR_KPARAM_INFO
	.align		4
.L_989:
        /*0058*/ 	.byte	0x04, 0x17
        /*005a*/ 	.short	(.L_991 - .L_990)
.L_990:
        /*005c*/ 	.word	0x00000000
        /*0060*/ 	.short	0x0001
        /*0062*/ 	.short	0x0008
        /*0064*/ 	.byte	0x00, 0xf0, 0x61, 0x00


	//----- nvinfo : EIATTR_KPARAM_INFO
	.align		4
.L_991:
        /*0068*/ 	.byte	0x04, 0x17
        /*006a*/ 	.short	(.L_993 - .L_992)
.L_992:
        /*006c*/ 	.word	0x00000000
        /*0070*/ 	.short	0x0000
        /*0072*/ 	.short	0x0000
        /*0074*/ 	.byte	0x00, 0xf0, 0x11, 0x00


	//----- nvinfo : EIATTR_SPARSE_MMA_MASK
	.align		4
.L_993:
        /*0078*/ 	.byte	0x03, 0x50
        /*007a*/ 	.short	0x0000


	//----- nvinfo : EIATTR_MAXREG_COUNT
	.align		4
        /*007c*/ 	.byte	0x03, 0x1b
        /*007e*/ 	.short	0x00ff


	//----- nvinfo : EIATTR_EXTERNS
	.align		4
        /*0080*/ 	.byte	0x04, 0x0f
        /*0082*/ 	.short	(.L_995 - .L_994)


	//   ....[0]....
	.align		4
.L_994:
        /*0084*/ 	.word	index@(__assertfail)


	//----- nvinfo : EIATTR_MERCURY_ISA_VERSION
	.align		4
.L_995:
        /*0088*/ 	.byte	0x03, 0x5f
        /*008a*/ 	.short	0x0101


	//----- nvinfo : EIATTR_SYSCALL_OFFSETS
	.align		4
        /*008c*/ 	.byte	0x04, 0x46
        /*008e*/ 	.short	(.L_997 - .L_996)


	//   ....[0]....
.L_996:
        /*0090*/ 	.word	0x000010e0


	//   ....[1]....
        /*0094*/ 	.word	0x00002220


	//   ....[2]....
        /*0098*/ 	.word	0x00003370


	//   ....[3]....
        /*009c*/ 	.word	0x00004490


	//   ....[4]....
        /*00a0*/ 	.word	0x00006090


	//   ....[5]....
        /*00a4*/ 	.word	0x000070b0


	//   ....[6]....
        /*00a8*/ 	.word	0x00008090


	//   ....[7]....
        /*00ac*/ 	.word	0x00009070


	//----- nvinfo : EIATTR_EXIT_INSTR_OFFSETS
	.align		4
.L_997:
        /*00b0*/ 	.byte	0x04, 0x1c
        /*00b2*/ 	.short	(.L_999 - .L_998)


	//   ....[0]....
.L_998:
        /*00b4*/ 	.word	0x00008150


	//   ....[1]....
        /*00b8*/ 	.word	0x000082a0


	//   ....[2]....
        /*00bc*/ 	.word	0x000082e0


	//   ....[3]....
        /*00c0*/ 	.word	0x00008380


	//   ....[4]....
        /*00c4*/ 	.word	0x000083c0


	//   ....[5]....
        /*00c8*/ 	.word	0x00008400


	//   ....[6]....
        /*00cc*/ 	.word	0x00008490


	//   ....[7]....
        /*00d0*/ 	.word	0x000084d0


	//   ....[8]....
        /*00d4*/ 	.word	0x00008570


	//   ....[9]....
        /*00d8*/ 	.word	0x000085c0


	//   ....[10]....
        /*00dc*/ 	.word	0x00008610


	//   ....[11]....
        /*00e0*/ 	.word	0x000086e0


	//   ....[12]....
        /*00e4*/ 	.word	0x00008740


	//   ....[13]....
        /*00e8*/ 	.word	0x000088d0


	//   ....[14]....
        /*00ec*/ 	.word	0x00008a30


	//   ....[15]....
        /*00f0*/ 	.word	0x00008a50


	//   ....[16]....
        /*00f4*/ 	.word	0x00008b10


	//   ....[17]....
        /*00f8*/ 	.word	0x00008c90


	//   ....[18]....
        /*00fc*/ 	.word	0x00008e10


	//   ....[19]....
        /*0100*/ 	.word	0x00008f70


	//   ....[20]....
        /*0104*/ 	.word	0x00009080


	//   ....[21]....
        /*0108*/ 	.word	0x000090c0


	//   ....[22]....
        /*010c*/ 	.word	0x00009100


	//----- nvinfo : EIATTR_MAX_THREADS
	.align		4
.L_999:
        /*0110*/ 	.byte	0x04, 0x05
        /*0112*/ 	.short	(.L_1001 - .L_1000)
.L_1000:
        /*0114*/ 	.word	0x00000080
        /*0118*/ 	.word	0x00000001
        /*011c*/ 	.word	0x00000001


	//----- nvinfo : EIATTR_CRS_STACK_SIZE
	.align		4
.L_1001:
        /*0120*/ 	.byte	0x04, 0x1e
        /*0122*/ 	.short	(.L_1003 - .L_1002)
.L_1002:
        /*0124*/ 	.word	0x00000000


	//----- nvinfo : EIATTR_CBANK_PARAM_SIZE
	.align		4
.L_1003:
        /*0128*/ 	.byte	0x03, 0x19
        /*012a*/ 	.short	0x0044


	//----- nvinfo : EIATTR_PARAM_CBANK
	.align		4
        /*012c*/ 	.byte	0x04, 0x0a
        /*012e*/ 	.short	(.L_1005 - .L_1004)
	.align		4
.L_1004:
        /*0130*/ 	.word	index@(.nv.constant0._ZN2at6native27unrolled_elementwise_kernelIZZZNS0_60_GLOBAL__N__171e0b9f_22_ActivationEluKernel_cu_9e10b42f_305310elu_kernelERNS_18TensorIteratorBaseERKN3c106ScalarES8_S8_ENKUlvE_clEvENKUlvE2_clEvEUlNS5_8BFloat16EE_St5arrayIPcLm2EELi4E23TrivialOffsetCalculatorILi1EjESH_NS0_6memory12LoadWithCastILi1EEENSI_13StoreWithCastILi1EEEEEviT_T0_T2_T3_T4_T5_)
        /*0134*/ 	.short	0x0210
        /*0136*/ 	.short	0x0044


	//----- nvinfo : EIATTR_SW_WAR
	.align		4
.L_1005:
        /*0138*/ 	.byte	0x04, 0x36
        /*013a*/ 	.short	(.L_1007 - .L_1006)
.L_1006:
        /*013c*/ 	.word	0x00000008
.L_1007:


//--------------------- .nv.info._ZN2at6native18elementwise_kernelILi128ELi4EZNS0_22gpu_kernel_impl_nocastIZZZNS0_60_GLOBAL__N__171e0b9f_22_ActivationEluKernel_cu_9e10b42f_305310elu_kernelERNS_18TensorIteratorBaseERKN3c106ScalarES9_S9_ENKUlvE_clEvENKUlvE2_clEvEUlNS6_8BFloat16EE_EEvS5_RKT_EUliE_EEviT1_ --------------------------
	.section	.nv.info._ZN2at6native18elementwise_kernelILi128ELi4EZNS0_22gpu_kernel_impl_nocastIZZZNS0_60_GLOBAL__N__171e0b9f_22_ActivationEluKernel_cu_9e10b42f_305310elu_kernelERNS_18TensorIteratorBaseERKN3c106ScalarES9_S9_ENKUlvE_clEvENKUlvE2_clEvEUlNS6_8BFloat16EE_EEvS5_RKT_EUliE_EEviT1_,"",@"SHT_CUDA_INFO"
	.sectionflags	@""
	.align	4


	//----- nvinfo : EIATTR_CUDA_API_VERSION
	.align		4
        /*0000*/ 	.byte	0x04, 0x37
        /*0002*/ 	.short	(.L_1009 - .L_1008)
.L_1008:
        /*0004*/ 	.word	0x00000082


	//----- nvinfo : EIATTR_KPARAM_INFO
	.align		4
.L_1009:
        /*0008*/ 	.byte	0x04, 0x17
        /*000a*/ 	.short	(.L_1011 - .L_1010)
.L_1010:
        /*000c*/ 	.word	0x00000000
        /*0010*/ 	.short	0x0001
        /*0012*/ 	.short	0x0008
        /*0014*/ 	.byte	0x00, 0xf0, 0xa1, 0x08


	//----- nvinfo : EIATTR_KPARAM_INFO
	.align		4
.L_1011:
        /*0018*/ 	.byte	0x04, 0x17
        /*001a*/ 	.short	(.L_1013 - .L_1012)
.L_1012:
        /*001c*/ 	.word	0x00000000
        /*0020*/ 	.short	0x0000
        /*0022*/ 	.short	0x0000
        /*0024*/ 	.byte	0x00, 0xf0, 0x11, 0x00


	//----- nvinfo : EIATTR_SPARSE_MMA_MASK
	.align		4
.L_1013:
        /*0028*/ 	.byte	0x03, 0x50
        /*002a*/ 	.short	0x0000


	//----- nvinfo : EIATTR_MAXREG_COUNT
	.align		4
        /*002c*/ 	.byte	0x03, 0x1b
        /*002e*/ 	.short	0x0080


	//----- nvinfo : EIATTR_MERCURY_ISA_VERSION
	.align		4
        /*0030*/ 	.byte	0x03, 0x5f
        /*0032*/ 	.short	0x0101


	//----- nvinfo : EIATTR_EXIT_INSTR_OFFSETS
	.align		4
        /*0034*/ 	.byte	0x04, 0x1c
        /*0036*/ 	.short	(.L_1015 - .L_1014)


	//   ....[0]....
.L_1014:
        /*0038*/ 	.word	0x00004280


	//   ....[1]....
        /*003c*/ 	.word	0x00005850


	//----- nvinfo : EIATTR_MAX_THREADS
	.align		4
.L_1015:
        /*0040*/ 	.byte	0x04, 0x05
        /*0042*/ 	.short	(.L_1017 - .L_1016)
.L_1016:
        /*0044*/ 	.word	0x00000080
        /*0048*/ 	.word	0x00000001
        /*004c*/ 	.word	0x00000001


	//----- nvinfo : EIATTR_CRS_STACK_SIZE
	.align		4
.L_1017:
        /*0050*/ 	.byte	0x04, 0x1e
        /*0052*/ 	.short	(.L_1019 - .L_1018)
.L_1018:
        /*0054*/ 	.word	0x00000000


	//----- nvinfo : EIATTR_CBANK_PARAM_SIZE
	.align		4
.L_1019:
        /*0058*/ 	.byte	0x03, 0x19
        /*005a*/ 	.short	0x0230


	//----- nvinfo : EIATTR_PARAM_CBANK
	.align		4
        /*005c*/ 	.byte	0x04, 0x0a
        /*005e*/ 	.short	(.L_1021 - .L_1020)
	.align		4
.L_1020:
        /*0060*/ 	.word	index@(.nv.constant0._ZN2at6native18elementwise_kernelILi128ELi4EZNS0_22gpu_kernel_impl_nocastIZZZNS0_60_GLOBAL__N__171e0b9f_22_ActivationEluKernel_cu_9e10b42f_305310elu_kernelERNS_18TensorIteratorBaseERKN3c106ScalarES9_S9_ENKUlvE_clEvENKUlvE2_clEvEUlNS6_8BFloat16EE_EEvS5_RKT_EUliE_EEviT1_)
        /*0064*/ 	.short	0x0210
        /*0066*/ 	.short	0x0230


	//----- nvinfo : EIATTR_SW_WAR
	.align		4
.L_1021:
        /*0068*/ 	.byte	0x04, 0x36
        /*006a*/ 	.short	(.L_1023 - .L_1022)
.L_1022:
        /*006c*/ 	.word	0x00000008
.L_1023:


//--------------------- .nv.info._ZN2at6native27unrolled_elementwise_kernelIZZZNS0_60_GLOBAL__N__171e0b9f_22_ActivationEluKernel_cu_9e10b42f_305310elu_kernelERNS_18TensorIteratorBaseERKN3c106ScalarES8_S8_ENKUlvE_clEvENKUlvE2_clEvEUlNS5_8BFloat16EE_St5arrayIPcLm2EELi4E23TrivialOffsetCalculatorILi1EjESH_NS0_6memory15LoadWithoutCastENSI_16StoreWithoutCastEEEviT_T0_T2_T3_T4_T5_ --------------------------
	.section	.nv.info._ZN2at6native27unrolled_elementwise_kernelIZZZNS0_60_GLOBAL__N__171e0b9f_22_ActivationEluKernel_cu_9e10b42f_305310elu_kernelERNS_18TensorIteratorBaseERKN3c106ScalarES8_S8_ENKUlvE_clEvENKUlvE2_clEvEUlNS5_8BFloat16EE_St5arrayIPcLm2EELi4E23TrivialOffsetCalculatorILi1EjESH_NS0_6memory15LoadWithoutCastENSI_16StoreWithoutCastEEEviT_T0_T2_T3_T4_T5_,"",@"SHT_CUDA_INFO"
	.sectionflags	@""
	.align	4


	//----- nvinfo : EIATTR_CUDA_API_VERSION
	.align		4
        /*0000*/ 	.byte	0x04, 0x37
        /*0002*/ 	.short	(.L_1025 - .L_1024)
.L_1024:
        /*0004*/ 	.word	0x00000082


	//----- nvinfo : EIATTR_KPARAM_INFO
	.align		4
.L_1025:
        /*0008*/ 	.byte	0x04, 0x17
        /*000a*/ 	.short	(.L_1027 - .L_1026)
.L_1026:
        /*000c*/ 	.word	0x00000000
        /*0010*/ 	.short	0x0006
        /*0012*/ 	.short	0x0033
        /*0014*/ 	.byte	0x00, 0xf0, 0x05, 0x00


	//----- nvinfo : EIATTR_KPARAM_INFO
	.align		4
.L_1027:
        /*0018*/ 	.byte	0x04, 0x17
        /*001a*/ 	.short	(.L_1029 - .L_1028)
.L_1028:
        /*001c*/ 	.word	0x00000000
        /*0020*/ 	.short	0x0005
        /*0022*/ 	.short	0x0032
        /*0024*/ 	.byte	0x00, 0xf0, 0x05, 0x00


	//----- nvinfo : EIATTR_KPARAM_INFO
	.align		4
.L_1029:
        /*0028*/ 	.byte	0x04, 0x17
        /*002a*/ 	.short	(.L_1031 - .L_1030)
.L_1030:
        /*002c*/ 	.word	0x00000000
        /*0030*/ 	.short	0x0004
        /*0032*/ 	.short	0x0031
        /*0034*/ 	.byte	0x00, 0xf0, 0x05, 0x00


	//----- nvinfo : EIATTR_KPARAM_INFO
	.align		4
.L_1031:
        /*0038*/ 	.byte	0x04, 0x17
        /*003a*/ 	.short	(.L_1033 - .L_1032)
.L_1032:
        /*003c*/ 	.word	0x00000000
        /*0040*/ 	.short	0x0003
        /*0042*/ 	.short	0x0030
        /*0044*/ 	.byte	0x00, 0xf0, 0x05, 0x00


	//----- nvinfo : EIATTR_KPARAM_INFO
	.align		4
.L_1033:
        /*0048*/ 	.byte	0x04, 0x17
        /*004a*/ 	.short	(.L_1035 - .L_1034)
.L_1034:
        /*004c*/ 	.word	0x00000000
        /*0050*/ 	.short	0x0002
        /*0052*/ 	.short	0x0020
        /*0054*/ 	.byte	0x00, 0xf0, 0x41, 0x00


	//----- nvinfo : EIATTR_KPARAM_INFO
	.align		4
.L_1035:
        /*0058*/ 	.byte	0x04, 0x17
        /*005a*/ 	.short	(.L_1037 - .L_1036)
.L_1036:
        /*005c*/ 	.word	0x00000000
        /*0060*/ 	.short	0x0001
        /*0062*/ 	.short	0x0008
        /*0064*/ 	.byte	0x00, 0xf0, 0x61, 0x00


	//----- nvinfo : EIATTR_KPARAM_INFO
	.align		4
.L_1037:
        /*0068*/ 	.byte	0x04, 0x17
        /*006a*/ 	.short	(.L_1039 - .L_1038)
.L_1038:
        /*006c*/ 	.word	0x00000000
        /*0070*/ 	.short	0x0000
        /*0072*/ 	.short	0x0000
        /*0074*/ 	.byte	0x00, 0xf0, 0x11, 0x00


	//----- nvinfo : EIATTR_SPARSE_MMA_MASK
	.align		4
.L_1039:
        /*0078*/ 	.byte	0x03, 0x50
        /*007a*/ 	.short	0x0000


	//----- nvinfo : EIATTR_MAXREG_COUNT
	.align		4
        /*007c*/ 	.byte	0x03, 0x1b
        /*007e*/ 	.short	0x00ff


	//----- nvinfo : EIATTR_MERCURY_ISA_VERSION
	.align		4
        /*0080*/ 	.byte	0x03, 0x5f
        /*0082*/ 	.short	0x0101


	//----- nvinfo : EIATTR_EXIT_INSTR_OFFSETS
	.align		4
        /*0084*/ 	.byte	0x04, 0x1c
        /*0086*/ 	.short	(.L_1041 - .L_1040)


	//   ....[0]....
.L_1040:
        /*0088*/ 	.word	0x00000e70


	//   ....[1]....
        /*008c*/ 	.word	0x00000ec0


	//----- nvinfo : EIATTR_MAX_THREADS
	.align		4
.L_1041:
        /*0090*/ 	.byte	0x04, 0x05
        /*0092*/ 	.short	(.L_1043 - .L_1042)
.L_1042:
        /*0094*/ 	.word	0x00000080
        /*0098*/ 	.word	0x00000001
        /*009c*/ 	.word	0x00000001


	//----- nvinfo : EIATTR_CRS_STACK_SIZE
	.align		4
.L_1043:
        /*00a0*/ 	.byte	0x04, 0x1e
        /*00a2*/ 	.short	(.L_1045 - .L_1044)
.L_1044:
        /*00a4*/ 	.word	0x00000000


	//----- nvinfo : EIATTR_CBANK_PARAM_SIZE
	.align		4
.L_1045:
        /*00a8*/ 	.byte	0x03, 0x19
        /*00aa*/ 	.short	0x0034


	//----- nvinfo : EIATTR_PARAM_CBANK
	.align		4
        /*00ac*/ 	.byte	0x04, 0x0a
        /*00ae*/ 	.short	(.L_1047 - .L_1046)
	.align		4
.L_1046:
        /*00b0*/ 	.word	index@(.nv.constant0._ZN2at6native27unrolled_elementwise_kernelIZZZNS0_60_GLOBAL__N__171e0b9f_22_ActivationEluKernel_cu_9e10b42f_305310elu_kernelERNS_18TensorIteratorBaseERKN3c106ScalarES8_S8_ENKUlvE_clEvENKUlvE2_clEvEUlNS5_8BFloat16EE_St5arrayIPcLm2EELi4E23TrivialOffsetCalculatorILi1EjESH_NS0_6memory15LoadWithoutCastENSI_16StoreWithoutCastEEEviT_T0_T2_T3_T4_T5_)
        /*00b4*/ 	.short	0x0210
        /*00b6*/ 	.short	0x0034


	//----- nvinfo : EIATTR_SW_WAR
	.align		4
.L_1047:
        /*00b8*/ 	.byte	0x04, 0x36
        /*00ba*/ 	.short	(.L_1049 - .L_1048)
.L_1048:
        /*00bc*/ 	.word	0x00000008
.L_1049:


//--------------------- .nv.info._ZN2at6native29vectorized_elementwise_kernelILi2EZZZNS0_60_GLOBAL__N__171e0b9f_22_ActivationEluKernel_cu_9e10b42f_305310elu_kernelERNS_18TensorIteratorBaseERKN3c106ScalarES8_S8_ENKUlvE_clEvENKUlvE2_clEvEUlNS5_8BFloat16EE_St5arrayIPcLm2EEEEviT0_T1_ --------------------------
	.section	.nv.info._ZN2at6native29vectorized_elementwise_kernelILi2EZZZNS0_60_GLOBAL__N__171e0b9f_22_ActivationEluKernel_cu_9e10b42f_305310elu_kernelERNS_18TensorIteratorBaseERKN3c106ScalarES8_S8_ENKUlvE_clEvENKUlvE2_clEvEUlNS5_8BFloat16EE_St5arrayIPcLm2EEEEviT0_T1_,"",@"SHT_CUDA_INFO"
	.sectionflags	@""
	.align	4


	//----- nvinfo : EIATTR_CUDA_API_VERSION
	.align		4
        /*0000*/ 	.byte	0x04, 0x37
        /*0002*/ 	.short	(.L_1051 - .L_1050)
.L_1050:
        /*0004*/ 	.word	0x00000082


	//----- nvinfo : EIATTR_KPARAM_INFO
	.align		4
.L_1051:
        /*0008*/ 	.byte	0x04, 0x17
        /*000a*/ 	.short	(.L_1053 - .L_1052)
.L_1052:
        /*000c*/ 	.word	0x00000000
        /*0010*/ 	.short	0x0002
        /*0012*/ 	.short	0x0020
        /*0014*/ 	.byte	0x00, 0xf0, 0x41, 0x00


	//----- nvinfo : EIATTR_KPARAM_INFO
	.align		4
.L_1053:
        /*0018*/ 	.byte	0x04, 0x17
        /*001a*/ 	.short	(.L_1055 - .L_1054)
.L_1054:
        /*001c*/ 	.word	0x00000000
        /*0020*/ 	.short	0x0001
        /*0022*/ 	.short	0x0008
        /*0024*/ 	.byte	0x00, 0xf0, 0x61, 0x00


	//----- nvinfo : EIATTR_KPARAM_INFO
	.align		4
.L_1055:
        /*0028*/ 	.byte	0x04, 0x17
        /*002a*/ 	.short	(.L_1057 - .L_1056)
.L_1056:
        /*002c*/ 	.word	0x00000000
        /*0030*/ 	.short	0x0000
        /*0032*/ 	.short	0x0000
        /*0034*/ 	.byte	0x00, 0xf0, 0x11, 0x00


	//----- nvinfo : EIATTR_SPARSE_MMA_MASK
	.align		4
.L_1057:
        /*0038*/ 	.byte	0x03, 0x50
        /*003a*/ 	.short	0x0000


	//----- nvinfo : EIATTR_MAXREG_COUNT
	.align		4
        /*003c*/ 	.byte	0x03, 0x1b
        /*003e*/ 	.short	0x00ff


	//----- nvinfo : EIATTR_MERCURY_ISA_VERSION
	.align		4
        /*0040*/ 	.byte	0x03, 0x5f
        /*0042*/ 	.short	0x0101


	//----- nvinfo : EIATTR_EXIT_INSTR_OFFSETS
	.align		4
        /*0044*/ 	.byte	0x04, 0x1c
        /*0046*/ 	.short	(.L_1059 - .L_1058)


	//   ....[0]....
.L_1058:
        /*0048*/ 	.word	0x00001470


	//   ....[1]....
        /*004c*/ 	.word	0x000030f0


	//   ....[2]....
        /*0050*/ 	.word	0x00003140


	//----- nvinfo : EIATTR_MAX_THREADS
	.align		4
.L_1059:
        /*0054*/ 	.byte	0x04, 0x05
        /*0056*/ 	.short	(.L_1061 - .L_1060)
.L_1060:
        /*0058*/ 	.word	0x00000080
        /*005c*/ 	.word	0x00000001
        /*0060*/ 	.word	0x00000001


	//----- nvinfo : EIATTR_CRS_STACK_SIZE
	.align		4
.L_1061:
        /*0064*/ 	.byte	0x04, 0x1e
        /*0066*/ 	.short	(.L_1063 - .L_1062)
.L_1062:
        /*0068*/ 	.word	0x00000000


	//----- nvinfo : EIATTR_CBANK_PARAM_SIZE
	.align		4
.L_1063:
        /*006c*/ 	.byte	0x03, 0x19
        /*006e*/ 	.short	0x0030


	//----- nvinfo : EIATTR_PARAM_CBANK
	.align		4
        /*0070*/ 	.byte	0x04, 0x0a
        /*0072*/ 	.short	(.L_1065 - .L_1064)
	.align		4
.L_1064:
        /*0074*/ 	.word	index@(.nv.constant0._ZN2at6native29vectorized_elementwise_kernelILi2EZZZNS0_60_GLOBAL__N__171e0b9f_22_ActivationEluKernel_cu_9e10b42f_305310elu_kernelERNS_18TensorIteratorBaseERKN3c106ScalarES8_S8_ENKUlvE_clEvENKUlvE2_clEvEUlNS5_8BFloat16EE_St5arrayIPcLm2EEEEviT0_T1_)
        /*0078*/ 	.short	0x0210
        /*007a*/ 	.short	0x0030


	//----- nvinfo : EIATTR_SW_WAR
	.align		4
.L_1065:
        /*007c*/ 	.byte	0x04, 0x36
        /*007e*/ 	.short	(.L_1067 - .L_1066)
.L_1066:
        /*0080*/ 	.word	0x00000008
.L_1067:


//--------------------- .nv.info._ZN2at6native29vectorized_elementwise_kernelILi4EZZZNS0_60_GLOBAL__N__171e0b9f_22_ActivationEluKernel_cu_9e10b42f_305310elu_kernelERNS_18TensorIteratorBaseERKN3c106ScalarES8_S8_ENKUlvE_clEvENKUlvE2_clEvEUlNS5_8BFloat16EE_St5arrayIPcLm2EEEEviT0_T1_ --------------------------
	.section	.nv.info._ZN2at6native29vectorized_elementwise_kernelILi4EZZZNS0_60_GLOBAL__N__171e0b9f_22_ActivationEluKernel_cu_9e10b42f_305310elu_kernelERNS_18TensorIteratorBaseERKN3c106ScalarES8_S8_ENKUlvE_clEvENKUlvE2_clEvEUlNS5_8BFloat16EE_St5arrayIPcLm2EEEEviT0_T1_,"",@"SHT_CUDA_INFO"
	.sectionflags	@""
	.align	4


	//----- nvinfo : EIATTR_CUDA_API_VERSION
	.align		4
        /*0000*/ 	.byte	0x04, 0x37
        /*0002*/ 	.short	(.L_1069 - .L_1068)
.L_1068:
        /*0004*/ 	.word	0x00000082


	//----- nvinfo : EIATTR_KPARAM_INFO
	.align		4
.L_1069:
        /*0008*/ 	.byte	0x04, 0x17
        /*000a*/ 	.short	(.L_1071 - .L_1070)
.L_1070:
        /*000c*/ 	.word	0x00000000
        /*0010*/ 	.short	0x0002
        /*0012*/ 	.short	0x0020
        /*0014*/ 	.byte	0x00, 0xf0, 0x41, 0x00


	//----- nvinfo : EIATTR_KPARAM_INFO
	.align		4
.L_1071:
        /*0018*/ 	.byte	0x04, 0x17
        /*001a*/ 	.short	(.L_1073 - .L_1072)
.L_1072:
        /*001c*/ 	.word	0x00000000
        /*0020*/ 	.short	0x0001
        /*0022*/ 	.short	0x0008
        /*0024*/ 	.byte	0x00, 0xf0, 0x61, 0x00


	//----- nvinfo : EIATTR_KPARAM_INFO
	.align		4
.L_1073:
        /*0028*/ 	.byte	0x04, 0x17
        /*002a*/ 	.short	(.L_1075 - .L_1074)
.L_1074:
        /*002c*/ 	.word	0x00000000
        /*0030*/ 	.short	0x0000
        /*0032*/ 	.short	0x0000
        /*0034*/ 	.byte	0x00, 0xf0, 0x11, 0x00


	//----- nvinfo : EIATTR_SPARSE_MMA_MASK
	.align		4
.L_1075:
        /*0038*/ 	.byte	0x03, 0x50
        /*003a*/ 	.short	0x0000


	//----- nvinfo : EIATTR_MAXREG_COUNT
	.align		4
        /*003c*/ 	.byte	0x03, 0x1b
        /*003e*/ 	.short	0x00ff


	//----- nvinfo : EIATTR_MERCURY_ISA_VERSION
	.align		4
        /*0040*/ 	.byte	0x03, 0x5f
        /*0042*/ 	.short	0x0101


	//----- nvinfo : EIATTR_EXIT_INSTR_OFFSETS
	.align		4
        /*0044*/ 	.byte	0x04, 0x1c
        /*0046*/ 	.short	(.L_1077 - .L_1076)


	//   ....[0]....
.L_1076:
        /*0048*/ 	.word	0x00001430


	//   ....[1]....
        /*004c*/ 	.word	0x000030b0


	//   ....[2]....
        /*0050*/ 	.word	0x00003100


	//----- nvinfo : EIATTR_MAX_THREADS
	.align		4
.L_1077:
        /*0054*/ 	.byte	0x04, 0x05
        /*0056*/ 	.short	(.L_1079 - .L_1078)
.L_1078:
        /*0058*/ 	.word	0x00000080
        /*005c*/ 	.word	0x00000001
        /*0060*/ 	.word	0x00000001


	//----- nvinfo : EIATTR_CRS_STACK_SIZE
	.align		4
.L_1079:
        /*0064*/ 	.byte	0x04, 0x1e
        /*0066*/ 	.short	(.L_1081 - .L_1080)
.L_1080:
        /*0068*/ 	.word	0x00000000


	//----- nvinfo : EIATTR_CBANK_PARAM_SIZE
	.align		4
.L_1081:
        /*006c*/ 	.byte	0x03, 0x19
        /*006e*/ 	.short	0x0030


	//----- nvinfo : EIATTR_PARAM_CBANK
	.align		4
        /*0070*/ 	.byte	0x04, 0x0a
        /*0072*/ 	.short	(.L_1083 - .L_1082)
	.align		4
.L_1082:
        /*0074*/ 	.word	index@(.nv.constant0._ZN2at6native29vectorized_elementwise_kernelILi4EZZZNS0_60_GLOBAL__N__171e0b9f_22_ActivationEluKernel_cu_9e10b42f_305310elu_kernelERNS_18TensorIteratorBaseERKN3c106ScalarES8_S8_ENKUlvE_clEvENKUlvE2_clEvEUlNS5_8BFloat16EE_St5arrayIPcLm2EEEEviT0_T1_)
        /*0078*/ 	.short	0x0210
        /*007a*/ 	.short	0x0030


	//----- nvinfo : EIATTR_SW_WAR
	.align		4
.L_1083:
        /*007c*/ 	.byte	0x04, 0x36
        /*007e*/ 	.short	(.L_1085 - .L_1084)
.L_1084:
        /*0080*/ 	.word	0x00000008
.L_1085:


//--------------------- .nv.info._ZN2at6native29vectorized_elementwise_kernelILi8EZZZNS0_60_GLOBAL__N__171e0b9f_22_ActivationEluKernel_cu_9e10b42f_305310elu_kernelERNS_18TensorIteratorBaseERKN3c106ScalarES8_S8_ENKUlvE_clEvENKUlvE2_clEvEUlNS5_8BFloat16EE_St5arrayIPcLm2EEEEviT0_T1_ --------------------------
	.section	.nv.info._ZN2at6native29vectorized_elementwise_kernelILi8EZZZNS0_60_GLOBAL__N__171e0b9f_22_ActivationEluKernel_cu_9e10b42f_305310elu_kernelERNS_18TensorIteratorBaseERKN3c106ScalarES8_S8_ENKUlvE_clEvENKUlvE2_clEvEUlNS5_8BFloat16EE_St5arrayIPcLm2EEEEviT0_T1_,"",@"SHT_CUDA_INFO"
	.sectionflags	@""
	.align	4


	//----- nvinfo : EIATTR_CUDA_API_VERSION
	.align		4
        /*0000*/ 	.byte	0x04, 0x37
        /*0002*/ 	.short	(.L_1087 - .L_1086)
.L_1086:
        /*0004*/ 	.word	0x00000082


	//----- nvinfo : EIATTR_KPARAM_INFO
	.align		4
.L_1087:
        /*0008*/ 	.byte	0x04, 0x17
        /*000a*/ 	.short	(.L_1089 - .L_1088)
.L_1088:
        /*000c*/ 	.word	0x00000000
        /*0010*/ 	.short	0x0002
        /*0012*/ 	.short	0x0020
        /*0014*/ 	.byte	0x00, 0xf0, 0x41, 0x00


	//----- nvinfo : EIATTR_KPARAM_INFO
	.align		4
.L_1089:
        /*0018*/ 	.byte	0x04, 0x17
        /*001a*/ 	.short	(.L_1091 - .L_1090)
.L_1090:
        /*001c*/ 	.word	0x00000000
        /*0020*/ 	.short	0x0001
        /*0022*/ 	.short	0x0008
        /*0024*/ 	.byte	0x00, 0xf0, 0x61, 0x00


	//----- nvinfo : EIATTR_KPARAM_INFO
	.align		4
.L_1091:
        /*0028*/ 	.byte	0x04, 0x17
        /*002a*/ 	.short	(.L_1093 - .L_1092)
.L_1092:
        /*002c*/ 	.word	0x00000000
        /*0030*/ 	.short	0x0000
        /*0032*/ 	.short	0x0000
        /*0034*/ 	.byte	0x00, 0xf0, 0x11, 0x00


	//----- nvinfo : EIATTR_SPARSE_MMA_MASK
	.align		4
.L_1093:
        /*0038*/ 	.byte	0x03, 0x50
        /*003a*/ 	.short	0x0000


	//----- nvinfo : EIATTR_MAXREG_COUNT
	.align		4
        /*003c*/ 	.byte	0x03, 0x1b
        /*003e*/ 	.short	0x00ff


	//----- nvinfo : EIATTR_MERCURY_ISA_VERSION
	.align		4
        /*0040*/ 	.byte	0x03, 0x5f
        /*0042*/ 	.short	0x0101


	//----- nvinfo : EIATTR_EXIT_INSTR_OFFSETS
	.align		4
        /*0044*/ 	.byte	0x04, 0x1c
        /*0046*/ 	.short	(.L_1095 - .L_1094)


	//   ....[0]....
.L_1094:
        /*0048*/ 	.word	0x00001410


	//   ....[1]....
        /*004c*/ 	.word	0x00003090


	//   ....[2]....
        /*0050*/ 	.word	0x000030e0


	//----- nvinfo : EIATTR_MAX_THREADS
	.align		4
.L_1095:
        /*0054*/ 	.byte	0x04, 0x05
        /*0056*/ 	.short	(.L_1097 - .L_1096)
.L_1096:
        /*0058*/ 	.word	0x00000080
        /*005c*/ 	.word	0x00000001
        /*0060*/ 	.word	0x00000001


	//----- nvinfo : EIATTR_CRS_STACK_SIZE
	.align		4
.L_1097:
        /*0064*/ 	.byte	0x04, 0x1e
        /*0066*/ 	.short	(.L_1099 - .L_1098)
.L_1098:
        /*0068*/ 	.word	0x00000000


	//----- nvinfo : EIATTR_CBANK_PARAM_SIZE
	.align		4
.L_1099:
        /*006c*/ 	.byte	0x03, 0x19
        /*006e*/ 	.short	0x0030


	//----- nvinfo : EIATTR_PARAM_CBANK
	.align		4
        /*0070*/ 	.byte	0x04, 0x0a
        /*0072*/ 	.short	(.L_1101 - .L_1100)
	.align		4
.L_1100:
        /*0074*/ 	.word	index@(.nv.constant0._ZN2at6native29vectorized_elementwise_kernelILi8EZZZNS0_60_GLOBAL__N__171e0b9f_22_ActivationEluKernel_cu_9e10b42f_305310elu_kernelERNS_18TensorIteratorBaseERKN3c106ScalarES8_S8_ENKUlvE_clEvENKUlvE2_clEvEUlNS5_8BFloat16EE_St5arrayIPcLm2EEEEviT0_T1_)
        /*0078*/ 	.short	0x0210
        /*007a*/ 	.short	0x0030


	//----- nvinfo : EIATTR_SW_WAR
	.align		4
.L_1101:
        /*007c*/ 	.byte	0x04, 0x36
        /*007e*/ 	.short	(.L_1103 - .L_1102)
.L_1102:
        /*0080*/ 	.word	0x00000008
.L_1103:


//--------------------- .nv.info._ZN2at6native18elementwise_kernelILi128ELi4EZNS0_15gpu_kernel_implIZZZNS0_60_GLOBAL__N__171e0b9f_22_ActivationEluKernel_cu_9e10b42f_305310elu_kernelERNS_18TensorIteratorBaseERKN3c106ScalarES9_S9_ENKUlvE_clEvENKUlvE1_clEvEUlNS6_4HalfEE_EEvS5_RKT_EUliE_EEviT1_ --------------------------
	.section	.nv.info._ZN2at6native18elementwise_kernelILi128ELi4EZNS0_15gpu_kernel_implIZZZNS0_60_GLOBAL__N__171e0b9f_22_ActivationEluKernel_cu_9e10b42f_305310elu_kernelERNS_18TensorIteratorBaseERKN3c106ScalarES9_S9_ENKUlvE_clEvENKUlvE1_clEvEUlNS6_4HalfEE_EEvS5_RKT_EUliE_EEviT1_,"",@"SHT_CUDA_INFO"
	.sectionflags	@""
	.align	4


	//----- nvinfo : EIATTR_CUDA_API_VERSION
	.align		4
        /*0000*/ 	.byte	0x04, 0x37
        /*0002*/ 	.short	(.L_1105 - .L_1104)
.L_1104:
        /*0004*/ 	.word	0x00000082


	//----- nvinfo : EIATTR_KPARAM_INFO
	.align		4
.L_1105:
        /*0008*/ 	.byte	0x04, 0x17
        /*000a*/ 	.short	(.L_1107 - .L_1106)
.L_1106:
        /*000c*/ 	.word	0x00000000
        /*0010*/ 	.short	0x0001
        /*0012*/ 	.short	0x0008
        /*0014*/ 	.byte	0x00, 0xf0, 0xc1, 0x08


	//----- nvinfo : EIATTR_KPARAM_INFO
	.align		4
.L_1107:
        /*0018*/ 	.byte	0x04, 0x17
        /*001a*/ 	.short	(.L_1109 - .L_1108)
.L_1108:
        /*001c*/ 	.word	0x00000000
        /*0020*/ 	.short	0x0000
        /*0022*/ 	.short	0x0000
        /*0024*/ 	.byte	0x00, 0xf0, 0x11, 0x00


	//----- nvinfo : EIATTR_SPARSE_MMA_MASK
	.align		4
.L_1109:
        /*0028*/ 	.byte	0x03, 0x50
        /*002a*/ 	.short	0x0000


	//----- nvinfo : EIATTR_MAXREG_COUNT
	.align		4
        /*002c*/ 	.byte	0x03, 0x1b
        /*002e*/ 	.short	0x0080


	//----- nvinfo : EIATTR_EXTERNS
	.align		4
        /*0030*/ 	.byte	0x04, 0x0f
        /*0032*/ 	.short	(.L_1111 - .L_1110)


	//   ....[0]....
	.align		4
.L_1110:
        /*0034*/ 	.word	index@(__assertfail)


	//----- nvinfo : EIATTR_MERCURY_ISA_VERSION
	.align		4
.L_1111:
        /*0038*/ 	.byte	0x03, 0x5f
        /*003a*/ 	.short	0x0101


	//----- nvinfo : EIATTR_SYSCALL_OFFSETS
	.align		4
        /*003c*/ 	.byte	0x04, 0x46
        /*003e*/ 	.short	(.L_1113 - .L_1112)


	//   ....[0]....
.L_1112:
        /*0040*/ 	.word	0x000022d0


	//   ....[1]....
        /*0044*/ 	.word	0x00003490


	//   ....[2]....
        /*0048*/ 	.word	0x000057a0


	//   ....[3]....
        /*004c*/ 	.word	0x00006960


	//   ....[4]....
        /*0050*/ 	.word	0x00008c60


	//   ....[5]....
        /*0054*/ 	.word	0x00009e20


	//   ....[6]....
        /*0058*/ 	.word	0x0000c110


	//   ....[7]....
        /*005c*/ 	.word	0x0000d2d0


	//----- nvinfo : EIATTR_EXIT_INSTR_OFFSETS
	.align		4
.L_1113:
        /*0060*/ 	.byte	0x04, 0x1c
        /*0062*/ 	.short	(.L_1115 - .L_1114)


	//   ....[0]....
.L_1114:
        /*0064*/ 	.word	0x00009ef0


	//   ....[1]....
        /*0068*/ 	.word	0x0000c500


	//   ....[2]....
        /*006c*/ 	.word	0x0000c540


	//   ....[3]....
        /*0070*/ 	.word	0x0000c5e0


	//   ....[4]....
        /*0074*/ 	.word	0x0000c620


	//   ....[5]....
        /*0078*/ 	.word	0x0000c660


	//   ....[6]....
        /*007c*/ 	.word	0x0000c6f0


	//   ....[7]....
        /*0080*/ 	.word	0x0000c710


	//   ....[8]....
        /*0084*/ 	.word	0x0000c7b0


	//   ....[9]....
        /*0088*/ 	.word	0x0000c800


	//   ....[10]....
        /*008c*/ 	.word	0x0000c850


	//   ....[11]....
        /*0090*/ 	.word	0x0000c920


	//   ....[12]....
        /*0094*/ 	.word	0x0000c980


	//   ....[13]....
        /*0098*/ 	.word	0x0000cb10


	//   ....[14]....
        /*009c*/ 	.word	0x0000cc70


	//   ....[15]....
        /*00a0*/ 	.word	0x0000ccb0


	//   ....[16]....
        /*00a4*/ 	.word	0x0000cd70


	//   ....[17]....
        /*00a8*/ 	.word	0x0000cef0


	//   ....[18]....
        /*00ac*/ 	.word	0x0000d070


	//   ....[19]....
        /*00b0*/ 	.word	0x0000d1d0


	//   ....[20]....
        /*00b4*/ 	.word	0x0000d2e0


	//   ....[21]....
        /*00b8*/ 	.word	0x0000d320


	//   ....[22]....
        /*00bc*/ 	.word	0x0000d360


	//----- nvinfo : EIATTR_MAX_THREADS
	.align		4
.L_1115:
        /*00c0*/ 	.byte	0x04, 0x05
        /*00c2*/ 	.short	(.L_1117 - .L_1116)
.L_1116:
        /*00c4*/ 	.word	0x00000080
        /*00c8*/ 	.word	0x00000001
        /*00cc*/ 	.word	0x00000001


	//----- nvinfo : EIATTR_CRS_STACK_SIZE
	.align		4
.L_1117:
        /*00d0*/ 	.byte	0x04, 0x1e
        /*00d2*/ 	.short	(.L_1119 - .L_1118)
.L_1118:
        /*00d4*/ 	.word	0x00000000


	//----- nvinfo : EIATTR_CBANK_PARAM_SIZE
	.align		4
.L_1119:
        /*00d8*/ 	.byte	0x03, 0x19
        /*00da*/ 	.short	0x0238


	//----- nvinfo : EIATTR_PARAM_CBANK
	.align		4
        /*00dc*/ 	.byte	0x04, 0x0a
        /*00de*/ 	.short	(.L_1121 - .L_1120)
	.align		4
.L_1120:
        /*00e0*/ 	.word	index@(.nv.constant0._ZN2at6native18elementwise_kernelILi128ELi4EZNS0_15gpu_kernel_implIZZZNS0_60_GLOBAL__N__171e0b9f_22_ActivationEluKernel_cu_9e10b42f_305310elu_kernelERNS_18TensorIteratorBaseERKN3c106ScalarES9_S9_ENKUlvE_clEvENKUlvE1_clEvEUlNS6_4HalfEE_EEvS5_RKT_EUliE_EEviT1_)
        /*00e4*/ 	.short	0x0210
        /*00e6*/ 	.short	0x0238


	//----- nvinfo : EIATTR_SW_WAR
	.align		4
.L_1121:
        /*00e8*/ 	.byte	0x04, 0x36
        /*00ea*/ 	.short	(.L_1123 - .L_1122)
.L_1122:
        /*00ec*/ 	.word	0x00000008
.L_1123:


//--------------------- .nv.info._ZN2at6native27unrolled_elementwise_kernelIZZZNS0_60_GLOBAL__N__171e0b9f_22_ActivationEluKernel_cu_9e10b42f_305310elu_kernelERNS_18TensorIteratorBaseERKN3c106ScalarES8_S8_ENKUlvE_clEvENKUlvE1_clEvEUlNS5_4HalfEE_St5arrayIPcLm2EELi4E23TrivialOffsetCalculatorILi1EjESH_NS0_6memory12LoadWithCastILi1EEENSI_13StoreWithCastILi1EEEEEviT_T0_T2_T3_T4_T5_ --------------------------
	.section	.nv.info._ZN2at6native27unrolled_elementwise_kernelIZZZNS0_60_GLOBAL__N__171e0b9f_22_ActivationEluKernel_cu_9e10b42f_305310elu_kernelERNS_18TensorIteratorBaseERKN3c106ScalarES8_S8_ENKUlvE_clEvENKUlvE1_clEvEUlNS5_4HalfEE_St5arrayIPcLm2EELi4E23TrivialOffsetCalculatorILi1EjESH_NS0_6memory12LoadWithCastILi1EEENSI_13StoreWithCastILi1EEEEEviT_T0_T2_T3_T4_T5_,"",@"SHT_CUDA_INFO"
	.sectionflags	@""
	.align	4


	//----- nvinfo : EIATTR_CUDA_API_VERSION
	.align		4
        /*0000*/ 	.byte	0x04, 0x37
        /*0002*/ 	.short	(.L_1125 - .L_1124)
.L_1124:
        /*0004*/ 	.word	0x00000082


	//----- nvinfo : EIATTR_KPARAM_INFO
	.align		4
.L_1125:
        /*0008*/ 	.byte	0x04, 0x17
        /*000a*/ 	.short	(.L_1127 - .L_1126)
.L_1126:
        /*000c*/ 	.word	0x00000000
        /*0010*/ 	.short	0x0006
        /*0012*/ 	.short	0x003c
        /*0014*/ 	.byte	0x00, 0xf0, 0x21, 0x00


	//----- nvinfo : EIATTR_KPARAM_INFO
	.align		4
.L_1127:
        /*0018*/ 	.byte	0x04, 0x17
        /*001a*/ 	.short	(.L_1129 - .L_1128)
.L_1128:
        /*001c*/ 	.word	0x00000000
        /*0020*/ 	.short	0x0005
        /*0022*/ 	.short	0x0034
        /*0024*/ 	.byte	0x00, 0xf0, 0x21, 0x00


	//----- nvinfo : EIATTR_KPARAM_INFO
	.align		4
.L_1129:
        /*0028*/ 	.byte	0x04, 0x17
        /*002a*/ 	.short	(.L_1131 - .L_1130)
.L_1130:
        /*002c*/ 	.word	0x00000000
        /*0030*/ 	.short	0x0004
        /*0032*/ 	.short	0x0031
        /*0034*/ 	.byte	0x00, 0xf0, 0x05, 0x00


	//----- nvinfo : EIATTR_KPARAM_INFO
	.align		4
.L_1131:
        /*0038*/ 	.byte	0x04, 0x17
        /*003a*/ 	.short	(.L_1133 - .L_1132)
.L_1132:
        /*003c*/ 	.word	0x00000000
        /*0040*/ 	.short	0x0003
        /*0042*/ 	.short	0x0030
        /*0044*/ 	.byte	0x00, 0xf0, 0x05, 0x00


	//----- nvinfo : EIATTR_KPARAM_INFO
	.align		4
.L_1133:
        /*0048*/ 	.byte	0x04, 0x17
        /*004a*/ 	.short	(.L_1135 - .L_1134)
.L_1134:
        /*004c*/ 	.word	0x00000000
        /*0050*/ 	.short	0x0002
        /*0052*/ 	.short	0x0020
        /*0054*/ 	.byte	0x00, 0xf0, 0x41, 0x00


	//----- nvinfo : EIATTR_KPARAM_INFO
	.align		4
.L_1135:
        /*0058*/ 	.byte	0x04, 0x17
        /*005a*/ 	.short	(.L_1137 - .L_1136)
.L_1136:
        /*005c*/ 	.word	0x00000000
        /*0060*/ 	.short	0x0001
        /*0062*/ 	.short	0x0008
        /*0064*/ 	.byte	0x00, 0xf0, 0x61, 0x00


	//----- nvinfo : EIATTR_KPARAM_INFO
	.align		4
.L_1137:
        /*0068*/ 	.byte	0x04, 0x17
        /*006a*/ 	.short	(.L_1139 - .L_1138)
.L_1138:
        /*006c*/ 	.word	0x00000000
        /*0070*/ 	.short	0x0000
        /*0072*/ 	.short	0x0000
        /*0074*/ 	.byte	0x00, 0xf0, 0x11, 0x00


	//----- nvinfo : EIATTR_SPARSE_MMA_MASK
	.align		4
.L_1139:
        /*0078*/ 	.byte	0x03, 0x50
        /*007a*/ 	.short	0x0000


	//----- nvinfo : EIATTR_MAXREG_COUNT
	.align		4
        /*007c*/ 	.byte	0x03, 0x1b
        /*007e*/ 	.short	0x00ff


	//----- nvinfo : EIATTR_EXTERNS
	.align		4
        /*0080*/ 	.byte	0x04, 0x0f
        /*0082*/ 	.short	(.L_1141 - .L_1140)


	//   ....[0]....
	.align		4
.L_1140:
        /*0084*/ 	.word	index@(__assertfail)


	//----- nvinfo : EIATTR_MERCURY_ISA_VERSION
	.align		4
.L_1141:
        /*0088*/ 	.byte	0x03, 0x5f
        /*008a*/ 	.short	0x0101


	//----- nvinfo : EIATTR_SYSCALL_OFFSETS
	.align		4
        /*008c*/ 	.byte	0x04, 0x46
        /*008e*/ 	.short	(.L_1143 - .L_1142)


	//   ....[0]....
.L_1142:
        /*0090*/ 	.word	0x000010b0


	//   ....[1]....
        /*0094*/ 	.word	0x000021c0


	//   ....[2]....
        /*0098*/ 	.word	0x000032d0


	//   ....[3]....
        /*009c*/ 	.word	0x000043c0


	//   ....[4]....
        /*00a0*/ 	.word	0x00005fc0


	//   ....[5]....
        /*00a4*/ 	.word	0x00006fe0


	//   ....[6]....
        /*00a8*/ 	.word	0x00007fc0


	//   ....[7]....
        /*00ac*/ 	.word	0x00008fa0


	//----- nvinfo : EIATTR_EXIT_INSTR_OFFSETS
	.align		4
.L_1143:
        /*00b0*/ 	.byte	0x04, 0x1c
        /*00b2*/ 	.short	(.L_1145 - .L_1144)


	//   ....[0]....
.L_1144:
        /*00b4*/ 	.word	0x00008080


	//   ....[1]....
        /*00b8*/ 	.word	0x000081d0


	//   ....[2]....
        /*00bc*/ 	.word	0x00008210


	//   ....[3]....
        /*00c0*/ 	.word	0x000082b0


	//   ....[4]....
        /*00c4*/ 	.word	0x000082f0


	//   ....[5]....
        /*00c8*/ 	.word	0x00008330


	//   ....[6]....
        /*00cc*/ 	.word	0x000083c0


	//   ....[7]....
        /*00d0*/ 	.word	0x000083e0


	//   ....[8]....
        /*00d4*/ 	.word	0x00008480


	//   ....[9]....
        /*00d8*/ 	.word	0x000084d0


	//   ....[10]....
        /*00dc*/ 	.word	0x00008520


	//   ....[11]....
        /*00e0*/ 	.word	0x000085f0


	//   ....[12]....
        /*00e4*/ 	.word	0x00008650


	//   ....[13]....
        /*00e8*/ 	.word	0x000087e0


	//   ....[14]....
        /*00ec*/ 	.word	0x00008940


	//   ....[15]....
        /*00f0*/ 	.word	0x00008980


	//   ....[16]....
        /*00f4*/ 	.word	0x00008a40


	//   ....[17]....
        /*00f8*/ 	.word	0x00008bc0


	//   ....[18]....
        /*00fc*/ 	.word	0x00008d40


	//   ....[19]....
        /*0100*/ 	.word	0x00008ea0


	//   ....[20]....
        /*0104*/ 	.word	0x00008fb0


	//   ....[21]....
        /*0108*/ 	.word	0x00008ff0


	//   ....[22]....
        /*010c*/ 	.word	0x00009030


	//----- nvinfo : EIATTR_MAX_THREADS
	.align		4
.L_1145:
        /*0110*/ 	.byte	0x04, 0x05
        /*0112*/ 	.short	(.L_1147 - .L_1146)
.L_1146:
        /*0114*/ 	.word	0x00000080
        /*0118*/ 	.word	0x00000001
        /*011c*/ 	.word	0x00000001


	//----- nvinfo : EIATTR_CRS_STACK_SIZE
	.align		4
.L_1147:
        /*0120*/ 	.byte	0x04, 0x1e
        /*0122*/ 	.short	(.L_1149 - .L_1148)
.L_1148:
        /*0124*/ 	.word	0x00000000


	//----- nvinfo : EIATTR_CBANK_PARAM_SIZE
	.align		4
.L_1149:
        /*0128*/ 	.byte	0x03, 0x19
        /*012a*/ 	.short	0x0044


	//----- nvinfo : EIATTR_PARAM_CBANK
	.align		4
        /*012c*/ 	.byte	0x04, 0x0a
        /*012e*/ 	.short	(.L_1151 - .L_1150)
	.align		4
.L_1150:
        /*0130*/ 	.word	index@(.nv.constant0._ZN2at6native27unrolled_elementwise_kernelIZZZNS0_60_GLOBAL__N__171e0b9f_22_ActivationEluKernel_cu_9e10b42f_305310elu_kernelERNS_18TensorIteratorBaseERKN3c106ScalarES8_S8_ENKUlvE_clEvENKUlvE1_clEvEUlNS5_4HalfEE_St5arrayIPcLm2EELi4E23TrivialOffsetCalculatorILi1EjESH_NS0_6memory12LoadWithCastILi1EEENSI_13StoreWithCastILi1EEEEEviT_T0_T2_T3_T4_T5_)
        /*0134*/ 	.short	0x0210
        /*0136*/ 	.short	0x0044


	//----- nvinfo : EIATTR_SW_WAR
	.align		4
.L_1151:
        /*0138*/ 	.byte	0x04, 0x36
        /*013a*/ 	.short	(.L_1153 - .L_1152)
.L_1152:
        /*013c*/ 	.word	0x00000008
.L_1153:


//--------------------- .nv.info._ZN2at6native18elementwise_kernelILi128ELi4EZNS0_22gpu_kernel_impl_nocastIZZZNS0_60_GLOBAL__N__171e0b9f_22_ActivationEluKernel_cu_9e10b42f_305310elu_kernelERNS_18TensorIteratorBaseERKN3c106ScalarES9_S9_ENKUlvE_clEvENKUlvE1_clEvEUlNS6_4HalfEE_EEvS5_RKT_EUliE_EEviT1_ --------------------------
	.section	.nv.info._ZN2at6native18elementwise_kernelILi128ELi4EZNS0_22gpu_kernel_impl_nocastIZZZNS0_60_GLOBAL__N__171e0b9f_22_ActivationEluKernel_cu_9e10b42f_305310elu_kernelERNS_18TensorIteratorBaseERKN3c106ScalarES9_S9_ENKUlvE_clEvENKUlvE1_clEvEUlNS6_4HalfEE_EEvS5_RKT_EUliE_EEviT1_,"",@"SHT_CUDA_INFO"
	.sectionflags	@""
	.align	4


	//----- nvinfo : EIATTR_CUDA_API_VERSION
	.align		4
        /*0000*/ 	.byte	0x04, 0x37
        /*0002*/ 	.short	(.L_1155 - .L_1154)
.L_1154:
        /*0004*/ 	.word	0x00000082


	//----- nvinfo : EIATTR_KPARAM_INFO
	.align		4
.L_1155:
        /*0008*/ 	.byte	0x04, 0x17
        /*000a*/ 	.short	(.L_1157 - .L_1156)
.L_1156:
        /*000c*/ 	.word	0x00000000
        /*0010*/ 	.short	0x0001
        /*0012*/ 	.short	0x0008
        /*0014*/ 	.byte	0x00, 0xf0, 0xa1, 0x08


	//----- nvinfo : EIATTR_KPARAM_INFO
	.align		4
.L_1157:
        /*0018*/ 	.byte	0x04, 0x17
        /*001a*/ 	.short	(.L_1159 - .L_1158)
.L_1158:
        /*001c*/ 	.word	0x00000000
        /*0020*/ 	.short	0x0000
        /*0022*/ 	.short	0x0000
        /*0024*/ 	.byte	0x00, 0xf0, 0x11, 0x00


	//----- nvinfo : EIATTR_SPARSE_MMA_MASK
	.align		4
.L_1159:
        /*0028*/ 	.byte	0x03, 0x50
        /*002a*/ 	.short	0x0000


	//----- nvinfo : EIATTR_MAXREG_COUNT
	.align		4
        /*002c*/ 	.byte	0x03, 0x1b
        /*002e*/ 	.short	0x0080


	//----- nvinfo : EIATTR_MERCURY_ISA_VERSION
	.align		4
        /*0030*/ 	.byte	0x03, 0x5f
        /*0032*/ 	.short	0x0101


	//----- nvinfo : EIATTR_EXIT_INSTR_OFFSETS
	.align		4
        /*0034*/ 	.byte	0x04, 0x1c
        /*0036*/ 	.short	(.L_1161 - .L_1160)


	//   ....[0]....
.L_1160:
        /*0038*/ 	.word	0x00004280


	//   ....[1]....
        /*003c*/ 	.word	0x00005850


	//----- nvinfo : EIATTR_MAX_THREADS
	.align		4
.L_1161:
        /*0040*/ 	.byte	0x04, 0x05
        /*0042*/ 	.short	(.L_1163 - .L_1162)
.L_1162:
        /*0044*/ 	.word	0x00000080
        /*0048*/ 	.word	0x00000001
        /*004c*/ 	.word	0x00000001


	//----- nvinfo : EIATTR_CRS_STACK_SIZE
	.align		4
.L_1163:
        /*0050*/ 	.byte	0x04, 0x1e
        /*0052*/ 	.short	(.L_1165 - .L_1164)
.L_1164:
        /*0054*/ 	.word	0x00000000


	//----- nvinfo : EIATTR_CBANK_PARAM_SIZE
	.align		4
.L_1165:
        /*0058*/ 	.byte	0x03, 0x19
        /*005a*/ 	.short	0x0230


	//----- nvinfo : EIATTR_PARAM_CBANK
	.align		4
        /*005c*/ 	.byte	0x04, 0x0a
        /*005e*/ 	.short	(.L_1167 - .L_1166)
	.align		4
.L_1166:
        /*0060*/ 	.word	index@(.nv.constant0._ZN2at6native18elementwise_kernelILi128ELi4EZNS0_22gpu_kernel_impl_nocastIZZZNS0_60_GLOBAL__N__171e0b9f_22_ActivationEluKernel_cu_9e10b42f_305310elu_kernelERNS_18TensorIteratorBaseERKN3c106ScalarES9_S9_ENKUlvE_clEvENKUlvE1_clEvEUlNS6_4HalfEE_EEvS5_RKT_EUliE_EEviT1_)
        /*0064*/ 	.short	0x0210
        /*0066*/ 	.short	0x0230


	//----- nvinfo : EIATTR_SW_WAR
	.align		4
.L_1167:
        /*0068*/ 	.byte	0x04, 0x36
        /*006a*/ 	.short	(.L_1169 - .L_1168)
.L_1168:
        /*006c*/ 	.word	0x00000008
.L_1169:


//--------------------- .nv.info._ZN2at6native27unrolled_elementwise_kernelIZZZNS0_60_GLOBAL__N__171e0b9f_22_ActivationEluKernel_cu_9e10b42f_305310elu_kernelERNS_18TensorIteratorBaseERKN3c106ScalarES8_S8_ENKUlvE_clEvENKUlvE1_clEvEUlNS5_4HalfEE_St5arrayIPcLm2EELi4E23TrivialOffsetCalculatorILi1EjESH_NS0_6memory15LoadWithoutCastENSI_16StoreWithoutCastEEEviT_T0_T2_T3_T4_T5_ --------------------------
	.section	.nv.info._ZN2at6native27unrolled_elementwise_kernelIZZZNS0_60_GLOBAL__N__171e0b9f_22_ActivationEluKernel_cu_9e10b42f_305310elu_kernelERNS_18TensorIteratorBaseERKN3c106ScalarES8_S8_ENKUlvE_clEvENKUlvE1_clEvEUlNS5_4HalfEE_St5arrayIPcLm2EELi4E23TrivialOffsetCalculatorILi1EjESH_NS0_6memory15LoadWithoutCastENSI_16StoreWithoutCastEEEviT_T0_T2_T3_T4_T5_,"",@"SHT_CUDA_INFO"
	.sectionflags	@""
	.align	4


	//----- nvinfo : EIATTR_CUDA_API_VERSION
	.align		4
        /*0000*/ 	.byte	0x04, 0x37
        /*0002*/ 	.short	(.L_1171 - .L_1170)
.L_1170:
        /*0004*/ 	.word	0x00000082


	//----- nvinfo : EIATTR_KPARAM_INFO
	.align		4
.L_1171:
        /*0008*/ 	.byte	0x04, 0x17
        /*000a*/ 	.short	(.L_1173 - .L_1172)
.L_1172:
        /*000c*/ 	.word	0x00000000
        /*0010*/ 	.short	0x0006
        /*0012*/ 	.short	0x0033
        /*0014*/ 	.byte	0x00, 0xf0, 0x05, 0x00


	//----- nvinfo : EIATTR_KPARAM_INFO
	.align		4
.L_1173:
        /*0018*/ 	.byte	0x04, 0x17
        /*001a*/ 	.short	(.L_1175 - .L_1174)
.L_1174:
        /*001c*/ 	.word	0x00000000
        /*0020*/ 	.short	0x0005
        /*0022*/ 	.short	0x0032
        /*0024*/ 	.byte	0x00, 0xf0, 0x05, 0x00


	//----- nvinfo : EIATTR_KPARAM_INFO
	.align		4
.L_1175:
        /*0028*/ 	.byte	0x04, 0x17
        /*002a*/ 	.short	(.L_1177 - .L_1176)
.L_1176:
        /*002c*/ 	.word	0x00000000
        /*0030*/ 	.short	0x0004
        /*0032*/ 	.short	0x0031
        /*0034*/ 	.byte	0x00, 0xf0, 0x05, 0x00


	//----- nvinfo : EIATTR_KPARAM_INFO
	.align		4
.L_1177:
        /*0038*/ 	.byte	0x04, 0x17
        /*003a*/ 	.short	(.L_1179 - .L_1178)
.L_1178:
        /*003c*/ 	.word	0x00000000
        /*0040*/ 	.short	0x0003
        /*0042*/ 	.short	0x0030
        /*0044*/ 	.byte	0x00, 0xf0, 0x05, 0x00


	//----- nvinfo : EIATTR_KPARAM_INFO
	.align		4
.L_1179:
        /*0048*/ 	.byte	0x04, 0x17
        /*004a*/ 	.short	(.L_1181 - .L_1180)
.L_1180:
        /*004c*/ 	.word	0x00000000
        /*0050*/ 	.short	0x0002
        /*0052*/ 	.short	0x0020
        /*0054*/ 	.byte	0x00, 0xf0, 0x41, 0x00


	//----- nvinfo : EIATTR_KPARAM_INFO
	.align		4
.L_1181:
        /*0058*/ 	.byte	0x04, 0x17
        /*005a*/ 	.short	(.L_1183 - .L_1182)
.L_1182:
        /*005c*/ 	.word	0x00000000
        /*0060*/ 	.short	0x0001
        /*0062*/ 	.short	0x0008
        /*0064*/ 	.byte	0x00, 0xf0, 0x61, 0x00


	//----- nvinfo : EIATTR_KPARAM_INFO
	.align		4
.L_1183:
        /*0068*/ 	.byte	0x04, 0x17
        /*006a*/ 	.short	(.L_1185 - .L_1184)
.L_1184:
        /*006c*/ 	.word	0x00000000
        /*0070*/ 	.short	0x0000
        /*0072*/ 	.short	0x0000
        /*0074*/ 	.byte	0x00, 0xf0, 0x11, 0x00


	//----- nvinfo : EIATTR_SPARSE_MMA_MASK
	.align		4
.L_1185:
        /*0078*/ 	.byte	0x03, 0x50
        /*007a*/ 	.short	0x0000


	//----- nvinfo : EIATTR_MAXREG_COUNT
	.align		4
        /*007c*/ 	.byte	0x03, 0x1b
        /*007e*/ 	.short	0x00ff


	//----- nvinfo : EIATTR_MERCURY_ISA_VERSION
	.align		4
        /*0080*/ 	.byte	0x03, 0x5f
        /*0082*/ 	.short	0x0101


	//----- nvinfo : EIATTR_EXIT_INSTR_OFFSETS
	.align		4
        /*0084*/ 	.byte	0x04, 0x1c
        /*0086*/ 	.short	(.L_1187 - .L_1186)


	//   ....[0]....
.L_1186:
        /*0088*/ 	.word	0x00000e70


	//   ....[1]....
        /*008c*/ 	.word	0x00000ec0


	//----- nvinfo : EIATTR_MAX_THREADS
	.align		4
.L_1187:
        /*0090*/ 	.byte	0x04, 0x05
        /*0092*/ 	.short	(.L_1189 - .L_1188)
.L_1188:
        /*0094*/ 	.word	0x00000080
        /*0098*/ 	.word	0x00000001
        /*009c*/ 	.word	0x00000001


	//----- nvinfo : EIATTR_CRS_STACK_SIZE
	.align		4
.L_1189:
        /*00a0*/ 	.byte	0x04, 0x1e
        /*00a2*/ 	.short	(.L_1191 - .L_1190)
.L_1190:
        /*00a4*/ 	.word	0x00000000


	//----- nvinfo : EIATTR_CBANK_PARAM_SIZE
	.align		4
.L_1191:
        /*00a8*/ 	.byte	0x03, 0x19
        /*00aa*/ 	.short	0x0034


	//----- nvinfo : EIATTR_PARAM_CBANK
	.align		4
        /*00ac*/ 	.byte	0x04, 0x0a
        /*00ae*/ 	.short	(.L_1193 - .L_1192)
	.align		4
.L_1192:
        /*00b0*/ 	.word	index@(.nv.constant0._ZN2at6native27unrolled_elementwise_kernelIZZZNS0_60_GLOBAL__N__171e0b9f_22_ActivationEluKernel_cu_9e10b42f_305310elu_kernelERNS_18TensorIteratorBaseERKN3c106ScalarES8_S8_ENKUlvE_clEvENKUlvE1_clEvEUlNS5_4HalfEE_St5arrayIPcLm2EELi4E23TrivialOffsetCalculatorILi1EjESH_NS0_6memory15LoadWithoutCastENSI_16StoreWithoutCastEEEviT_T0_T2_T3_T4_T5_)
        /*00b4*/ 	.short	0x0210
        /*00b6*/ 	.short	0x0034


	//----- nvinfo : EIATTR_SW_WAR
	.align		4
.L_1193:
        /*00b8*/ 	.byte	0x04, 0x36
        /*00ba*/ 	.short	(.L_1195 - .L_1194)
.L_1194:
        /*00bc*/ 	.word	0x00000008
.L_1195:


//--------------------- .nv.info._ZN2at6native29vectorized_elementwise_kernelILi2EZZZNS0_60_GLOBAL__N__171e0b9f_22_ActivationEluKernel_cu_9e10b42f_305310elu_kernelERNS_18TensorIteratorBaseERKN3c106ScalarES8_S8_ENKUlvE_clEvENKUlvE1_clEvEUlNS5_4HalfEE_St5arrayIPcLm2EEEEviT0_T1_ --------------------------
	.section	.nv.info._ZN2at6native29vectorized_elementwise_kernelILi2EZZZNS0_60_GLOBAL__N__171e0b9f_22_ActivationEluKernel_cu_9e10b42f_305310elu_kernelERNS_18TensorIteratorBaseERKN3c106ScalarES8_S8_ENKUlvE_clEvENKUlvE1_clEvEUlNS5_4HalfEE_St5arrayIPcLm2EEEEviT0_T1_,"",@"SHT_CUDA_INFO"
	.sectionflags	@""
	.align	4


	//----- nvinfo : EIATTR_CUDA_API_VERSION
	.align		4
        /*0000*/ 	.byte	0x04, 0x37
        /*0002*/ 	.short	(.L_1197 - .L_1196)
.L_1196:
        /*0004*/ 	.word	0x00000082


	//----- nvinfo : EIATTR_KPARAM_INFO
	.align		4
.L_1197:
        /*0008*/ 	.byte	0x04, 0x17
        /*000a*/ 	.short	(.L_1199 - .L_1198)
.L_1198:
        /*000c*/ 	.word	0x00000000
        /*0010*/ 	.short	0x0002
        /*0012*/ 	.short	0x0020
        /*0014*/ 	.byte	0x00, 0xf0, 0x41, 0x00


	//----- nvinfo : EIATTR_KPARAM_INFO
	.align		4
.L_1199:
        /*0018*/ 	.byte	0x04, 0x17
        /*001a*/ 	.short	(.L_1201 - .L_1200)
.L_1200:
        /*001c*/ 	.word	0x00000000
        /*0020*/ 	.short	0x0001
        /*0022*/ 	.short	0x0008
        /*0024*/ 	.byte	0x00, 0xf0, 0x61, 0x00


	//----- nvinfo : EIATTR_KPARAM_INFO
	.align		4
.L_1201:
        /*0028*/ 	.byte	0x04, 0x17
        /*002a*/ 	.short	(.L_1203 - .L_1202)
.L_1202:
        /*002c*/ 	.word	0x00000000
        /*0030*/ 	.short	0x0000
        /*0032*/ 	.short	0x0000
        /*0034*/ 	.byte	0x00, 0xf0, 0x11, 0x00


	//----- nvinfo : EIATTR_SPARSE_MMA_MASK
	.align		4
.L_1203:
        /*0038*/ 	.byte	0x03, 0x50
        /*003a*/ 	.short	0x0000


	//----- nvinfo : EIATTR_MAXREG_COUNT
	.align		4
        /*003c*/ 	.byte	0x03, 0x1b
        /*003e*/ 	.short	0x00ff


	//----- nvinfo : EIATTR_MERCURY_ISA_VERSION
	.align		4
        /*0040*/ 	.byte	0x03, 0x5f
        /*0042*/ 	.short	0x0101


	//----- nvinfo : EIATTR_EXIT_INSTR_OFFSETS
	.align		4
        /*0044*/ 	.byte	0x04, 0x1c
        /*0046*/ 	.short	(.L_1205 - .L_1204)


	//   ....[0]....
.L_1204:
        /*0048*/ 	.word	0x00001430


	//   ....[1]....
        /*004c*/ 	.word	0x000030b0


	//   ....[2]....
        /*0050*/ 	.word	0x00003100


	//----- nvinfo : EIATTR_MAX_THREADS
	.align		4
.L_1205:
        /*0054*/ 	.byte	0x04, 0x05
        /*0056*/ 	.short	(.L_1207 - .L_1206)
.L_1206:
        /*0058*/ 	.word	0x00000080
        /*005c*/ 	.word	0x00000001
        /*0060*/ 	.word	0x00000001


	//----- nvinfo : EIATTR_CRS_STACK_SIZE
	.align		4
.L_1207:
        /*0064*/ 	.byte	0x04, 0x1e
        /*0066*/ 	.short	(.L_1209 - .L_1208)
.L_1208:
        /*0068*/ 	.word	0x00000000


	//----- nvinfo : EIATTR_CBANK_PARAM_SIZE
	.align		4
.L_1209:
        /*006c*/ 	.byte	0x03, 0x19
        /*006e*/ 	.short	0x0030


	//----- nvinfo : EIATTR_PARAM_CBANK
	.align		4
        /*0070*/ 	.byte	0x04, 0x0a
        /*0072*/ 	.short	(.L_1211 - .L_1210)
	.align		4
.L_1210:
        /*0074*/ 	.word	index@(.nv.constant0._ZN2at6native29vectorized_elementwise_kernelILi2EZZZNS0_60_GLOBAL__N__171e0b9f_22_ActivationEluKernel_cu_9e10b42f_305310elu_kernelERNS_18TensorIteratorBaseERKN3c106ScalarES8_S8_ENKUlvE_clEvENKUlvE1_clEvEUlNS5_4HalfEE_St5arrayIPcLm2EEEEviT0_T1_)
        /*0078*/ 	.short	0x0210
        /*007a*/ 	.short	0x0030


	//----- nvinfo : EIATTR_SW_WAR
	.align		4
.L_1211:
        /*007c*/ 	.byte	0x04, 0x36
        /*007e*/ 	.short	(.L_1213 - .L_1212)
.L_1212:
        /*0080*/ 	.word	0x00000008
.L_1213:


//--------------------- .nv.info._ZN2at6native29vectorized_elementwise_kernelILi4EZZZNS0_60_GLOBAL__N__171e0b9f_22_ActivationEluKernel_cu_9e10b42f_305310elu_kernelERNS_18TensorIteratorBaseERKN3c106ScalarES8_S8_ENKUlvE_clEvENKUlvE1_clEvEUlNS5_4HalfEE_St5arrayIPcLm2EEEEviT0_T1_ --------------------------
	.section	.nv.info._ZN2at6native29vectorized_elementwise_kernelILi4EZZZNS0_60_GLOBAL__N__171e0b9f_22_ActivationEluKernel_cu_9e10b42f_305310elu_kernelERNS_18TensorIteratorBaseERKN3c106ScalarES8_S8_ENKUlvE_clEvENKUlvE1_clEvEUlNS5_4HalfEE_St5arrayIPcLm2EEEEviT0_T1_,"",@"SHT_CUDA_INFO"
	.sectionflags	@""
	.align	4


	//----- nvinfo : EIATTR_CUDA_API_VERSION
	.align		4
        /*0000*/ 	.byte	0x04, 0x37
        /*0002*/ 	.short	(.L_1215 - .L_1214)
.L_1214:
        /*0004*/ 	.word	0x00000082


	//----- nvinfo : EIATTR_KPARAM_INFO
	.align		4
.L_1215:
        /*0008*/ 	.byte	0x04, 0x17
        /*000a*/ 	.short	(.L_1217 - .L_1216)
.L_1216:
        /*000c*/ 	.word	0x00000000
        /*0010*/ 	.short	0x0002
        /*0012*/ 	.short	0x0020
        /*0014*/ 	.byte	0x00, 0xf0, 0x41, 0x00


	//----- nvinfo : EIATTR_KPARAM_INFO
	.align		4
.L_1217:
        /*0018*/ 	.byte	0x04, 0x17
        /*001a*/ 	.short	(.L_1219 - .L_1218)
.L_1218:
        /*001c*/ 	.word	0x00000000
        /*0020*/ 	.short	0x0001
        /*0022*/ 	.short	0x0008
        /*0024*/ 	.byte	0x00, 0xf0, 0x61, 0x00


	//----- nvinfo : EIATTR_KPARAM_INFO
	.align		4
.L_1219:
        /*0028*/ 	.byte	0x04, 0x17
        /*002a*/ 	.short	(.L_1221 - .L_1220)
.L_1220:
        /*002c*/ 	.word	0x00000000
        /*0030*/ 	.short	0x0000
        /*0032*/ 	.short	0x0000
        /*0034*/ 	.byte	0x00, 0xf0, 0x11, 0x00


	//----- nvinfo : EIATTR_SPARSE_MMA_MASK
	.align		4
.L_1221:
        /*0038*/ 	.byte	0x03, 0x50
        /*003a*/ 	.short	0x0000


	//----- nvinfo : EIATTR_MAXREG_COUNT
	.align		4
        /*003c*/ 	.byte	0x03, 0x1b
        /*003e*/ 	.short	0x00ff


	//----- nvinfo : EIATTR_MERCURY_ISA_VERSION
	.align		4
        /*0040*/ 	.byte	0x03, 0x5f
        /*0042*/ 	.short	0x0101


	//----- nvinfo : EIATTR_EXIT_INSTR_OFFSETS
	.align		4
        /*0044*/ 	.byte	0x04, 0x1c
        /*0046*/ 	.short	(.L_1223 - .L_1222)


	//   ....[0]....
.L_1222:
        /*0048*/ 	.word	0x000013f0


	//   ....[1]....
        /*004c*/ 	.word	0x00003070


	//   ....[2]....
        /*0050*/ 	.word	0x000030c0


	//----- nvinfo : EIATTR_MAX_THREADS
	.align		4
.L_1223:
        /*0054*/ 	.byte	0x04, 0x05
        /*0056*/ 	.short	(.L_1225 - .L_1224)
.L_1224:
        /*0058*/ 	.word	0x00000080
        /*005c*/ 	.word	0x00000001
        /*0060*/ 	.word	0x00000001


	//----- nvinfo : EIATTR_CRS_STACK_SIZE
	.align		4
.L_1225:
        /*0064*/ 	.byte	0x04, 0x1e
        /*0066*/ 	.short	(.L_1227 - .L_1226)
.L_1226:
        /*0068*/ 	.word	0x00000000


	//----- nvinfo : EIATTR_CBANK_PARAM_SIZE
	.align		4
.L_1227:
        /*006c*/ 	.byte	0x03, 0x19
        /*006e*/ 	.short	0x0030


	//----- nvinfo : EIATTR_PARAM_CBANK
	.align		4
        /*0070*/ 	.byte	0x04, 0x0a
        /*0072*/ 	.short	(.L_1229 - .L_1228)
	.align		4
.L_1228:
        /*0074*/ 	.word	index@(.nv.constant0._ZN2at6native29vectorized_elementwise_kernelILi4EZZZNS0_60_GLOBAL__N__171e0b9f_22_ActivationEluKernel_cu_9e10b42f_305310elu_kernelERNS_18TensorIteratorBaseERKN3c106ScalarES8_S8_ENKUlvE_clEvENKUlvE1_clEvEUlNS5_4HalfEE_St5arrayIPcLm2EEEEviT0_T1_)
        /*0078*/ 	.short	0x0210
        /*007a*/ 	.short	0x0030


	//----- nvinfo : EIATTR_SW_WAR
	.align		4
.L_1229:
        /*007c*/ 	.byte	0x04, 0x36
        /*007e*/ 	.short	(.L_1231 - .L_1230)
.L_1230:
        /*0080*/ 	.word	0x00000008
.L_1231:


//--------------------- .nv.info._ZN2at6native29vectorized_elementwise_kernelILi8EZZZNS0_60_GLOBAL__N__171e0b9f_22_ActivationEluKernel_cu_9e10b42f_305310elu_kernelERNS_18TensorIteratorBaseERKN3c106ScalarES8_S8_ENKUlvE_clEvENKUlvE1_clEvEUlNS5_4HalfEE_St5arrayIPcLm2EEEEviT0_T1_ --------------------------
	.section	.nv.info._ZN2at6native29vectorized_elementwise_kernelILi8EZZZNS0_60_GLOBAL__N__171e0b9f_22_ActivationEluKernel_cu_9e10b42f_305310elu_kernelERNS_18TensorIteratorBaseERKN3c106ScalarES8_S8_ENKUlvE_clEvENKUlvE1_clEvEUlNS5_4HalfEE_St5arrayIPcLm2EEEEviT0_T1_,"",@"SHT_CUDA_INFO"
	.sectionflags	@""
	.align	4


	//----- nvinfo : EIATTR_CUDA_API_VERSION
	.align		4
        /*0000*/ 	.byte	0x04, 0x37
        /*0002*/ 	.short	(.L_1233 - .L_1232)
.L_1232:
        /*0004*/ 	.word	0x00000082


	//----- nvinfo : EIATTR_KPARAM_INFO
	.align		4
.L_1233:
        /*0008*/ 	.byte	0x04, 0x17
        /*000a*/ 	.short	(.L_1235 - .L_1234)
.L_1234:
        /*000c*/ 	.word	0x00000000
        /*0010*/ 	.short	0x0002
        /*0012*/ 	.short	0x0020
        /*0014*/ 	.byte	0x00, 0xf0, 0x41, 0x00


	//----- nvinfo : EIATTR_KPARAM_INFO
	.align		4
.L_1235:
        /*0018*/ 	.byte	0x04, 0x17
        /*001a*/ 	.short	(.L_1237 - .L_1236)
.L_1236:
        /*001c*/ 	.word	0x00000000
        /*0020*/ 	.short	0x0001
        /*0022*/ 	.short	0x0008
        /*0024*/ 	.byte	0x00, 0xf0, 0x61, 0x00


	//----- nvinfo : EIATTR_KPARAM_INFO
	.align		4
.L_1237:
        /*0028*/ 	.byte	0x04, 0x17
        /*002a*/ 	.short	(.L_1239 - .L_1238)
.L_1238:
        /*002c*/ 	.word	0x00000000
        /*0030*/ 	.short	0x0000
        /*0032*/ 	.short	0x0000
        /*0034*/ 	.byte	0x00, 0xf0, 0x11, 0x00


	//----- nvinfo : EIATTR_SPARSE_MMA_MASK
	.align		4
.L_1239:
        /*0038*/ 	.byte	0x03, 0x50
        /*003a*/ 	.short	0x0000


	//----- nvinfo : EIATTR_MAXREG_COUNT
	.align		4
        /*003c*/ 	.byte	0x03, 0x1b
        /*003e*/ 	.short	0x00ff


	//----- nvinfo : EIATTR_MERCURY_ISA_VERSION
	.align		4
        /*0040*/ 	.byte	0x03, 0x5f
        /*0042*/ 	.short	0x0101


	//----- nvinfo : EIATTR_EXIT_INSTR_OFFSETS
	.align		4
        /*0044*/ 	.byte	0x04, 0x1c
        /*0046*/ 	.short	(.L_1241 - .L_1240)


	//   ....[0]....
.L_1240:
        /*0048*/ 	.word	0x000013d0


	//   ....[1]....
        /*004c*/ 	.word	0x00003050


	//   ....[2]....
        /*0050*/ 	.word	0x000030a0


	//----- nvinfo : EIATTR_MAX_THREADS
	.align		4
.L_1241:
        /*0054*/ 	.byte	0x04, 0x05
        /*0056*/ 	.short	(.L_1243 - .L_1242)
.L_1242:
        /*0058*/ 	.word	0x00000080
        /*005c*/ 	.word	0x00000001
        /*0060*/ 	.word	0x00000001


	//----- nvinfo : EIATTR_CRS_STACK_SIZE
	.align		4
.L_1243:
        /*0064*/ 	.byte	0x04, 0x1e
        /*0066*/ 	.short	(.L_1245 - .L_1244)
.L_1244:
        /*0068*/ 	.word	0x00000000


	//----- nvinfo : EIATTR_CBANK_PARAM_SIZE
	.align		4
.L_1245:
        /*006c*/ 	.byte	0x03, 0x19
        /*006e*/ 	.short	0x0030


	//----- nvinfo : EIATTR_PARAM_CBANK
	.align		4
        /*0070*/ 	.byte	0x04, 0x0a
        /*0072*/ 	.short	(.L_1247 - .L_1246)
	.align		4
.L_1246:
        /*0074*/ 	.word	index@(.nv.constant0._ZN2at6native29vectorized_elementwise_kernelILi8EZZZNS0_60_GLOBAL__N__171e0b9f_22_ActivationEluKernel_cu_9e10b42f_305310elu_kernelERNS_18TensorIteratorBaseERKN3c106ScalarES8_S8_ENKUlvE_clEvENKUlvE1_clEvEUlNS5_4HalfEE_St5arrayIPcLm2EEEEviT0_T1_)
        /*0078*/ 	.short	0x0210
        /*007a*/ 	.short	0x0030


	//----- nvinfo : EIATTR_SW_WAR
	.align		4
.L_1247:
        /*007c*/ 	.byte	0x04, 0x36
        /*007e*/ 	.short	(.L_1249 - .L_1248)
.L_1248:
        /*0080*/ 	.word	0x00000008
.L_1249:


//--------------------- .nv.info._ZN2at6native18elementwise_kernelILi128ELi4EZNS0_15gpu_kernel_implIZZZNS0_60_GLOBAL__N__171e0b9f_22_ActivationEluKernel_cu_9e10b42f_305310elu_kernelERNS_18TensorIteratorBaseERKN3c106ScalarES9_S9_ENKUlvE_clEvENKUlvE0_clEvEUlfE_EEvS5_RKT_EUliE_EEviT1_ --------------------------
	.section	.nv.info._ZN2at6native18elementwise_kernelILi128ELi4EZNS0_15gpu_kernel_implIZZZNS0_60_GLOBAL__N__171e0b9f_22_ActivationEluKernel_cu_9e10b42f_305310elu_kernelERNS_18TensorIteratorBaseERKN3c106ScalarES9_S9_ENKUlvE_clEvENKUlvE0_clEvEUlfE_EEvS5_RKT_EUliE_EEviT1_,"",@"SHT_CUDA_INFO"
	.sectionflags	@""
	.align	4


	//----- nvinfo : EIATTR_CUDA_API_VERSION
	.align		4
        /*0000*/ 	.byte	0x04, 0x37
        /*0002*/ 	.short	(.L_1251 - .L_1250)
.L_1250:
        /*0004*/ 	.word	0x00000082


	//----- nvinfo : EIATTR_KPARAM_INFO
	.align		4
.L_1251:
        /*0008*/ 	.byte	0x04, 0x17
        /*000a*/ 	.short	(.L_1253 - .L_1252)
.L_1252:
        /*000c*/ 	.word	0x00000000
        /*0010*/ 	.short	0x0001
        /*0012*/ 	.short	0x0008
        /*0014*/ 	.byte	0x00, 0xf0, 0xc1, 0x08


	//----- nvinfo : EIATTR_KPARAM_INFO
	.align		4
.L_1253:
        /*0018*/ 	.byte	0x04, 0x17
        /*001a*/ 	.short	(.L_1255 - .L_1254)
.L_1254:
        /*001c*/ 	.word	0x00000000
        /*0020*/ 	.short	0x0000
        /*0022*/ 	.short	0x0000
        /*0024*/ 	.byte	0x00, 0xf0, 0x11, 0x00


	//----- nvinfo : EIATTR_SPARSE_MMA_MASK
	.align		4
.L_1255:
        /*0028*/ 	.byte	0x03, 0x50
        /*002a*/ 	.short	0x0000


	//----- nvinfo : EIATTR_MAXREG_COUNT
	.align		4
        /*002c*/ 	.byte	0x03, 0x1b
        /*002e*/ 	.short	0x0080


	//----- nvinfo : EIATTR_EXTERNS
	.align		4
        /*0030*/ 	.byte	0x04, 0x0f
        /*0032*/ 	.short	(.L_1257 - .L_1256)


	//   ....[0]....
	.align		4
.L_1256:
        /*0034*/ 	.word	index@(__assertfail)


	//----- nvinfo : EIATTR_MERCURY_ISA_VERSION
	.align		4
.L_1257:
        /*0038*/ 	.byte	0x03, 0x5f
        /*003a*/ 	.short	0x0101


	//----- nvinfo : EIATTR_SYSCALL_OFFSETS
	.align		4
        /*003c*/ 	.byte	0x04, 0x46
        /*003e*/ 	.short	(.L_1259 - .L_1258)


	//   ....[0]....
.L_1258:
        /*0040*/ 	.word	0x00002170


	//   ....[1]....
        /*0044*/ 	.word	0x00003200


	//   ....[2]....
        /*0048*/ 	.word	0x00005390


	//   ....[3]....
        /*004c*/ 	.word	0x00006420


	//   ....[4]....
        /*0050*/ 	.word	0x000085a0


	//   ....[5]....
        /*0054*/ 	.word	0x00009630


	//   ....[6]....
        /*0058*/ 	.word	0x0000b7a0


	//   ....[7]....
        /*005c*/ 	.word	0x0000c830


	//----- nvinfo : EIATTR_EXIT_INSTR_OFFSETS
	.align		4
.L_1259:
        /*0060*/ 	.byte	0x04, 0x1c
        /*0062*/ 	.short	(.L_1261 - .L_1260)


	//   ....[0]....
.L_1260:
        /*0064*/ 	.word	0x000096e0


	//   ....[1]....
        /*0068*/ 	.word	0x0000bb50


	//   ....[2]....
        /*006c*/ 	.word	0x0000bb90


	//   ....[3]....
        /*0070*/ 	.word	0x0000bc20


	//   ....[4]....
        /*0074*/ 	.word	0x0000bc50


	//   ....[5]....
        /*0078*/ 	.word	0x0000bc80


	//   ....[6]....
        /*007c*/ 	.word	0x0000bd00


	//   ....[7]....
        /*0080*/ 	.word	0x0000bd30


	//   ....[8]....
        /*0084*/ 	.word	0x0000bdc0


	//   ....[9]....
        /*0088*/ 	.word	0x0000be00


	//   ....[10]....
        /*008c*/ 	.word	0x0000be40


	//   ....[11]....
        /*0090*/ 	.word	0x0000bf00


	//   ....[12]....
        /*0094*/ 	.word	0x0000bf50


	//   ....[13]....
        /*0098*/ 	.word	0x0000c0d0


	//   ....[14]....
        /*009c*/ 	.word	0x0000c220


	//   ....[15]....
        /*00a0*/ 	.word	0x0000c250


	//   ....[16]....
        /*00a4*/ 	.word	0x0000c300


	//   ....[17]....
        /*00a8*/ 	.word	0x0000c470


	//   ....[18]....
        /*00ac*/ 	.word	0x0000c5e0


	//   ....[19]....
        /*00b0*/ 	.word	0x0000c730


	//   ....[20]....
        /*00b4*/ 	.word	0x0000c840


	//   ....[21]....
        /*00b8*/ 	.word	0x0000c870


	//   ....[22]....
        /*00bc*/ 	.word	0x0000c8a0


	//----- nvinfo : EIATTR_MAX_THREADS
	.align		4
.L_1261:
        /*00c0*/ 	.byte	0x04, 0x05
        /*00c2*/ 	.short	(.L_1263 - .L_1262)
.L_1262:
        /*00c4*/ 	.word	0x00000080
        /*00c8*/ 	.word	0x00000001
        /*00cc*/ 	.word	0x00000001


	//----- nvinfo : EIATTR_CRS_STACK_SIZE
	.align		4
.L_1263:
        /*00d0*/ 	.byte	0x04, 0x1e
        /*00d2*/ 	.short	(.L_1265 - .L_1264)
.L_1264:
        /*00d4*/ 	.word	0x00000000


	//----- nvinfo : EIATTR_CBANK_PARAM_SIZE
	.align		4
.L_1265:
        /*00d8*/ 	.byte	0x03, 0x19
        /*00da*/ 	.short	0x0238


	//----- nvinfo : EIATTR_PARAM_CBANK
	.align		4
        /*00dc*/ 	.byte	0x04, 0x0a
        /*00de*/ 	.short	(.L_1267 - .L_1266)
	.align		4
.L_1266:
        /*00e0*/ 	.word	index@(.nv.constant0._ZN2at6native18elementwise_kernelILi128ELi4EZNS0_15gpu_kernel_implIZZZNS0_60_GLOBAL__N__171e0b9f_22_ActivationEluKernel_cu_9e10b42f_305310elu_kernelERNS_18TensorIteratorBaseERKN3c106ScalarES9_S9_ENKUlvE_clEvENKUlvE0_clEvEUlfE_EEvS5_RKT_EUliE_EEviT1_)
        /*00e4*/ 	.short	0x0210
        /*00e6*/ 	.short	0x0238


	//----- nvinfo : EIATTR_SW_WAR
	.align		4
.L_1267:
        /*00e8*/ 	.byte	0x04, 0x36
        /*00ea*/ 	.short	(.L_1269 - .L_1268)
.L_1268:
        /*00ec*/ 	.word	0x00000008
.L_1269:


//--------------------- .nv.info._ZN2at6native27unrolled_elementwise_kernelIZZZNS0_60_GLOBAL__N__171e0b9f_22_ActivationEluKernel_cu_9e10b42f_305310elu_kernelERNS_18TensorIteratorBaseERKN3c106ScalarES8_S8_ENKUlvE_clEvENKUlvE0_clEvEUlfE_St5arrayIPcLm2EELi4E23TrivialOffsetCalculatorILi1EjESG_NS0_6memory12LoadWithCastILi1EEENSH_13StoreWithCastILi1EEEEEviT_T0_T2_T3_T4_T5_ --------------------------
	.section	.nv.info._ZN2at6native27unrolled_elementwise_kernelIZZZNS0_60_GLOBAL__N__171e0b9f_22_ActivationEluKernel_cu_9e10b42f_305310elu_kernelERNS_18TensorIteratorBaseERKN3c106ScalarES8_S8_ENKUlvE_clEvENKUlvE0_clEvEUlfE_St5arrayIPcLm2EELi4E23TrivialOffsetCalculatorILi1EjESG_NS0_6memory12LoadWithCastILi1EEENSH_13StoreWithCastILi1EEEEEviT_T0_T2_T3_T4_T5_,"",@"SHT_CUDA_INFO"
	.sectionflags	@""
	.align	4


	//----- nvinfo : EIATTR_CUDA_API_VERSION
	.align		4
        /*0000*/ 	.byte	0x04, 0x37
        /*0002*/ 	.short	(.L_1271 - .L_1270)
.L_1270:
        /*0004*/ 	.word	0x00000082


	//----- nvinfo : EIATTR_KPARAM_INFO
	.align		4
.L_1271:
        /*0008*/ 	.byte	0x04, 0x17
        /*000a*/ 	.short	(.L_1273 - .L_1272)
.L_1272:
        /*000c*/ 	.word	0x00000000
        /*0010*/ 	.short	0x0006
        /*0012*/ 	.short	0x003c
        /*0014*/ 	.byte	0x00, 0xf0, 0x21, 0x00


	//----- nvinfo : EIATTR_KPARAM_INFO
	.align		4
.L_1273:
        /*0018*/ 	.byte	0x04, 0x17
        /*001a*/ 	.short	(.L_1275 - .L_1274)
.L_1274:
        /*001c*/ 	.word	0x00000000
        /*0020*/ 	.short	0x0005
        /*0022*/ 	.short	0x0034
        /*0024*/ 	.byte	0x00, 0xf0, 0x21, 0x00


	//----- nvinfo : EIATTR_KPARAM_INFO
	.align		4
.L_1275:
        /*0028*/ 	.byte	0x04, 0x17
        /*002a*/ 	.short	(.L_1277 - .L_1276)
.L_1276:
        /*002c*/ 	.word	0x00000000
        /*0030*/ 	.short	0x0004
        /*0032*/ 	.short	0x0031
        /*0034*/ 	.byte	0x00, 0xf0, 0x05, 0x00


	//----- nvinfo : EIATTR_KPARAM_INFO
	.align		4
.L_1277:
        /*0038*/ 	.byte	0x04, 0x17
        /*003a*/ 	.short	(.L_1279 - .L_1278)
.L_1278:
        /*003c*/ 	.word	0x00000000
        /*0040*/ 	.short	0x0003
        /*0042*/ 	.short	0x0030
        /*0044*/ 	.byte	0x00, 0xf0, 0x05, 0x00


	//----- nvinfo : EIATTR_KPARAM_INFO
	.align		4
.L_1279:
        /*0048*/ 	.byte	0x04, 0x17
        /*004a*/ 	.short	(.L_1281 - .L_1280)
.L_1280:
        /*004c*/ 	.word	0x00000000
        /*0050*/ 	.short	0x0002
        /*0052*/ 	.short	0x0020
        /*0054*/ 	.byte	0x00, 0xf0, 0x41, 0x00


	//----- nvinfo : EIATTR_KPARAM_INFO
	.align		4
.L_1281:
        /*0058*/ 	.byte	0x04, 0x17
        /*005a*/ 	.short	(.L_1283 - .L_1282)
.L_1282:
        /*005c*/ 	.word	0x00000000
        /*0060*/ 	.short	0x0001
        /*0062*/ 	.short	0x0008
        /*0064*/ 	.byte	0x00, 0xf0, 0x61, 0x00


	//----- nvinfo : EIATTR_KPARAM_INFO
	.align		4
.L_1283:
        /*0068*/ 	.byte	0x04, 0x17
        /*006a*/ 	.short	(.L_1285 - .L_1284)
.L_1284:
        /*006c*/ 	.word	0x00000000
        /*0070*/ 	.short	0x0000
        /*0072*/ 	.short	0x0000
        /*0074*/ 	.byte	0x00, 0xf0, 0x11, 0x00


	//----- nvinfo : EIATTR_SPARSE_MMA_MASK
	.align		4
.L_1285:
        /*0078*/ 	.byte	0x03, 0x50
        /*007a*/ 	.short	0x0000


	//----- nvinfo : EIATTR_MAXREG_COUNT
	.align		4
        /*007c*/ 	.byte	0x03, 0x1b
        /*007e*/ 	.short	0x00ff


	//----- nvinfo : EIATTR_EXTERNS
	.align		4
        /*0080*/ 	.byte	0x04, 0x0f
        /*0082*/ 	.short	(.L_1287 - .L_1286)


	//   ....[0]....
	.align		4
.L_1286:
        /*0084*/ 	.word	index@(__assertfail)


	//----- nvinfo : EIATTR_MERCURY_ISA_VERSION
	.align		4
.L_1287:
        /*0088*/ 	.byte	0x03, 0x5f
        /*008a*/ 	.short	0x0101


	//----- nvinfo : EIATTR_SYSCALL_OFFSETS
	.align		4
        /*008c*/ 	.byte	0x04, 0x46
        /*008e*/ 	.short	(.L_1289 - .L_1288)


	//   ....[0]....
.L_1288:
        /*0090*/ 	.word	0x00000e80


	//   ....[1]....
        /*0094*/ 	.word	0x00001d30


	//   ....[2]....
        /*0098*/ 	.word	0x00002bf0


	//   ....[3]....
        /*009c*/ 	.word	0x00003a50


	//   ....[4]....
        /*00a0*/ 	.word	0x00005400


	//   ....[5]....
        /*00a4*/ 	.word	0x00006300


	//   ....[6]....
        /*00a8*/ 	.word	0x000071c0


	//   ....[7]....
        /*00ac*/ 	.word	0x00008080


	//----- nvinfo : EIATTR_EXIT_INSTR_OFFSETS
	.align		4
.L_1289:
        /*00b0*/ 	.byte	0x04, 0x1c
        /*00b2*/ 	.short	(.L_1291 - .L_1290)


	//   ....[0]....
.L_1290:
        /*00b4*/ 	.word	0x00007260


	//   ....[1]....
        /*00b8*/ 	.word	0x000073a0


	//   ....[2]....
        /*00bc*/ 	.word	0x000073e0


	//   ....[3]....
        /*00c0*/ 	.word	0x00007470


	//   ....[4]....
        /*00c4*/ 	.word	0x000074a0


	//   ....[5]....
        /*00c8*/ 	.word	0x000074d0


	//   ....[6]....
        /*00cc*/ 	.word	0x00007550


	//   ....[7]....
        /*00d0*/ 	.word	0x00007580


	//   ....[8]....
        /*00d4*/ 	.word	0x00007610


	//   ....[9]....
        /*00d8*/ 	.word	0x00007650


	//   ....[10]....
        /*00dc*/ 	.word	0x00007690


	//   ....[11]....
        /*00e0*/ 	.word	0x00007750


	//   ....[12]....
        /*00e4*/ 	.word	0x000077a0


	//   ....[13]....
        /*00e8*/ 	.word	0x00007920


	//   ....[14]....
        /*00ec*/ 	.word	0x00007a70


	//   ....[15]....
        /*00f0*/ 	.word	0x00007aa0


	//   ....[16]....
        /*00f4*/ 	.word	0x00007b50


	//   ....[17]....
        /*00f8*/ 	.word	0x00007cc0


	//   ....[18]....
        /*00fc*/ 	.word	0x00007e30


	//   ....[19]....
        /*0100*/ 	.word	0x00007f80


	//   ....[20]....
        /*0104*/ 	.word	0x00008090


	//   ....[21]....
        /*0108*/ 	.word	0x000080c0


	//   ....[22]....
        /*010c*/ 	.word	0x000080f0


	//----- nvinfo : EIATTR_MAX_THREADS
	.align		4
.L_1291:
        /*0110*/ 	.byte	0x04, 0x05
        /*0112*/ 	.short	(.L_1293 - .L_1292)
.L_1292:
        /*0114*/ 	.word	0x00000080
        /*0118*/ 	.word	0x00000001
        /*011c*/ 	.word	0x00000001


	//----- nvinfo : EIATTR_CRS_STACK_SIZE
	.align		4
.L_1293:
        /*0120*/ 	.byte	0x04, 0x1e
        /*0122*/ 	.short	(.L_1295 - .L_1294)
.L_1294:
        /*0124*/ 	.word	0x00000000


	//----- nvinfo : EIATTR_CBANK_PARAM_SIZE
	.align		4
.L_1295:
        /*0128*/ 	.byte	0x03, 0x19
        /*012a*/ 	.short	0x0044


	//----- nvinfo : EIATTR_PARAM_CBANK
	.align		4
        /*012c*/ 	.byte	0x04, 0x0a
        /*012e*/ 	.short	(.L_1297 - .L_1296)
	.align		4
.L_1296:
        /*0130*/ 	.word	index@(.nv.constant0._ZN2at6native27unrolled_elementwise_kernelIZZZNS0_60_GLOBAL__N__171e0b9f_22_ActivationEluKernel_cu_9e10b42f_305310elu_kernelERNS_18TensorIteratorBaseERKN3c106ScalarES8_S8_ENKUlvE_clEvENKUlvE0_clEvEUlfE_St5arrayIPcLm2EELi4E23TrivialOffsetCalculatorILi1EjESG_NS0_6memory12LoadWithCastILi1EEENSH_13StoreWithCastILi1EEEEEviT_T0_T2_T3_T4_T5_)
        /*0134*/ 	.short	0x0210
        /*0136*/ 	.short	0x0044


	//----- nvinfo : EIATTR_SW_WAR
	.align		4
.L_1297:
        /*0138*/ 	.byte	0x04, 0x36
        /*013a*/ 	.short	(.L_1299 - .L_1298)
.L_1298:
        /*013c*/ 	.word	0x00000008
.L_1299:


//--------------------- .nv.info._ZN2at6native18elementwise_kernelILi128ELi2EZNS0_22gpu_kernel_impl_nocastIZZZNS0_60_GLOBAL__N__171e0b9f_22_ActivationEluKernel_cu_9e10b42f_305310elu_kernelERNS_18TensorIteratorBaseERKN3c106ScalarES9_S9_ENKUlvE_clEvENKUlvE0_clEvEUlfE_EEvS5_RKT_EUliE_EEviT1_ --------------------------
	.section	.nv.info._ZN2at6native18elementwise_kernelILi128ELi2EZNS0_22gpu_kernel_impl_nocastIZZZNS0_60_GLOBAL__N__171e0b9f_22_ActivationEluKernel_cu_9e10b42f_305310elu_kernelERNS_18TensorIteratorBaseERKN3c106ScalarES9_S9_ENKUlvE_clEvENKUlvE0_clEvEUlfE_EEvS5_RKT_EUliE_EEviT1_,"",@"SHT_CUDA_INFO"
	.sectionflags	@""
	.align	4


	//----- nvinfo : EIATTR_CUDA_API_VERSION
	.align		4
        /*0000*/ 	.byte	0x04, 0x37
        /*0002*/ 	.short	(.L_1301 - .L_1300)
.L_1300:
        /*0004*/ 	.word	0x00000082


	//----- nvinfo : EIATTR_KPARAM_INFO
	.align		4
.L_1301:
        /*0008*/ 	.byte	0x04, 0x17
        /*000a*/ 	.short	(.L_1303 - .L_1302)
.L_1302:
        /*000c*/ 	.word	0x00000000
        /*0010*/ 	.short	0x0001
        /*0012*/ 	.short	0x0008
        /*0014*/ 	.byte	0x00, 0xf0, 0xa1, 0x08


	//----- nvinfo : EIATTR_KPARAM_INFO
	.align		4
.L_1303:
        /*0018*/ 	.byte	0x04, 0x17
        /*001a*/ 	.short	(.L_1305 - .L_1304)
.L_1304:
        /*001c*/ 	.word	0x00000000
        /*0020*/ 	.short	0x0000
        /*0022*/ 	.short	0x0000
        /*0024*/ 	.byte	0x00, 0xf0, 0x11, 0x00


	//----- nvinfo : EIATTR_SPARSE_MMA_MASK
	.align		4
.L_1305:
        /*0028*/ 	.byte	0x03, 0x50
        /*002a*/ 	.short	0x0000


	//----- nvinfo : EIATTR_MAXREG_COUNT
	.align		4
        /*002c*/ 	.byte	0x03, 0x1b
        /*002e*/ 	.short	0x0080


	//----- nvinfo : EIATTR_MERCURY_ISA_VERSION
	.align		4
        /*0030*/ 	.byte	0x03, 0x5f
        /*0032*/ 	.short	0x0101


	//----- nvinfo : EIATTR_EXIT_INSTR_OFFSETS
	.align		4
        /*0034*/ 	.byte	0x04, 0x1c
        /*0036*/ 	.short	(.L_1307 - .L_1306)


	//   ....[0]....
.L_1306:
        /*0038*/ 	.word	0x00001660


	//   ....[1]....
        /*003c*/ 	.word	0x00002c10


	//----- nvinfo : EIATTR_MAX_THREADS
	.align		4
.L_1307:
        /*0040*/ 	.byte	0x04, 0x05
        /*0042*/ 	.short	(.L_1309 - .L_1308)
.L_1308:
        /*0044*/ 	.word	0x00000080
        /*0048*/ 	.word	0x00000001
        /*004c*/ 	.word	0x00000001


	//----- nvinfo : EIATTR_CRS_STACK_SIZE
	.align		4
.L_1309:
        /*0050*/ 	.byte	0x04, 0x1e
        /*0052*/ 	.short	(.L_1311 - .L_1310)
.L_1310:
        /*0054*/ 	.word	0x00000000


	//----- nvinfo : EIATTR_CBANK_PARAM_SIZE
	.align		4
.L_1311:
        /*0058*/ 	.byte	0x03, 0x19
        /*005a*/ 	.short	0x0230


	//----- nvinfo : EIATTR_PARAM_CBANK
	.align		4
        /*005c*/ 	.byte	0x04, 0x0a
        /*005e*/ 	.short	(.L_1313 - .L_1312)
	.align		4
.L_1312:
        /*0060*/ 	.word	index@(.nv.constant0._ZN2at6native18elementwise_kernelILi128ELi2EZNS0_22gpu_kernel_impl_nocastIZZZNS0_60_GLOBAL__N__171e0b9f_22_ActivationEluKernel_cu_9e10b42f_305310elu_kernelERNS_18TensorIteratorBaseERKN3c106ScalarES9_S9_ENKUlvE_clEvENKUlvE0_clEvEUlfE_EEvS5_RKT_EUliE_EEviT1_)
        /*0064*/ 	.short	0x0210
        /*0066*/ 	.short	0x0230


	//----- nvinfo : EIATTR_SW_WAR
	.align		4
.L_1313:
        /*0068*/ 	.byte	0x04, 0x36
        /*006a*/ 	.short	(.L_1315 - .L_1314)
.L_1314:
        /*006c*/ 	.word	0x00000008
.L_1315:


//--------------------- .nv.info._ZN2at6native27unrolled_elementwise_kernelIZZZNS0_60_GLOBAL__N__171e0b9f_22_ActivationEluKernel_cu_9e10b42f_305310elu_kernelERNS_18TensorIteratorBaseERKN3c106ScalarES8_S8_ENKUlvE_clEvENKUlvE0_clEvEUlfE_St5arrayIPcLm2EELi4E23TrivialOffsetCalculatorILi1EjESG_NS0_6memory15LoadWithoutCastENSH_16StoreWithoutCastEEEviT_T0_T2_T3_T4_T5_ --------------------------
	.section	.nv.info._ZN2at6native27unrolled_elementwise_kernelIZZZNS0_60_GLOBAL__N__171e0b9f_22_ActivationEluKernel_cu_9e10b42f_305310elu_kernelERNS_18TensorIteratorBaseERKN3c106ScalarES8_S8_ENKUlvE_clEvENKUlvE0_clEvEUlfE_St5arrayIPcLm2EELi4E23TrivialOffsetCalculatorILi1EjESG_NS0_6memory15LoadWithoutCastENSH_16StoreWithoutCastEEEviT_T0_T2_T3_T4_T5_,"",@"SHT_CUDA_INFO"
	.sectionflags	@""
	.align	4


	//----- nvinfo : EIATTR_CUDA_API_VERSION
	.align		4
        /*0000*/ 	.byte	0x04, 0x37
        /*0002*/ 	.short	(.L_1317 - .L_1316)
.L_1316:
        /*0004*/ 	.word	0x00000082


	//----- nvinfo : EIATTR_KPARAM_INFO
	.align		4
.L_1317:
        /*0008*/ 	.byte	0x04, 0x17
        /*000a*/ 	.short	(.L_1319 - .L_1318)
.L_1318:
        /*000c*/ 	.word	0x00000000
        /*0010*/ 	.short	0x0006
        /*0012*/ 	.short	0x0033
        /*0014*/ 	.byte	0x00, 0xf0, 0x05, 0x00


	//----- nvinfo : EIATTR_KPARAM_INFO
	.align		4
.L_1319:
        /*0018*/ 	.byte	0x04, 0x17
        /*001a*/ 	.short	(.L_1321 - .L_1320)
.L_1320:
        /*001c*/ 	.word	0x00000000
        /*0020*/ 	.short	0x0005
        /*0022*/ 	.short	0x0032
        /*0024*/ 	.byte	0x00, 0xf0, 0x05, 0x00


	//----- nvinfo : EIATTR_KPARAM_INFO
	.align		4
.L_1321:
        /*0028*/ 	.byte	0x04, 0x17
        /*002a*/ 	.short	(.L_1323 - .L_1322)
.L_1322:
        /*002c*/ 	.word	0x00000000
        /*0030*/ 	.short	0x0004
        /*0032*/ 	.short	0x0031
        /*0034*/ 	.byte	0x00, 0xf0, 0x05, 0x00


	//----- nvinfo : EIATTR_KPARAM_INFO
	.align		4
.L_1323:
        /*0038*/ 	.byte	0x04, 0x17
        /*003a*/ 	.short	(.L_1325 - .L_1324)
.L_1324:
        /*003c*/ 	.word	0x00000000
        /*0040*/ 	.short	0x0003
        /*0042*/ 	.short	0x0030
        /*0044*/ 	.byte	0x00, 0xf0, 0x05, 0x00


	//----- nvinfo : EIATTR_KPARAM_INFO
	.align		4
.L_1325:
        /*0048*/ 	.byte	0x04, 0x17
        /*004a*/ 	.short	(.L_1327 - .L_1326)
.L_1326:
        /*004c*/ 	.word	0x00000000
        /*0050*/ 	.short	0x0002
        /*0052*/ 	.short	0x0020
        /*0054*/ 	.byte	0x00, 0xf0, 0x41, 0x00


	//----- nvinfo : EIATTR_KPARAM_INFO
	.align		4
.L_1327:
        /*0058*/ 	.byte	0x04, 0x17
        /*005a*/ 	.short	(.L_1329 - .L_1328)
.L_1328:
        /*005c*/ 	.word	0x00000000
        /*0060*/ 	.short	0x0001
        /*0062*/ 	.short	0x0008
        /*0064*/ 	.byte	0x00, 0xf0, 0x61, 0x00


	//----- nvinfo : EIATTR_KPARAM_INFO
	.align		4
.L_1329:
        /*0068*/ 	.byte	0x04, 0x17
        /*006a*/ 	.short	(.L_1331 - .L_1330)
.L_1330:
        /*006c*/ 	.word	0x00000000
        /*0070*/ 	.short	0x0000
        /*0072*/ 	.short	0x0000
        /*0074*/ 	.byte	0x00, 0xf0, 0x11, 0x00


	//----- nvinfo : EIATTR_SPARSE_MMA_MASK
	.align		4
.L_1331:
        /*0078*/ 	.byte	0x03, 0x50
        /*007a*/ 	.short	0x0000


	//----- nvinfo : EIATTR_MAXREG_COUNT
	.align		4
        /*007c*/ 	.byte	0x03, 0x1b
        /*007e*/ 	.short	0x00ff


	//----- nvinfo : EIATTR_MERCURY_ISA_VERSION
	.align		4
        /*0080*/ 	.byte	0x03, 0x5f
        /*0082*/ 	.short	0x0101


	//----- nvinfo : EIATTR_EXIT_INSTR_OFFSETS
	.align		4
        /*0084*/ 	.byte	0x04, 0x1c
        /*0086*/ 	.short	(.L_1333 - .L_1332)


	//   ....[0]....
.L_1332:
        /*0088*/ 	.word	0x00000d50


	//   ....[1]....
        /*008c*/ 	.word	0x00000da0


	//----- nvinfo : EIATTR_MAX_THREADS
	.align		4
.L_1333:
        /*0090*/ 	.byte	0x04, 0x05
        /*0092*/ 	.short	(.L_1335 - .L_1334)
.L_1334:
        /*0094*/ 	.word	0x00000080
        /*0098*/ 	.word	0x00000001
        /*009c*/ 	.word	0x00000001


	//----- nvinfo : EIATTR_CRS_STACK_SIZE
	.align		4
.L_1335:
        /*00a0*/ 	.byte	0x04, 0x1e
        /*00a2*/ 	.short	(.L_1337 - .L_1336)
.L_1336:
        /*00a4*/ 	.word	0x00000000


	//----- nvinfo : EIATTR_CBANK_PARAM_SIZE
	.align		4
.L_1337:
        /*00a8*/ 	.byte	0x03, 0x19
        /*00aa*/ 	.short	0x0034


	//----- nvinfo : EIATTR_PARAM_CBANK
	.align		4
        /*00ac*/ 	.byte	0x04, 0x0a
        /*00ae*/ 	.short	(.L_1339 - .L_1338)
	.align		4
.L_1338:
        /*00b0*/ 	.word	index@(.nv.constant0._ZN2at6native27unrolled_elementwise_kernelIZZZNS0_60_GLOBAL__N__171e0b9f_22_ActivationEluKernel_cu_9e10b42f_305310elu_kernelERNS_18TensorIteratorBaseERKN3c106ScalarES8_S8_ENKUlvE_clEvENKUlvE0_clEvEUlfE_St5arrayIPcLm2EELi4E23TrivialOffsetCalculatorILi1EjESG_NS0_6memory15LoadWithoutCastENSH_16StoreWithoutCastEEEviT_T0_T2_T3_T4_T5_)
        /*00b4*/ 	.short	0x0210
        /*00b6*/ 	.short	0x0034


	//----- nvinfo : EIATTR_SW_WAR
	.align		4
.L_1339:
        /*00b8*/ 	.byte	0x04, 0x36
        /*00ba*/ 	.short	(.L_1341 - .L_1340)
.L_1340:
        /*00bc*/ 	.word	0x00000008
.L_1341:


//--------------------- .nv.info._ZN2at6native29vectorized_elementwise_kernelILi2EZZZNS0_60_GLOBAL__N__171e0b9f_22_ActivationEluKernel_cu_9e10b42f_305310elu_kernelERNS_18TensorIteratorBaseERKN3c106ScalarES8_S8_ENKUlvE_clEvENKUlvE0_clEvEUlfE_St5arrayIPcLm2EEEEviT0_T1_ --------------------------
	.section	.nv.info._ZN2at6native29vectorized_elementwise_kernelILi2EZZZNS0_60_GLOBAL__N__171e0b9f_22_ActivationEluKernel_cu_9e10b42f_305310elu_kernelERNS_18TensorIteratorBaseERKN3c106ScalarES8_S8_ENKUlvE_clEvENKUlvE0_clEvEUlfE_St5arrayIPcLm2EEEEviT0_T1_,"",@"SHT_CUDA_INFO"
	.sectionflags	@""
	.align	4


	//----- nvinfo : EIATTR_CUDA_API_VERSION
	.align		4
        /*0000*/ 	.byte	0x04, 0x37
        /*0002*/ 	.short	(.L_1343 - .L_1342)
.L_1342:
        /*0004*/ 	.word	0x00000082


	//----- nvinfo : EIATTR_KPARAM_INFO
	.align		4
.L_1343:
        /*0008*/ 	.byte	0x04, 0x17
        /*000a*/ 	.short	(.L_1345 - .L_1344)
.L_1344:
        /*000c*/ 	.word	0x00000000
        /*0010*/ 	.short	0x0002
        /*0012*/ 	.short	0x0020
        /*0014*/ 	.byte	0x00, 0xf0, 0x41, 0x00


	//----- nvinfo : EIATTR_KPARAM_INFO
	.align		4
.L_1345:
        /*0018*/ 	.byte	0x04, 0x17
        /*001a*/ 	.short	(.L_1347 - .L_1346)
.L_1346:
        /*001c*/ 	.word	0x00000000
        /*0020*/ 	.short	0x0001
        /*0022*/ 	.short	0x0008
        /*0024*/ 	.byte	0x00, 0xf0, 0x61, 0x00


	//----- nvinfo : EIATTR_KPARAM_INFO
	.align		4
.L_1347:
        /*0028*/ 	.byte	0x04, 0x17
        /*002a*/ 	.short	(.L_1349 - .L_1348)
.L_1348:
        /*002c*/ 	.word	0x00000000
        /*0030*/ 	.short	0x0000
        /*0032*/ 	.short	0x0000
        /*0034*/ 	.byte	0x00, 0xf0, 0x11, 0x00


	//----- nvinfo : EIATTR_SPARSE_MMA_MASK
	.align		4
.L_1349:
        /*0038*/ 	.byte	0x03, 0x50
        /*003a*/ 	.short	0x0000


	//----- nvinfo : EIATTR_MAXREG_COUNT
	.align		4
        /*003c*/ 	.byte	0x03, 0x1b
        /*003e*/ 	.short	0x00ff


	//----- nvinfo : EIATTR_MERCURY_ISA_VERSION
	.align		4
        /*0040*/ 	.byte	0x03, 0x5f
        /*0042*/ 	.short	0x0101


	//----- nvinfo : EIATTR_EXIT_INSTR_OFFSETS
	.align		4
        /*0044*/ 	.byte	0x04, 0x1c
        /*0046*/ 	.short	(.L_1351 - .L_1350)


	//   ....[0]....
.L_1350:
        /*0048*/ 	.word	0x00001370


	//   ....[1]....
        /*004c*/ 	.word	0x00002dd0


	//   ....[2]....
        /*0050*/ 	.word	0x00002e20


	//----- nvinfo : EIATTR_MAX_THREADS
	.align		4
.L_1351:
        /*0054*/ 	.byte	0x04, 0x05
        /*0056*/ 	.short	(.L_1353 - .L_1352)
.L_1352:
        /*0058*/ 	.word	0x00000080
        /*005c*/ 	.word	0x00000001
        /*0060*/ 	.word	0x00000001


	//----- nvinfo : EIATTR_CRS_STACK_SIZE
	.align		4
.L_1353:
        /*0064*/ 	.byte	0x04, 0x1e
        /*0066*/ 	.short	(.L_1355 - .L_1354)
.L_1354:
        /*0068*/ 	.word	0x00000000


	//----- nvinfo : EIATTR_CBANK_PARAM_SIZE
	.align		4
.L_1355:
        /*006c*/ 	.byte	0x03, 0x19
        /*006e*/ 	.short	0x0030


	//----- nvinfo : EIATTR_PARAM_CBANK
	.align		4
        /*0070*/ 	.byte	0x04, 0x0a
        /*0072*/ 	.short	(.L_1357 - .L_1356)
	.align		4
.L_1356:
        /*0074*/ 	.word	index@(.nv.constant0._ZN2at6native29vectorized_elementwise_kernelILi2EZZZNS0_60_GLOBAL__N__171e0b9f_22_ActivationEluKernel_cu_9e10b42f_305310elu_kernelERNS_18TensorIteratorBaseERKN3c106ScalarES8_S8_ENKUlvE_clEvENKUlvE0_clEvEUlfE_St5arrayIPcLm2EEEEviT0_T1_)
        /*0078*/ 	.short	0x0210
        /*007a*/ 	.short	0x0030


	//----- nvinfo : EIATTR_SW_WAR
	.align		4
.L_1357:
        /*007c*/ 	.byte	0x04, 0x36
        /*007e*/ 	.short	(.L_1359 - .L_1358)
.L_1358:
        /*0080*/ 	.word	0x00000008
.L_1359:


//--------------------- .nv.info._ZN2at6native29vectorized_elementwise_kernelILi4EZZZNS0_60_GLOBAL__N__171e0b9f_22_ActivationEluKernel_cu_9e10b42f_305310elu_kernelERNS_18TensorIteratorBaseERKN3c106ScalarES8_S8_ENKUlvE_clEvENKUlvE0_clEvEUlfE_St5arrayIPcLm2EEEEviT0_T1_ --------------------------
	.section	.nv.info._ZN2at6native29vectorized_elementwise_kernelILi4EZZZNS0_60_GLOBAL__N__171e0b9f_22_ActivationEluKernel_cu_9e10b42f_305310elu_kernelERNS_18TensorIteratorBaseERKN3c106ScalarES8_S8_ENKUlvE_clEvENKUlvE0_clEvEUlfE_St5arrayIPcLm2EEEEviT0_T1_,"",@"SHT_CUDA_INFO"
	.sectionflags	@""
	.align	4


	//----- nvinfo : EIATTR_CUDA_API_VERSION
	.align		4
        /*0000*/ 	.byte	0x04, 0x37
        /*0002*/ 	.short	(.L_1361 - .L_1360)
.L_1360:
        /*0004*/ 	.word	0x00000082


	//----- nvinfo : EIATTR_KPARAM_INFO
	.align		4
.L_1361:
        /*0008*/ 	.byte	0x04, 0x17
        /*000a*/ 	.short	(.L_1363 - .L_1362)
.L_1362:
        /*000c*/ 	.word	0x00000000
        /*0010*/ 	.short	0x0002
        /*0012*/ 	.short	0x0020
        /*0014*/ 	.byte	0x00, 0xf0, 0x41, 0x00


	//----- nvinfo : EIATTR_KPARAM_INFO
	.align		4
.L_1363:
        /*0018*/ 	.byte	0x04, 0x17
        /*001a*/ 	.short	(.L_1365 - .L_1364)
.L_1364:
        /*001c*/ 	.word	0x00000000
        /*0020*/ 	.short	0x0001
        /*0022*/ 	.short	0x0008
        /*0024*/ 	.byte	0x00, 0xf0, 0x61, 0x00


	//----- nvinfo : EIATTR_KPARAM_INFO
	.align		4
.L_1365:
        /*0028*/ 	.byte	0x04, 0x17
        /*002a*/ 	.short	(.L_1367 - .L_1366)
.L_1366:
        /*002c*/ 	.word	0x00000000
        /*0030*/ 	.short	0x0000
        /*0032*/ 	.short	0x0000
        /*0034*/ 	.byte	0x00, 0xf0, 0x11, 0x00


	//----- nvinfo : EIATTR_SPARSE_MMA_MASK
	.align		4
.L_1367:
        /*0038*/ 	.byte	0x03, 0x50
        /*003a*/ 	.short	0x0000


	//----- nvinfo : EIATTR_MAXREG_COUNT
	.align		4
        /*003c*/ 	.byte	0x03, 0x1b
        /*003e*/ 	.short	0x00ff


	//----- nvinfo : EIATTR_MERCURY_ISA_VERSION
	.align		4
        /*0040*/ 	.byte	0x03, 0x5f
        /*0042*/ 	.short	0x0101


	//----- nvinfo : EIATTR_EXIT_INSTR_OFFSETS
	.align		4
        /*0044*/ 	.byte	0x04, 0x1c
        /*0046*/ 	.short	(.L_1369 - .L_1368)


	//   ....[0]....
.L_1368:
        /*0048*/ 	.word	0x00001330


	//   ....[1]....
        /*004c*/ 	.word	0x00002d90


	//   ....[2]....
        /*0050*/ 	.word	0x00002de0


	//----- nvinfo : EIATTR_MAX_THREADS
	.align		4
.L_1369:
        /*0054*/ 	.byte	0x04, 0x05
        /*0056*/ 	.short	(.L_1371 - .L_1370)
.L_1370:
        /*0058*/ 	.word	0x00000080
        /*005c*/ 	.word	0x00000001
        /*0060*/ 	.word	0x00000001


	//----- nvinfo : EIATTR_CRS_STACK_SIZE
	.align		4
.L_1371:
        /*0064*/ 	.byte	0x04, 0x1e
        /*0066*/ 	.short	(.L_1373 - .L_1372)
.L_1372:
        /*0068*/ 	.word	0x00000000


	//----- nvinfo : EIATTR_CBANK_PARAM_SIZE
	.align		4
.L_1373:
        /*006c*/ 	.byte	0x03, 0x19
        /*006e*/ 	.short	0x0030


	//----- nvinfo : EIATTR_PARAM_CBANK
	.align		4
        /*0070*/ 	.byte	0x04, 0x0a
        /*0072*/ 	.short	(.L_1375 - .L_1374)
	.align		4
.L_1374:
        /*0074*/ 	.word	index@(.nv.constant0._ZN2at6native29vectorized_elementwise_kernelILi4EZZZNS0_60_GLOBAL__N__171e0b9f_22_ActivationEluKernel_cu_9e10b42f_305310elu_kernelERNS_18TensorIteratorBaseERKN3c106ScalarES8_S8_ENKUlvE_clEvENKUlvE0_clEvEUlfE_St5arrayIPcLm2EEEEviT0_T1_)
        /*0078*/ 	.short	0x0210
        /*007a*/ 	.short	0x0030


	//----- nvinfo : EIATTR_SW_WAR
	.align		4
.L_1375:
        /*007c*/ 	.byte	0x04, 0x36
        /*007e*/ 	.short	(.L_1377 - .L_1376)
.L_1376:
        /*0080*/ 	.word	0x00000008
.L_1377:


//--------------------- .nv.info._ZN2at6native29vectorized_elementwise_kernelILi8EZZZNS0_60_GLOBAL__N__171e0b9f_22_ActivationEluKernel_cu_9e10b42f_305310elu_kernelERNS_18TensorIteratorBaseERKN3c106ScalarES8_S8_ENKUlvE_clEvENKUlvE0_clEvEUlfE_St5arrayIPcLm2EEEEviT0_T1_ --------------------------
	.section	.nv.info._ZN2at6native29vectorized_elementwise_kernelILi8EZZZNS0_60_GLOBAL__N__171e0b9f_22_ActivationEluKernel_cu_9e10b42f_305310elu_kernelERNS_18TensorIteratorBaseERKN3c106ScalarES8_S8_ENKUlvE_clEvENKUlvE0_clEvEUlfE_St5arrayIPcLm2EEEEviT0_T1_,"",@"SHT_CUDA_INFO"
	.sectionflags	@""
	.align	4


	//----- nvinfo : EIATTR_CUDA_API_VERSION
	.align		4
        /*0000*/ 	.byte	0x04, 0x37
        /*0002*/ 	.short	(.L_1379 - .L_1378)
.L_1378:
        /*0004*/ 	.word	0x00000082


	//----- nvinfo : EIATTR_KPARAM_INFO
	.align		4
.L_1379:
        /*0008*/ 	.byte	0x04, 0x17
        /*000a*/ 	.short	(.L_1381 - .L_1380)
.L_1380:
        /*000c*/ 	.word	0x00000000
        /*0010*/ 	.short	0x0002
        /*0012*/ 	.short	0x0020
        /*0014*/ 	.byte	0x00, 0xf0, 0x41, 0x00


	//----- nvinfo : EIATTR_KPARAM_INFO
	.align		4
.L_1381:
        /*0018*/ 	.byte	0x04, 0x17
        /*001a*/ 	.short	(.L_1383 - .L_1382)
.L_1382:
        /*001c*/ 	.word	0x00000000
        /*0020*/ 	.short	0x0001
        /*0022*/ 	.short	0x0008
        /*0024*/ 	.byte	0x00, 0xf0, 0x61, 0x00


	//----- nvinfo : EIATTR_KPARAM_INFO
	.align		4
.L_1383:
        /*0028*/ 	.byte	0x04, 0x17
        /*002a*/ 	.short	(.L_1385 - .L_1384)
.L_1384:
        /*002c*/ 	.word	0x00000000
        /*0030*/ 	.short	0x0000
        /*0032*/ 	.short	0x0000
        /*0034*/ 	.byte	0x00, 0xf0, 0x11, 0x00


	//----- nvinfo : EIATTR_SPARSE_MMA_MASK
	.align		4
.L_1385:
        /*0038*/ 	.byte	0x03, 0x50
        /*003a*/ 	.short	0x0000


	//----- nvinfo : EIATTR_MAXREG_COUNT
	.align		4
        /*003c*/ 	.byte	0x03, 0x1b
        /*003e*/ 	.short	0x00ff


	//----- nvinfo : EIATTR_MERCURY_ISA_VERSION
	.align		4
        /*0040*/ 	.byte	0x03, 0x5f
        /*0042*/ 	.short	0x0101


	//----- nvinfo : EIATTR_EXIT_INSTR_OFFSETS
	.align		4
        /*0044*/ 	.byte	0x04, 0x1c
        /*0046*/ 	.short	(.L_1387 - .L_1386)


	//   ....[0]....
.L_1386:
        /*0048*/ 	.word	0x00001330


	//   ....[1]....
        /*004c*/ 	.word	0x00002d90


	//   ....[2]....
        /*0050*/ 	.word	0x00002de0


	//----- nvinfo : EIATTR_MAX_THREADS
	.align		4
.L_1387:
        /*0054*/ 	.byte	0x04, 0x05
        /*0056*/ 	.short	(.L_1389 - .L_1388)
.L_1388:
        /*0058*/ 	.word	0x00000080
        /*005c*/ 	.word	0x00000001
        /*0060*/ 	.word	0x00000001


	//----- nvinfo : EIATTR_CRS_STACK_SIZE
	.align		4
.L_1389:
        /*0064*/ 	.byte	0x04, 0x1e
        /*0066*/ 	.short	(.L_1391 - .L_1390)
.L_1390:
        /*0068*/ 	.word	0x00000000


	//----- nvinfo : EIATTR_CBANK_PARAM_SIZE
	.align		4
.L_1391:
        /*006c*/ 	.byte	0x03, 0x19
        /*006e*/ 	.short	0x0030


	//----- nvinfo : EIATTR_PARAM_CBANK
	.align		4
        /*0070*/ 	.byte	0x04, 0x0a
        /*0072*/ 	.short	(.L_1393 - .L_1392)
	.align		4
.L_1392:
        /*0074*/ 	.word	index@(.nv.constant0._ZN2at6native29vectorized_elementwise_kernelILi8EZZZNS0_60_GLOBAL__N__171e0b9f_22_ActivationEluKernel_cu_9e10b42f_305310elu_kernelERNS_18TensorIteratorBaseERKN3c106ScalarES8_S8_ENKUlvE_clEvENKUlvE0_clEvEUlfE_St5arrayIPcLm2EEEEviT0_T1_)
        /*0078*/ 	.short	0x0210
        /*007a*/ 	.short	0x0030


	//----- nvinfo : EIATTR_SW_WAR
	.align		4
.L_1393:
        /*007c*/ 	.byte	0x04, 0x36
        /*007e*/ 	.short	(.L_1395 - .L_1394)
.L_1394:
        /*0080*/ 	.word	0x00000008
.L_1395:


//--------------------- .nv.info._ZN2at6native18elementwise_kernelILi128ELi4EZNS0_15gpu_kernel_implIZZZNS0_60_GLOBAL__N__171e0b9f_22_ActivationEluKernel_cu_9e10b42f_305310elu_kernelERNS_18TensorIteratorBaseERKN3c106ScalarES9_S9_ENKUlvE_clEvENKUlvE_clEvEUldE_EEvS5_RKT_EUliE_EEviT1_ --------------------------
	.section	.nv.info._ZN2at6native18elementwise_kernelILi128ELi4EZNS0_15gpu_kernel_implIZZZNS0_60_GLOBAL__N__171e0b9f_22_ActivationEluKernel_cu_9e10b42f_305310elu_kernelERNS_18TensorIteratorBaseERKN3c106ScalarES9_S9_ENKUlvE_clEvENKUlvE_clEvEUldE_EEvS5_RKT_EUliE_EEviT1_,"",@"SHT_CUDA_INFO"
	.sectionflags	@""
	.align	4


	//----- nvinfo : EIATTR_CUDA_API_VERSION
	.align		4
        /*0000*/ 	.byte	0x04, 0x37
        /*0002*/ 	.short	(.L_1397 - .L_1396)
.L_1396:
        /*0004*/ 	.word	0x00000082


	//----- nvinfo : EIATTR_KPARAM_INFO
	.align		4
.L_1397:
        /*0008*/ 	.byte	0x04, 0x17
        /*000a*/ 	.short	(.L_1399 - .L_1398)
.L_1398:
        /*000c*/ 	.word	0x00000000
        /*0010*/ 	.short	0x0001
        /*0012*/ 	.short	0x0008
        /*0014*/ 	.byte	0x00, 0xf0, 0xe1, 0x08


	//----- nvinfo : EIATTR_KPARAM_INFO
	.align		4
.L_1399:
        /*0018*/ 	.byte	0x04, 0x17
        /*001a*/ 	.short	(.L_1401 - .L_1400)
.L_1400:
        /*001c*/ 	.word	0x00000000
        /*0020*/ 	.short	0x0000
        /*0022*/ 	.short	0x0000
        /*0024*/ 	.byte	0x00, 0xf0, 0x11, 0x00


	//----- nvinfo : EIATTR_SPARSE_MMA_MASK
	.align		4
.L_1401:
        /*0028*/ 	.byte	0x03, 0x50
        /*002a*/ 	.short	0x0000


	//----- nvinfo : EIATTR_MAXREG_COUNT
	.align		4
        /*002c*/ 	.byte	0x03, 0x1b
        /*002e*/ 	.short	0x0080


	//----- nvinfo : EIATTR_EXTERNS
	.align		4
        /*0030*/ 	.byte	0x04, 0x0f
        /*0032*/ 	.short	(.L_1403 - .L_1402)


	//   ....[0]....
	.align		4
.L_1402:
        /*0034*/ 	.word	index@(__assertfail)


	//----- nvinfo : EIATTR_MERCURY_ISA_VERSION
	.align		4
.L_1403:
        /*0038*/ 	.byte	0x03, 0x5f
        /*003a*/ 	.short	0x0101


	//----- nvinfo : EIATTR_SYSCALL_OFFSETS
	.align		4
        /*003c*/ 	.byte	0x04, 0x46
        /*003e*/ 	.short	(.L_1405 - .L_1404)


	//   ....[0]....
.L_1404:
        /*0040*/ 	.word	0x00002250


	//   ....[1]....
        /*0044*/ 	.word	0x00003890


	//   ....[2]....
        /*0048*/ 	.word	0x00005b20


	//   ....[3]....
        /*004c*/ 	.word	0x00007160


	//   ....[4]....
        /*0050*/ 	.word	0x000093e0


	//   ....[5]....
        /*0054*/ 	.word	0x0000aa20


	//   ....[6]....
        /*0058*/ 	.word	0x0000cc90


	//   ....[7]....
        /*005c*/ 	.word	0x0000e2d0


	//----- nvinfo : EIATTR_EXIT_INSTR_OFFSETS
	.align		4
.L_1405:
        /*0060*/ 	.byte	0x04, 0x1c
        /*0062*/ 	.short	(.L_1407 - .L_1406)


	//   ....[0]....
.L_1406:
        /*0064*/ 	.word	0x0000aad0


	//   ....[1]....
        /*0068*/ 	.word	0x0000d310


	//   ....[2]....
        /*006c*/ 	.word	0x0000d350


	//   ....[3]....
        /*0070*/ 	.word	0x0000d3e0


	//   ....[4]....
        /*0074*/ 	.word	0x0000d410


	//   ....[5]....
        /*0078*/ 	.word	0x0000d440


	//   ....[6]....
        /*007c*/ 	.word	0x0000d510


	//   ....[7]....
        /*0080*/ 	.word	0x0000d590


	//   ....[8]....
        /*0084*/ 	.word	0x0000d670


	//   ....[9]....
        /*0088*/ 	.word	0x0000d700


	//   ....[10]....
        /*008c*/ 	.word	0x0000d720


	//   ....[11]....
        /*0090*/ 	.word	0x0000d7e0


	//   ....[12]....
        /*0094*/ 	.word	0x0000d810


	//   ....[13]....
        /*0098*/ 	.word	0x0000d9e0


	//   ....[14]....
        /*009c*/ 	.word	0x0000db80


	//   ....[15]....
        /*00a0*/ 	.word	0x0000dc00


	//   ....[16]....
        /*00a4*/ 	.word	0x0000dcb0


	//   ....[17]....
        /*00a8*/ 	.word	0x0000de70


	//   ....[18]....
        /*00ac*/ 	.word	0x0000e030


	//   ....[19]....
        /*00b0*/ 	.word	0x0000e1d0


	//   ....[20]....
        /*00b4*/ 	.word	0x0000e2e0


	//   ....[21]....
        /*00b8*/ 	.word	0x0000e310


	//   ....[22]....
        /*00bc*/ 	.word	0x0000e340


	//----- nvinfo : EIATTR_MAX_THREADS
	.align		4
.L_1407:
        /*00c0*/ 	.byte	0x04, 0x05
        /*00c2*/ 	.short	(.L_1409 - .L_1408)
.L_1408:
        /*00c4*/ 	.word	0x00000080
        /*00c8*/ 	.word	0x00000001
        /*00cc*/ 	.word	0x00000001


	//----- nvinfo : EIATTR_CRS_STACK_SIZE
	.align		4
.L_1409:
        /*00d0*/ 	.byte	0x04, 0x1e
        /*00d2*/ 	.short	(.L_1411 - .L_1410)
.L_1410:
        /*00d4*/ 	.word	0x00000000


	//----- nvinfo : EIATTR_CBANK_PARAM_SIZE
	.align		4
.L_1411:
        /*00d8*/ 	.byte	0x03, 0x19
        /*00da*/ 	.short	0x0240


	//----- nvinfo : EIATTR_PARAM_CBANK
	.align		4
        /*00dc*/ 	.byte	0x04, 0x0a
        /*00de*/ 	.short	(.L_1413 - .L_1412)
	.align		4
.L_1412:
        /*00e0*/ 	.word	index@(.nv.constant0._ZN2at6native18elementwise_kernelILi128ELi4EZNS0_15gpu_kernel_implIZZZNS0_60_GLOBAL__N__171e0b9f_22_ActivationEluKernel_cu_9e10b42f_305310elu_kernelERNS_18TensorIteratorBaseERKN3c106ScalarES9_S9_ENKUlvE_clEvENKUlvE_clEvEUldE_EEvS5_RKT_EUliE_EEviT1_)
        /*00e4*/ 	.short	0x0210
        /*00e6*/ 	.short	0x0240


	//----- nvinfo : EIATTR_SW_WAR
	.align		4
.L_1413:
        /*00e8*/ 	.byte	0x04, 0x36
        /*00ea*/ 	.short	(.L_1415 - .L_1414)
.L_1414:
        /*00ec*/ 	.word	0x00000008
.L_1415:


//--------------------- .nv.info._ZN2at6native27unrolled_elementwise_kernelIZZZNS0_60_GLOBAL__N__171e0b9f_22_ActivationEluKernel_cu_9e10b42f_305310elu_kernelERNS_18TensorIteratorBaseERKN3c106ScalarES8_S8_ENKUlvE_clEvENKUlvE_clEvEUldE_St5arrayIPcLm2EELi4E23TrivialOffsetCalculatorILi1EjESG_NS0_6memory12LoadWithCastILi1EEENSH_13StoreWithCastILi1EEEEEviT_T0_T2_T3_T4_T5_ --------------------------
	.section	.nv.info._ZN2at6native27unrolled_elementwise_kernelIZZZNS0_60_GLOBAL__N__171e0b9f_22_ActivationEluKernel_cu_9e10b42f_305310elu_kernelERNS_18TensorIteratorBaseERKN3c106ScalarES8_S8_ENKUlvE_clEvENKUlvE_clEvEUldE_St5arrayIPcLm2EELi4E23TrivialOffsetCalculatorILi1EjESG_NS0_6memory12LoadWithCastILi1EEENSH_13StoreWithCastILi1EEEEEviT_T0_T2_T3_T4_T5_,"",@"SHT_CUDA_INFO"
	.sectionflags	@""
	.align	4


	//----- nvinfo : EIATTR_CUDA_API_VERSION
	.align		4
        /*0000*/ 	.byte	0x04, 0x37
        /*0002*/ 	.short	(.L_1417 - .L_1416)
.L_1416:
        /*0004*/ 	.word	0x00000082


	//----- nvinfo : EIATTR_KPARAM_INFO
	.align		4
.L_1417:
        /*0008*/ 	.byte	0x04, 0x17
        /*000a*/ 	.short	(.L_1419 - .L_1418)
.L_1418:
        /*000c*/ 	.word	0x00000000
        /*0010*/ 	.short	0x0006
        /*0012*/ 	.short	0x0044
        /*0014*/ 	.byte	0x00, 0xf0, 0x21, 0x00


	//----- nvinfo : EIATTR_KPARAM_INFO
	.align		4
.L_1419:
        /*0018*/ 	.byte	0x04, 0x17
        /*001a*/ 	.short	(.L_1421 - .L_1420)
.L_1420:
        /*001c*/ 	.word	0x00000000
        /*0020*/ 	.short	0x0005
        /*0022*/ 	.short	0x003c
        /*0024*/ 	.byte	0x00, 0xf0, 0x21, 0x00


	//----- nvinfo : EIATTR_KPARAM_INFO
	.align		4
.L_1421:
        /*0028*/ 	.byte	0x04, 0x17
        /*002a*/ 	.short	(.L_1423 - .L_1422)
.L_1422:
        /*002c*/ 	.word	0x00000000
        /*0030*/ 	.short	0x0004
        /*0032*/ 	.short	0x0039
        /*0034*/ 	.byte	0x00, 0xf0, 0x05, 0x00


	//----- nvinfo : EIATTR_KPARAM_INFO
	.align		4
.L_1423:
        /*0038*/ 	.byte	0x04, 0x17
        /*003a*/ 	.short	(.L_1425 - .L_1424)
.L_1424:
        /*003c*/ 	.word	0x00000000
        /*0040*/ 	.short	0x0003
        /*0042*/ 	.short	0x0038
        /*0044*/ 	.byte	0x00, 0xf0, 0x05, 0x00


	//----- nvinfo : EIATTR_KPARAM_INFO
	.align		4
.L_1425:
        /*0048*/ 	.byte	0x04, 0x17
        /*004a*/ 	.short	(.L_1427 - .L_1426)
.L_1426:
        /*004c*/ 	.word	0x00000000
        /*0050*/ 	.short	0x0002
        /*0052*/ 	.short	0x0028
        /*0054*/ 	.byte	0x00, 0xf0, 0x41, 0x00


	//----- nvinfo : EIATTR_KPARAM_INFO
	.align		4
.L_1427:
        /*0058*/ 	.byte	0x04, 0x17
        /*005a*/ 	.short	(.L_1429 - .L_1428)
.L_1428:
        /*005c*/ 	.word	0x00000000
        /*0060*/ 	.short	0x0001
        /*0062*/ 	.short	0x0008
        /*0064*/ 	.byte	0x00, 0xf0, 0x81, 0x00


	//----- nvinfo : EIATTR_KPARAM_INFO
	.align		4
.L_1429:
        /*0068*/ 	.byte	0x04, 0x17
        /*006a*/ 	.short	(.L_1431 - .L_1430)
.L_1430:
        /*006c*/ 	.word	0x00000000
        /*0070*/ 	.short	0x0000
        /*0072*/ 	.short	0x0000
        /*0074*/ 	.byte	0x00, 0xf0, 0x11, 0x00


	//----- nvinfo : EIATTR_SPARSE_MMA_MASK
	.align		4
.L_1431:
        /*0078*/ 	.byte	0x03, 0x50
        /*007a*/ 	.short	0x0000


	//----- nvinfo : EIATTR_MAXREG_COUNT
	.align		4
        /*007c*/ 	.byte	0x03, 0x1b
        /*007e*/ 	.short	0x00ff


	//----- nvinfo : EIATTR_EXTERNS
	.align		4
        /*0080*/ 	.byte	0x04, 0x0f
        /*0082*/ 	.short	(.L_1433 - .L_1432)


	//   ....[0]....
	.align		4
.L_1432:
        /*0084*/ 	.word	index@(__assertfail)


	//----- nvinfo : EIATTR_MERCURY_ISA_VERSION
	.align		4
.L_1433:
        /*0088*/ 	.byte	0x03, 0x5f
        /*008a*/ 	.short	0x0101


	//----- nvinfo : EIATTR_SYSCALL_OFFSETS
	.align		4
        /*008c*/ 	.byte	0x04, 0x46
        /*008e*/ 	.short	(.L_1435 - .L_1434)


	//   ....[0]....
.L_1434:
        /*0090*/ 	.word	0x00000f80


	//   ....[1]....
        /*0094*/ 	.word	0x00001f20


	//   ....[2]....
        /*0098*/ 	.word	0x00002ed0


	//   ....[3]....
        /*009c*/ 	.word	0x00003e50


	//   ....[4]....
        /*00a0*/ 	.word	0x00006640


	//   ....[5]....
        /*00a4*/ 	.word	0x00007800


	//   ....[6]....
        /*00a8*/ 	.word	0x00008980


	//   ....[7]....
        /*00ac*/ 	.word	0x00009b20


	//----- nvinfo : EIATTR_EXIT_INSTR_OFFSETS
	.align		4
.L_1435:
        /*00b0*/ 	.byte	0x04, 0x1c
        /*00b2*/ 	.short	(.L_1437 - .L_1436)


	//   ....[0]....
.L_1436:
        /*00b4*/ 	.word	0x00008a20


	//   ....[1]....
        /*00b8*/ 	.word	0x00008b60


	//   ....[2]....
        /*00bc*/ 	.word	0x00008ba0


	//   ....[3]....
        /*00c0*/ 	.word	0x00008c30


	//   ....[4]....
        /*00c4*/ 	.word	0x00008c60


	//   ....[5]....
        /*00c8*/ 	.word	0x00008c90


	//   ....[6]....
        /*00cc*/ 	.word	0x00008d60


	//   ....[7]....
        /*00d0*/ 	.word	0x00008de0


	//   ....[8]....
        /*00d4*/ 	.word	0x00008ec0


	//   ....[9]....
        /*00d8*/ 	.word	0x00008f50


	//   ....[10]....
        /*00dc*/ 	.word	0x00008f70


	//   ....[11]....
        /*00e0*/ 	.word	0x00009030


	//   ....[12]....
        /*00e4*/ 	.word	0x00009060


	//   ....[13]....
        /*00e8*/ 	.word	0x00009230


	//   ....[14]....
        /*00ec*/ 	.word	0x000093d0


	//   ....[15]....
        /*00f0*/ 	.word	0x00009450


	//   ....[16]....
        /*00f4*/ 	.word	0x00009500


	//   ....[17]....
        /*00f8*/ 	.word	0x000096c0


	//   ....[18]....
        /*00fc*/ 	.word	0x00009880


	//   ....[19]....
        /*0100*/ 	.word	0x00009a20


	//   ....[20]....
        /*0104*/ 	.word	0x00009b30


	//   ....[21]....
        /*0108*/ 	.word	0x00009b60


	//   ....[22]....
        /*010c*/ 	.word	0x00009b90


	//----- nvinfo : EIATTR_MAX_THREADS
	.align		4
.L_1437:
        /*0110*/ 	.byte	0x04, 0x05
        /*0112*/ 	.short	(.L_1439 - .L_1438)
.L_1438:
        /*0114*/ 	.word	0x00000080
        /*0118*/ 	.word	0x00000001
        /*011c*/ 	.word	0x00000001


	//----- nvinfo : EIATTR_CRS_STACK_SIZE
	.align		4
.L_1439:
        /*0120*/ 	.byte	0x04, 0x1e
        /*0122*/ 	.short	(.L_1441 - .L_1440)
.L_1440:
        /*0124*/ 	.word	0x00000000


	//----- nvinfo : EIATTR_CBANK_PARAM_SIZE
	.align		4
.L_1441:
        /*0128*/ 	.byte	0x03, 0x19
        /*012a*/ 	.short	0x004c


	//----- nvinfo : EIATTR_PARAM_CBANK
	.align		4
        /*012c*/ 	.byte	0x04, 0x0a
        /*012e*/ 	.short	(.L_1443 - .L_1442)
	.align		4
.L_1442:
        /*0130*/ 	.word	index@(.nv.constant0._ZN2at6native27unrolled_elementwise_kernelIZZZNS0_60_GLOBAL__N__171e0b9f_22_ActivationEluKernel_cu_9e10b42f_305310elu_kernelERNS_18TensorIteratorBaseERKN3c106ScalarES8_S8_ENKUlvE_clEvENKUlvE_clEvEUldE_St5arrayIPcLm2EELi4E23TrivialOffsetCalculatorILi1EjESG_NS0_6memory12LoadWithCastILi1EEENSH_13StoreWithCastILi1EEEEEviT_T0_T2_T3_T4_T5_)
        /*0134*/ 	.short	0x0210
        /*0136*/ 	.short	0x004c


	//----- nvinfo : EIATTR_SW_WAR
	.align		4
.L_1443:
        /*0138*/ 	.byte	0x04, 0x36
        /*013a*/ 	.short	(.L_1445 - .L_1444)
.L_1444:
        /*013c*/ 	.word	0x00000008
.L_1445:


//--------------------- .nv.info._ZN2at6native18elementwise_kernelILi128ELi2EZNS0_22gpu_kernel_impl_nocastIZZZNS0_60_GLOBAL__N__171e0b9f_22_ActivationEluKernel_cu_9e10b42f_305310elu_kernelERNS_18TensorIteratorBaseERKN3c106ScalarES9_S9_ENKUlvE_clEvENKUlvE_clEvEUldE_EEvS5_RKT_EUliE_EEviT1_ --------------------------
	.section	.nv.info._ZN2at6native18elementwise_kernelILi128ELi2EZNS0_22gpu_kernel_impl_nocastIZZZNS0_60_GLOBAL__N__171e0b9f_22_ActivationEluKernel_cu_9e10b42f_305310elu_kernelERNS_18TensorIteratorBaseERKN3c106ScalarES9_S9_ENKUlvE_clEvENKUlvE_clEvEUldE_EEvS5_RKT_EUliE_EEviT1_,"",@"SHT_CUDA_INFO"
	.sectionflags	@""
	.align	4


	//----- nvinfo : EIATTR_CUDA_API_VERSION
	.align		4
        /*0000*/ 	.byte	0x04, 0x37
        /*0002*/ 	.short	(.L_1447 - .L_1446)
.L_1446:
        /*0004*/ 	.word	0x00000082


	//----- nvinfo : EIATTR_KPARAM_INFO
	.align		4
.L_1447:
        /*0008*/ 	.byte	0x04, 0x17
        /*000a*/ 	.short	(.L_1449 - .L_1448)
.L_1448:
        /*000c*/ 	.word	0x00000000
        /*0010*/ 	.short	0x0001
        /*0012*/ 	.short	0x0008
        /*0014*/ 	.byte	0x00, 0xf0, 0xc1, 0x08


	//----- nvinfo : EIATTR_KPARAM_INFO
	.align		4
.L_1449:
        /*0018*/ 	.byte	0x04, 0x17
        /*001a*/ 	.short	(.L_1451 - .L_1450)
.L_1450:
        /*001c*/ 	.word	0x00000000
        /*0020*/ 	.short	0x0000
        /*0022*/ 	.short	0x0000
        /*0024*/ 	.byte	0x00, 0xf0, 0x11, 0x00


	//----- nvinfo : EIATTR_SPARSE_MMA_MASK
	.align		4
.L_1451:
        /*0028*/ 	.byte	0x03, 0x50
        /*002a*/ 	.short	0x0000


	//----- nvinfo : EIATTR_MAXREG_COUNT
	.align		4
        /*002c*/ 	.byte	0x03, 0x1b
        /*002e*/ 	.short	0x0080


	//----- nvinfo : EIATTR_MERCURY_ISA_VERSION
	.align		4
        /*0030*/ 	.byte	0x03, 0x5f
        /*0032*/ 	.short	0x0101


	//----- nvinfo : EIATTR_EXIT_INSTR_OFFSETS
	.align		4
        /*0034*/ 	.byte	0x04, 0x1c
        /*0036*/ 	.short	(.L_1453 - .L_1452)


	//   ....[0]....
.L_1452:
        /*0038*/ 	.word	0x00001940


	//   ....[1]....
        /*003c*/ 	.word	0x000031d0


	//----- nvinfo : EIATTR_MAX_THREADS
	.align		4
.L_1453:
        /*0040*/ 	.byte	0x04, 0x05
        /*0042*/ 	.short	(.L_1455 - .L_1454)
.L_1454:
        /*0044*/ 	.word	0x00000080
        /*0048*/ 	.word	0x00000001
        /*004c*/ 	.word	0x00000001


	//----- nvinfo : EIATTR_CRS_STACK_SIZE
	.align		4
.L_1455:
        /*0050*/ 	.byte	0x04, 0x1e
        /*0052*/ 	.short	(.L_1457 - .L_1456)
.L_1456:
        /*0054*/ 	.word	0x00000000


	//----- nvinfo : EIATTR_CBANK_PARAM_SIZE
	.align		4
.L_1457:
        /*0058*/ 	.byte	0x03, 0x19
        /*005a*/ 	.short	0x0238


	//----- nvinfo : EIATTR_PARAM_CBANK
	.align		4
        /*005c*/ 	.byte	0x04, 0x0a
        /*005e*/ 	.short	(.L_1459 - .L_1458)
	.align		4
.L_1458:
        /*0060*/ 	.word	index@(.nv.constant0._ZN2at6native18elementwise_kernelILi128ELi2EZNS0_22gpu_kernel_impl_nocastIZZZNS0_60_GLOBAL__N__171e0b9f_22_ActivationEluKernel_cu_9e10b42f_305310elu_kernelERNS_18TensorIteratorBaseERKN3c106ScalarES9_S9_ENKUlvE_clEvENKUlvE_clEvEUldE_EEvS5_RKT_EUliE_EEviT1_)
        /*0064*/ 	.short	0x0210
        /*0066*/ 	.short	0x0238


	//----- nvinfo : EIATTR_SW_WAR
	.align		4
.L_1459:
        /*0068*/ 	.byte	0x04, 0x36
        /*006a*/ 	.short	(.L_1461 - .L_1460)
.L_1460:
        /*006c*/ 	.word	0x00000008
.L_1461:


//--------------------- .nv.info._ZN2at6native27unrolled_elementwise_kernelIZZZNS0_60_GLOBAL__N__171e0b9f_22_ActivationEluKernel_cu_9e10b42f_305310elu_kernelERNS_18TensorIteratorBaseERKN3c106ScalarES8_S8_ENKUlvE_clEvENKUlvE_clEvEUldE_St5arrayIPcLm2EELi4E23TrivialOffsetCalculatorILi1EjESG_NS0_6memory15LoadWithoutCastENSH_16StoreWithoutCastEEEviT_T0_T2_T3_T4_T5_ --------------------------
	.section	.nv.info._ZN2at6native27unrolled_elementwise_kernelIZZZNS0_60_GLOBAL__N__171e0b9f_22_ActivationEluKernel_cu_9e10b42f_305310elu_kernelERNS_18TensorIteratorBaseERKN3c106ScalarES8_S8_ENKUlvE_clEvENKUlvE_clEvEUldE_St5arrayIPcLm2EELi4E23TrivialOffsetCalculatorILi1EjESG_NS0_6memory15LoadWithoutCastENSH_16StoreWithoutCastEEEviT_T0_T2_T3_T4_T5_,"",@"SHT_CUDA_INFO"
	.sectionflags	@""
	.align	4


	//----- nvinfo : EIATTR_CUDA_API_VERSION
	.align		4
        /*0000*/ 	.byte	0x04, 0x37
        /*0002*/ 	.short	(.L_1463 - .L_1462)
.L_1462:
        /*0004*/ 	.word	0x00000082


	//----- nvinfo : EIATTR_KPARAM_INFO
	.align		4
.L_1463:
        /*0008*/ 	.byte	0x04, 0x17
        /*000a*/ 	.short	(.L_1465 - .L_1464)
.L_1464:
        /*000c*/ 	.word	0x00000000
        /*0010*/ 	.short	0x0006
        /*0012*/ 	.short	0x003b
        /*0014*/ 	.byte	0x00, 0xf0, 0x05, 0x00


	//----- nvinfo : EIATTR_KPARAM_INFO
	.align		4
.L_1465:
        /*0018*/ 	.byte	0x04, 0x17
        /*001a*/ 	.short	(.L_1467 - .L_1466)
.L_1466:
        /*001c*/ 	.word	0x00000000
        /*0020*/ 	.short	0x0005
        /*0022*/ 	.short	0x003a
        /*0024*/ 	.byte	0x00, 0xf0, 0x05, 0x00


	//----- nvinfo : EIATTR_KPARAM_INFO
	.align		4
.L_1467:
        /*0028*/ 	.byte	0x04, 0x17
        /*002a*/ 	.short	(.L_1469 - .L_1468)
.L_1468:
        /*002c*/ 	.word	0x00000000
        /*0030*/ 	.short	0x0004
        /*0032*/ 	.short	0x0039
        /*0034*/ 	.byte	0x00, 0xf0, 0x05, 0x00


	//----- nvinfo : EIATTR_KPARAM_INFO
	.align		4
.L_1469:
        /*0038*/ 	.byte	0x04, 0x17
        /*003a*/ 	.short	(.L_1471 - .L_1470)
.L_1470:
        /*003c*/ 	.word	0x00000000
        /*0040*/ 	.short	0x0003
        /*0042*/ 	.short	0x0038
        /*0044*/ 	.byte	0x00, 0xf0, 0x05, 0x00


	//----- nvinfo : EIATTR_KPARAM_INFO
	.align		4
.L_1471:
        /*0048*/ 	.byte	0x04, 0x17
        /*004a*/ 	.short	(.L_1473 - .L_1472)
.L_1472:
        /*004c*/ 	.word	0x00000000
        /*0050*/ 	.short	0x0002
        /*0052*/ 	.short	0x0028
        /*0054*/ 	.byte	0x00, 0xf0, 0x41, 0x00


	//----- nvinfo : EIATTR_KPARAM_INFO
	.align		4
.L_1473:
        /*0058*/ 	.byte	0x04, 0x17
        /*005a*/ 	.short	(.L_1475 - .L_1474)
.L_1474:
        /*005c*/ 	.word	0x00000000
        /*0060*/ 	.short	0x0001
        /*0062*/ 	.short	0x0008
        /*0064*/ 	.byte	0x00, 0xf0, 0x81, 0x00


	//----- nvinfo : EIATTR_KPARAM_INFO
	.align		4
.L_1475:
        /*0068*/ 	.byte	0x04, 0x17
        /*006a*/ 	.short	(.L_1477 - .L_1476)
.L_1476:
        /*006c*/ 	.word	0x00000000
        /*0070*/ 	.short	0x0000
        /*0072*/ 	.short	0x0000
        /*0074*/ 	.byte	0x00, 0xf0, 0x11, 0x00


	//----- nvinfo : EIATTR_SPARSE_MMA_MASK
	.align		4
.L_1477:
        /*0078*/ 	.byte	0x03, 0x50
        /*007a*/ 	.short	0x0000


	//----- nvinfo : EIATTR_MAXREG_COUNT
	.align		4
        /*007c*/ 	.byte	0x03, 0x1b
        /*007e*/ 	.short	0x00ff


	//----- nvinfo : EIATTR_MERCURY_ISA_VERSION
	.align		4
        /*0080*/ 	.byte	0x03, 0x5f
        /*0082*/ 	.short	0x0101


	//----- nvinfo : EIATTR_EXIT_INSTR_OFFSETS
	.align		4
        /*0084*/ 	.byte	0x04, 0x1c
        /*0086*/ 	.short	(.L_1479 - .L_1478)


	//   ....[0]....
.L_1478:
        /*0088*/ 	.word	0x00001890


	//   ....[1]....
        /*008c*/ 	.word	0x000018e0


	//----- nvinfo : EIATTR_MAX_THREADS
	.align		4
.L_1479:
        /*0090*/ 	.byte	0x04, 0x05
        /*0092*/ 	.short	(.L_1481 - .L_1480)
.L_1480:
        /*0094*/ 	.word	0x00000080
        /*0098*/ 	.word	0x00000001
        /*009c*/ 	.word	0x00000001


	//----- nvinfo : EIATTR_CRS_STACK_SIZE
	.align		4
.L_1481:
        /*00a0*/ 	.byte	0x04, 0x1e
        /*00a2*/ 	.short	(.L_1483 - .L_1482)
.L_1482:
        /*00a4*/ 	.word	0x00000000


	//----- nvinfo : EIATTR_CBANK_PARAM_SIZE
	.align		4
.L_1483:
        /*00a8*/ 	.byte	0x03, 0x19
        /*00aa*/ 	.short	0x003c


	//----- nvinfo : EIATTR_PARAM_CBANK
	.align		4
        /*00ac*/ 	.byte	0x04, 0x0a
        /*00ae*/ 	.short	(.L_1485 - .L_1484)
	.align		4
.L_1484:
        /*00b0*/ 	.word	index@(.nv.constant0._ZN2at6native27unrolled_elementwise_kernelIZZZNS0_60_GLOBAL__N__171e0b9f_22_ActivationEluKernel_cu_9e10b42f_305310elu_kernelERNS_18TensorIteratorBaseERKN3c106ScalarES8_S8_ENKUlvE_clEvENKUlvE_clEvEUldE_St5arrayIPcLm2EELi4E23TrivialOffsetCalculatorILi1EjESG_NS0_6memory15LoadWithoutCastENSH_16StoreWithoutCastEEEviT_T0_T2_T3_T4_T5_)
        /*00b4*/ 	.short	0x0210
        /*00b6*/ 	.short	0x003c


	//----- nvinfo : EIATTR_SW_WAR
	.align		4
.L_1485:
        /*00b8*/ 	.byte	0x04, 0x36
        /*00ba*/ 	.short	(.L_1487 - .L_1486)
.L_1486:
        /*00bc*/ 	.word	0x00000008
.L_1487:


//--------------------- .nv.info._ZN2at6native29vectorized_elementwise_kernelILi2EZZZNS0_60_GLOBAL__N__171e0b9f_22_ActivationEluKernel_cu_9e10b42f_305310elu_kernelERNS_18TensorIteratorBaseERKN3c106ScalarES8_S8_ENKUlvE_clEvENKUlvE_clEvEUldE_St5arrayIPcLm2EEEEviT0_T1_ --------------------------
	.section	.nv.info._ZN2at6native29vectorized_elementwise_kernelILi2EZZZNS0_60_GLOBAL__N__171e0b9f_22_ActivationEluKernel_cu_9e10b42f_305310elu_kernelERNS_18TensorIteratorBaseERKN3c106ScalarES8_S8_ENKUlvE_clEvENKUlvE_clEvEUldE_St5arrayIPcLm2EEEEviT0_T1_,"",@"SHT_CUDA_INFO"
	.sectionflags	@""
	.align	4


	//----- nvinfo : EIATTR_CUDA_API_VERSION
	.align		4
        /*0000*/ 	.byte	0x04, 0x37
        /*0002*/ 	.short	(.L_1489 - .L_1488)
.L_1488:
        /*0004*/ 	.word	0x00000082


	//----- nvinfo : EIATTR_KPARAM_INFO
	.align		4
.L_1489:
        /*0008*/ 	.byte	0x04, 0x17
        /*000a*/ 	.short	(.L_1491 - .L_1490)
.L_1490:
        /*000c*/ 	.word	0x00000000
        /*0010*/ 	.short	0x0002
        /*0012*/ 	.short	0x0028
        /*0014*/ 	.byte	0x00, 0xf0, 0x41, 0x00


	//----- nvinfo : EIATTR_KPARAM_INFO
	.align		4
.L_1491:
        /*0018*/ 	.byte	0x04, 0x17
        /*001a*/ 	.short	(.L_1493 - .L_1492)
.L_1492:
        /*001c*/ 	.word	0x00000000
        /*0020*/ 	.short	0x0001
        /*0022*/ 	.short	0x0008
        /*0024*/ 	.byte	0x00, 0xf0, 0x81, 0x00


	//----- nvinfo : EIATTR_KPARAM_INFO
	.align		4
.L_1493:
        /*0028*/ 	.byte	0x04, 0x17
        /*002a*/ 	.short	(.L_1495 - .L_1494)
.L_1494:
        /*002c*/ 	.word	0x00000000
        /*0030*/ 	.short	0x0000
        /*0032*/ 	.short	0x0000
        /*0034*/ 	.byte	0x00, 0xf0, 0x11, 0x00


	//----- nvinfo : EIATTR_SPARSE_MMA_MASK
	.align		4
.L_1495:
        /*0038*/ 	.byte	0x03, 0x50
        /*003a*/ 	.short	0x0000


	//----- nvinfo : EIATTR_MAXREG_COUNT
	.align		4
        /*003c*/ 	.byte	0x03, 0x1b
        /*003e*/ 	.short	0x00ff


	//----- nvinfo : EIATTR_MERCURY_ISA_VERSION
	.align		4
        /*0040*/ 	.byte	0x03, 0x5f
        /*0042*/ 	.short	0x0101


	//----- nvinfo : EIATTR_EXIT_INSTR_OFFSETS
	.align		4
        /*0044*/ 	.byte	0x04, 0x1c
        /*0046*/ 	.short	(.L_1497 - .L_1496)


	//   ....[0]....
.L_1496:
        /*0048*/ 	.word	0x00002ab0


	//   ....[1]....
        /*004c*/ 	.word	0x00005c00


	//   ....[2]....
        /*0050*/ 	.word	0x00005c50


	//----- nvinfo : EIATTR_MAX_THREADS
	.align		4
.L_1497:
        /*0054*/ 	.byte	0x04, 0x05
        /*0056*/ 	.short	(.L_1499 - .L_1498)
.L_1498:
        /*0058*/ 	.word	0x00000080
        /*005c*/ 	.word	0x00000001
        /*0060*/ 	.word	0x00000001


	//----- nvinfo : EIATTR_CRS_STACK_SIZE
	.align		4
.L_1499:
        /*0064*/ 	.byte	0x04, 0x1e
        /*0066*/ 	.short	(.L_1501 - .L_1500)
.L_1500:
        /*0068*/ 	.word	0x00000000


	//----- nvinfo : EIATTR_CBANK_PARAM_SIZE
	.align		4
.L_1501:
        /*006c*/ 	.byte	0x03, 0x19
        /*006e*/ 	.short	0x0038


	//----- nvinfo : EIATTR_PARAM_CBANK
	.align		4
        /*0070*/ 	.byte	0x04, 0x0a
        /*0072*/ 	.short	(.L_1503 - .L_1502)
	.align		4
.L_1502:
        /*0074*/ 	.word	index@(.nv.constant0._ZN2at6native29vectorized_elementwise_kernelILi2EZZZNS0_60_GLOBAL__N__171e0b9f_22_ActivationEluKernel_cu_9e10b42f_305310elu_kernelERNS_18TensorIteratorBaseERKN3c106ScalarES8_S8_ENKUlvE_clEvENKUlvE_clEvEUldE_St5arrayIPcLm2EEEEviT0_T1_)
        /*0078*/ 	.short	0x0210
        /*007a*/ 	.short	0x0038


	//----- nvinfo : EIATTR_SW_WAR
	.align		4
.L_1503:
        /*007c*/ 	.byte	0x04, 0x36
        /*007e*/ 	.short	(.L_1505 - .L_1504)
.L_1504:
        /*0080*/ 	.word	0x00000008
.L_1505:


//--------------------- .nv.info._ZN2at6native29vectorized_elementwise_kernelILi4EZZZNS0_60_GLOBAL__N__171e0b9f_22_ActivationEluKernel_cu_9e10b42f_305310elu_kernelERNS_18TensorIteratorBaseERKN3c106ScalarES8_S8_ENKUlvE_clEvENKUlvE_clEvEUldE_St5arrayIPcLm2EEEEviT0_T1_ --------------------------
	.section	.nv.info._ZN2at6native29vectorized_elementwise_kernelILi4EZZZNS0_60_GLOBAL__N__171e0b9f_22_ActivationEluKernel_cu_9e10b42f_305310elu_kernelERNS_18TensorIteratorBaseERKN3c106ScalarES8_S8_ENKUlvE_clEvENKUlvE_clEvEUldE_St5arrayIPcLm2EEEEviT0_T1_,"",@"SHT_CUDA_INFO"
	.sectionflags	@""
	.align	4


	//----- nvinfo : EIATTR_CUDA_API_VERSION
	.align		4
        /*0000*/ 	.byte	0x04, 0x37
        /*0002*/ 	.short	(.L_1507 - .L_1506)
.L_1506:
        /*0004*/ 	.word	0x00000082


	//----- nvinfo : EIATTR_KPARAM_INFO
	.align		4
.L_1507:
        /*0008*/ 	.byte	0x04, 0x17
        /*000a*/ 	.short	(.L_1509 - .L_1508)
.L_1508:
        /*000c*/ 	.word	0x00000000
        /*0010*/ 	.short	0x0002
        /*0012*/ 	.short	0x0028
        /*0014*/ 	.byte	0x00, 0xf0, 0x41, 0x00


	//----- nvinfo : EIATTR_KPARAM_INFO
	.align		4
.L_1509:
        /*0018*/ 	.byte	0x04, 0x17
        /*001a*/ 	.short	(.L_1511 - .L_1510)
.L_1510:
        /*001c*/ 	.word	0x00000000
        /*0020*/ 	.short	0x0001
        /*0022*/ 	.short	0x0008
        /*0024*/ 	.byte	0x00, 0xf0, 0x81, 0x00


	//----- nvinfo : EIATTR_KPARAM_INFO
	.align		4
.L_1511:
        /*0028*/ 	.byte	0x04, 0x17
        /*002a*/ 	.short	(.L_1513 - .L_1512)
.L_1512:
        /*002c*/ 	.word	0x00000000
        /*0030*/ 	.short	0x0000
        /*0032*/ 	.short	0x0000
        /*0034*/ 	.byte	0x00, 0xf0, 0x11, 0x00


	//----- nvinfo : EIATTR_SPARSE_MMA_MASK
	.align		4
.L_1513:
        /*0038*/ 	.byte	0x03, 0x50
        /*003a*/ 	.short	0x0000


	//----- nvinfo : EIATTR_MAXREG_COUNT
	.align		4
        /*003c*/ 	.byte	0x03, 0x1b
        /*003e*/ 	.short	0x00ff


	//----- nvinfo : EIATTR_MERCURY_ISA_VERSION
	.align		4
        /*0040*/ 	.byte	0x03, 0x5f
        /*0042*/ 	.short	0x0101


	//----- nvinfo : EIATTR_EXIT_INSTR_OFFSETS
	.align		4
        /*0044*/ 	.byte	0x04, 0x1c
        /*0046*/ 	.short	(.L_1515 - .L_1514)


	//   ....[0]....
.L_1514:
        /*0048*/ 	.word	0x00002ab0


	//   ....[1]....
        /*004c*/ 	.word	0x00005c00


	//   ....[2]....
        /*0050*/ 	.word	0x00005c50


	//----- nvinfo : EIATTR_MAX_THREADS
	.align		4
.L_1515:
        /*0054*/ 	.byte	0x04, 0x05
        /*0056*/ 	.short	(.L_1517 - .L_1516)
.L_1516:
        /*0058*/ 	.word	0x00000080
        /*005c*/ 	.word	0x00000001
        /*0060*/ 	.word	0x00000001


	//----- nvinfo : EIATTR_CRS_STACK_SIZE
	.align		4
.L_1517:
        /*0064*/ 	.byte	0x04, 0x1e
        /*0066*/ 	.short	(.L_1519 - .L_1518)
.L_1518:
        /*0068*/ 	.word	0x00000000


	//----- nvinfo : EIATTR_CBANK_PARAM_SIZE
	.align		4
.L_1519:
        /*006c*/ 	.byte	0x03, 0x19
        /*006e*/ 	.short	0x0038


	//----- nvinfo : EIATTR_PARAM_CBANK
	.align		4
        /*0070*/ 	.byte	0x04, 0x0a
        /*0072*/ 	.short	(.L_1521 - .L_1520)
	.align		4
.L_1520:
        /*0074*/ 	.word	index@(.nv.constant0._ZN2at6native29vectorized_elementwise_kernelILi4EZZZNS0_60_GLOBAL__N__171e0b9f_22_ActivationEluKernel_cu_9e10b42f_305310elu_kernelERNS_18TensorIteratorBaseERKN3c106ScalarES8_S8_ENKUlvE_clEvENKUlvE_clEvEUldE_St5arrayIPcLm2EEEEviT0_T1_)
        /*0078*/ 	.short	0x0210
        /*007a*/ 	.short	0x0038


	//----- nvinfo : EIATTR_SW_WAR
	.align		4
.L_1521:
        /*007c*/ 	.byte	0x04, 0x36
        /*007e*/ 	.short	(.L_1523 - .L_1522)
.L_1522:
        /*0080*/ 	.word	0x00000008
.L_1523:


//--------------------- .nv.info._ZN2at6native29vectorized_elementwise_kernelILi8EZZZNS0_60_GLOBAL__N__171e0b9f_22_ActivationEluKernel_cu_9e10b42f_305310elu_kernelERNS_18TensorIteratorBaseERKN3c106ScalarES8_S8_ENKUlvE_clEvENKUlvE_clEvEUldE_St5arrayIPcLm2EEEEviT0_T1_ --------------------------
	.section	.nv.info._ZN2at6native29vectorized_elementwise_kernelILi8EZZZNS0_60_GLOBAL__N__171e0b9f_22_ActivationEluKernel_cu_9e10b42f_305310elu_kernelERNS_18TensorIteratorBaseERKN3c106ScalarES8_S8_ENKUlvE_clEvENKUlvE_clEvEUldE_St5arrayIPcLm2EEEEviT0_T1_,"",@"SHT_CUDA_INFO"
	.sectionflags	@""
	.align	4


	//----- nvinfo : EIATTR_CUDA_API_VERSION
	.align		4
        /*0000*/ 	.byte	0x04, 0x37
        /*0002*/ 	.short	(.L_1525 - .L_1524)
.L_1524:
        /*0004*/ 	.word	0x00000082


	//----- nvinfo : EIATTR_KPARAM_INFO
	.align		4
.L_1525:
        /*0008*/ 	.byte	0x04, 0x17
        /*000a*/ 	.short	(.L_1527 - .L_1526)
.L_1526:
        /*000c*/ 	.word	0x00000000
        /*0010*/ 	.short	0x0002
        /*0012*/ 	.short	0x0028
        /*0014*/ 	.byte	0x00, 0xf0, 0x41, 0x00


	//----- nvinfo : EIATTR_KPARAM_INFO
	.align		4
.L_1527:
        /*0018*/ 	.byte	0x04, 0x17
        /*001a*/ 	.short	(.L_1529 - .L_1528)
.L_1528:
        /*001c*/ 	.word	0x00000000
        /*0020*/ 	.short	0x0001
        /*0022*/ 	.short	0x0008
        /*0024*/ 	.byte	0x00, 0xf0, 0x81, 0x00


	//----- nvinfo : EIATTR_KPARAM_INFO
	.align		4
.L_1529:
        /*0028*/ 	.byte	0x04, 0x17
        /*002a*/ 	.short	(.L_1531 - .L_1530)
.L_1530:
        /*002c*/ 	.word	0x00000000
        /*0030*/ 	.short	0x0000
        /*0032*/ 	.short	0x0000
        /*0034*/ 	.byte	0x00, 0xf0, 0x11, 0x00


	//----- nvinfo : EIATTR_SPARSE_MMA_MASK
	.align		4
.L_1531:
        /*0038*/ 	.byte	0x03, 0x50
        /*003a*/ 	.short	0x0000


	//----- nvinfo : EIATTR_MAXREG_COUNT
	.align		4
        /*003c*/ 	.byte	0x03, 0x1b
        /*003e*/ 	.short	0x00ff


	//----- nvinfo : EIATTR_MERCURY_ISA_VERSION
	.align		4
        /*0040*/ 	.byte	0x03, 0x5f
        /*0042*/ 	.short	0x0101


	//----- nvinfo : EIATTR_EXIT_INSTR_OFFSETS
	.align		4
        /*0044*/ 	.byte	0x04, 0x1c
        /*0046*/ 	.short	(.L_1533 - .L_1532)


	//   ....[0]....
.L_1532:
        /*0048*/ 	.word	0x00002ab0


	//   ....[1]....
        /*004c*/ 	.word	0x00005c00


	//   ....[2]....
        /*0050*/ 	.word	0x00005c50


	//----- nvinfo : EIATTR_MAX_THREADS
	.align		4
.L_1533:
        /*0054*/ 	.byte	0x04, 0x05
        /*0056*/ 	.short	(.L_1535 - .L_1534)
.L_1534:
        /*0058*/ 	.word	0x00000080
        /*005c*/ 	.word	0x00000001
        /*0060*/ 	.word	0x00000001


	//----- nvinfo : EIATTR_CRS_STACK_SIZE
	.align		4
.L_1535:
        /*0064*/ 	.byte	0x04, 0x1e
        /*0066*/ 	.short	(.L_1537 - .L_1536)
.L_1536:
        /*0068*/ 	.word	0x00000000


	//----- nvinfo : EIATTR_CBANK_PARAM_SIZE
	.align		4
.L_1537:
        /*006c*/ 	.byte	0x03, 0x19
        /*006e*/ 	.short	0x0038


	//----- nvinfo : EIATTR_PARAM_CBANK
	.align		4
        /*0070*/ 	.byte	0x04, 0x0a
        /*0072*/ 	.short	(.L_1539 - .L_1538)
	.align		4
.L_1538:
        /*0074*/ 	.word	index@(.nv.constant0._ZN2at6native29vectorized_elementwise_kernelILi8EZZZNS0_60_GLOBAL__N__171e0b9f_22_ActivationEluKernel_cu_9e10b42f_305310elu_kernelERNS_18TensorIteratorBaseERKN3c106ScalarES8_S8_ENKUlvE_clEvENKUlvE_clEvEUldE_St5arrayIPcLm2EEEEviT0_T1_)
        /*0078*/ 	.short	0x0210
        /*007a*/ 	.short	0x0038


	//----- nvinfo : EIATTR_SW_WAR
	.align		4
.L_1539:
        /*007c*/ 	.byte	0x04, 0x36
        /*007e*/ 	.short	(.L_1541 - .L_1540)
.L_1540:
        /*0080*/ 	.word	0x00000008
.L_1541:


//--------------------- .nv.callgraph             --------------------------
	.section	.nv.callgraph,"",@"SHT_CUDA_CALLGRAPH"
	.align	4
	.sectionentsize	8
	.align		4
        /*0000*/ 	.word	0x00000000
	.align		4
        /*0004*/ 	.word	0xffffffff
	.align		4
        /*0008*/ 	.word	index@(_ZN2at6native18elementwise_kernelILi128ELi4EZNS0_15gpu_kernel_implIZZZNS0_60_GLOBAL__N__171e0b9f_22_ActivationEluKernel_cu_9e10b42f_305319elu_backward_kernelERNS_18TensorIteratorBaseERKN3c106ScalarES9_S9_bENKUlvE_clEvENKUlvE2_clEvEUlNS6_8BFloat16ESC_E_EEvS5_RKT_EUliE_EEviT1_)
	.align		4
        /*000c*/ 	.word	index@(__assertfail)
	.align		4
        /*0010*/ 	.word	index@(_ZN2at6native27unrolled_elementwise_kernelIZZZNS0_60_GLOBAL__N__171e0b9f_22_ActivationEluKernel_cu_9e10b42f_305319elu_backward_kernelERNS_18TensorIteratorBaseERKN3c106ScalarES8_S8_bENKUlvE_clEvENKUlvE2_clEvEUlNS5_8BFloat16ESB_E_St5arrayIPcLm3EELi4E23TrivialOffsetCalculatorILi2EjESG_ILi1EjENS0_6memory12LoadWithCastILi2EEENSJ_13StoreWithCastILi1EEEEEviT_T0_T2_T3_T4_T5_)
	.align		4
        /*0014*/ 	.word	index@(__assertfail)
	.align		4
        /*0018*/ 	.word	index@(_ZN2at6native18elementwise_kernelILi128ELi4EZNS0_15gpu_kernel_implIZZZNS0_60_GLOBAL__N__171e0b9f_22_ActivationEluKernel_cu_9e10b42f_305319elu_backward_kernelERNS_18TensorIteratorBaseERKN3c106ScalarES9_S9_bENKUlvE_clEvENKUlvE1_clEvEUlNS6_4HalfESC_E_EEvS5_RKT_EUliE_EEviT1_)
	.align		4
        /*001c*/ 	.word	index@(__assertfail)
	.align		4
        /*0020*/ 	.word	index@(_ZN2at6native27unrolled_elementwise_kernelIZZZNS0_60_GLOBAL__N__171e0b9f_22_ActivationEluKernel_cu_9e10b42f_305319elu_backward_kernelERNS_18TensorIteratorBaseERKN3c106ScalarES8_S8_bENKUlvE_clEvENKUlvE1_clEvEUlNS5_4HalfESB_E_St5arrayIPcLm3EELi4E23TrivialOffsetCalculatorILi2EjESG_ILi1EjENS0_6memory12LoadWithCastILi2EEENSJ_13StoreWithCastILi1EEEEEviT_T0_T2_T3_T4_T5_)
	.align		4
        /*0024*/ 	.word	index@(__assertfail)
	.align		4
        /*0028*/ 	.word	index@(_ZN2at6native18elementwise_kernelILi128ELi4EZNS0_15gpu_kernel_implIZZZNS0_60_GLOBAL__N__171e0b9f_22_ActivationEluKernel_cu_9e10b42f_305319elu_backward_kernelERNS_18TensorIteratorBaseERKN3c106ScalarES9_S9_bENKUlvE_clEvENKUlvE0_clEvEUlffE_EEvS5_RKT_EUliE_EEviT1_)
	.align		4
        /*002c*/ 	.word	index@(__assertfail)
	.align		4
        /*0030*/ 	.word	index@(_ZN2at6native27unrolled_elementwise_kernelIZZZNS0_60_GLOBAL__N__171e0b9f_22_ActivationEluKernel_cu_9e10b42f_305319elu_backward_kernelERNS_18TensorIteratorBaseERKN3c106ScalarES8_S8_bENKUlvE_clEvENKUlvE0_clEvEUlffE_St5arrayIPcLm3EELi4E23TrivialOffsetCalculatorILi2EjESF_ILi1EjENS0_6memory12LoadWithCastILi2EEENSI_13StoreWithCastILi1EEEEEviT_T0_T2_T3_T4_T5_)
	.align		4
        /*0034*/ 	.word	index@(__assertfail)
	.align		4
        /*0038*/ 	.word	index@(_ZN2at6native18elementwise_kernelILi128ELi4EZNS0_15gpu_kernel_implIZZZNS0_60_GLOBAL__N__171e0b9f_22_ActivationEluKernel_cu_9e10b42f_305319elu_backward_kernelERNS_18TensorIteratorBaseERKN3c106ScalarES9_S9_bENKUlvE_clEvENKUlvE_clEvEUlddE_EEvS5_RKT_EUliE_EEviT1_)
	.align		4
        /*003c*/ 	.word	index@(__assertfail)
	.align		4
        /*0040*/ 	.word	index@(_ZN2at6native27unrolled_elementwise_kernelIZZZNS0_60_GLOBAL__N__171e0b9f_22_ActivationEluKernel_cu_9e10b42f_305319elu_backward_kernelERNS_18TensorIteratorBaseERKN3c106ScalarES8_S8_bENKUlvE_clEvENKUlvE_clEvEUlddE_St5arrayIPcLm3EELi4E23TrivialOffsetCalculatorILi2EjESF_ILi1EjENS0_6memory12LoadWithCastILi2EEENSI_13StoreWithCastILi1EEEEEviT_T0_T2_T3_T4_T5_)
	.align		4
        /*0044*/ 	.word	index@(__assertfail)
	.align		4
        /*0048*/ 	.word	index@(_ZN2at6native18elementwise_kernelILi128ELi4EZNS0_15gpu_kernel_implIZZZNS0_60_GLOBAL__N__171e0b9f_22_ActivationEluKernel_cu_9e10b42f_305310elu_kernelERNS_18TensorIteratorBaseERKN3c106ScalarES9_S9_ENKUlvE_clEvENKUlvE2_clEvEUlNS6_8BFloat16EE_EEvS5_RKT_EUliE_EEviT1_)
	.align		4
        /*004c*/ 	.word	index@(__assertfail)
	.align		4
        /*0050*/ 	.word	index@(_ZN2at6native27unrolled_elementwise_kernelIZZZNS0_60_GLOBAL__N__171e0b9f_22_ActivationEluKernel_cu_9e10b42f_305310elu_kernelERNS_18TensorIteratorBaseERKN3c106ScalarES8_S8_ENKUlvE_clEvENKUlvE2_clEvEUlNS5_8BFloat16EE_St5arrayIPcLm2EELi4E23TrivialOffsetCalculatorILi1EjESH_NS0_6memory12LoadWithCastILi1EEENSI_13StoreWithCastILi1EEEEEviT_T0_T2_T3_T4_T5_)
	.align		4
        /*0054*/ 	.word	index@(__assertfail)
	.align		4
        /*0058*/ 	.word	index@(_ZN2at6native18elementwise_kernelILi128ELi4EZNS0_15gpu_kernel_implIZZZNS0_60_GLOBAL__N__171e0b9f_22_ActivationEluKernel_cu_9e10b42f_305310elu_kernelERNS_18TensorIteratorBaseERKN3c106ScalarES9_S9_ENKUlvE_clEvENKUlvE1_clEvEUlNS6_4HalfEE_EEvS5_RKT_EUliE_EEviT1_)
	.align		4
        /*005c*/ 	.word	index@(__assertfail)
	.align		4
        /*0060*/ 	.word	index@(_ZN2at6native27unrolled_elementwise_kernelIZZZNS0_60_GLOBAL__N__171e0b9f_22_ActivationEluKernel_cu_9e10b42f_305310elu_kernelERNS_18TensorIteratorBaseERKN3c106ScalarES8_S8_ENKUlvE_clEvENKUlvE1_clEvEUlNS5_4HalfEE_St5arrayIPcLm2EELi4E23TrivialOffsetCalculatorILi1EjESH_NS0_6memory12LoadWithCastILi1EEENSI_13StoreWithCastILi1EEEEEviT_T0_T2_T3_T4_T5_)
	.align		4
        /*0064*/ 	.word	index@(__assertfail)
	.align		4
        /*0068*/ 	.word	index@(_ZN2at6native18elementwise_kernelILi128ELi4EZNS0_15gpu_kernel_implIZZZNS0_60_GLOBAL__N__171e0b9f_22_ActivationEluKernel_cu_9e10b42f_305310elu_kernelERNS_18TensorIteratorBaseERKN3c106ScalarES9_S9_ENKUlvE_clEvENKUlvE0_clEvEUlfE_EEvS5_RKT_EUliE_EEviT1_)
	.align		4
        /*006c*/ 	.word	index@(__assertfail)
	.align		4
        /*0070*/ 	.word	index@(_ZN2at6native27unrolled_elementwise_kernelIZZZNS0_60_GLOBAL__N__171e0b9f_22_ActivationEluKernel_cu_9e10b42f_305310elu_kernelERNS_18TensorIteratorBaseERKN3c106ScalarES8_S8_ENKUlvE_clEvENKUlvE0_clEvEUlfE_St5arrayIPcLm2EELi4E23TrivialOffsetCalculatorILi1EjESG_NS0_6memory12LoadWithCastILi1EEENSH_13StoreWithCastILi1EEEEEviT_T0_T2_T3_T4_T5_)
	.align		4
        /*0074*/ 	.word	index@(__assertfail)
	.align		4
        /*0078*/ 	.word	index@(_ZN2at6native18elementwise_kernelILi128ELi4EZNS0_15gpu_kernel_implIZZZNS0_60_GLOBAL__N__171e0b9f_22_ActivationEluKernel_cu_9e10b42f_305310elu_kernelERNS_18TensorIteratorBaseERKN3c106ScalarES9_S9_ENKUlvE_clEvENKUlvE_clEvEUldE_EEvS5_RKT_EUliE_EEviT1_)
	.align		4
        /*007c*/ 	.word	index@(__assertfail)
	.align		4
        /*0080*/ 	.word	index@(_ZN2at6native27unrolled_elementwise_kernelIZZZNS0_60_GLOBAL__N__171e0b9f_22_ActivationEluKernel_cu_9e10b42f_305310elu_kernelERNS_18TensorIteratorBaseERKN3c106ScalarES8_S8_ENKUlvE_clEvENKUlvE_clEvEUldE_St5arrayIPcLm2EELi4E23TrivialOffsetCalculatorILi1EjESG_NS0_6memory12LoadWithCastILi1EEENSH_13StoreWithCastILi1EEEEEviT_T0_T2_T3_T4_T5_)
	.align		4
        /*0084*/ 	.word	index@(__assertfail)
	.align		4
        /*0088*/ 	.word	0x00000000
	.align		4
        /*008c*/ 	.word	0xfffffffe
	.align		4
        /*0090*/ 	.word	0x00000000
	.align		4
        /*0094*/ 	.word	0xfffffffd
	.align		4
        /*0098*/ 	.word	0x00000000
	.align		4
        /*009c*/ 	.word	0xfffffffc


//--------------------- .nv.constant4             --------------------------
	.section	.nv.constant4,"a",@progbits
	.align	8
	.align		8
.nv.constant4:
        /*0000*/ 	.dword	__assertfail
	.align		8
        /*0008*/ 	.dword	__unnamed_1
	.align		8
        /*0010*/ 	.dword	__unnamed_2
	.align		8
        /*0018*/ 	.dword	__unnamed_3
	.align		8
        /*0020*/ 	.dword	__unnamed_4
	.align		8
        /*0028*/ 	.dword	__unnamed_5
	.align		8
        /*0030*/ 	.dword	__unnamed_6
	.align		8
        /*0038*/ 	.dword	__unnamed_7
	.align		8
        /*0040*/ 	.dword	__unnamed_8
	.align		8
        /*0048*/ 	.dword	_ZN58_INTERNAL_171e0b9f_22_ActivationEluKernel_cu_9e10b42f_30534cuda3std3__460_GLOBAL__N__171e0b9f_22_ActivationEluKernel_cu_9e10b42f_30536ignoreE
	.align		8
        /*0050*/ 	.dword	_ZN58_INTERNAL_171e0b9f_22_ActivationEluKernel_cu_9e10b42f_30534cuda3std3__45__cpo5beginE
	.align		8
        /*0058*/ 	.dword	_ZN58_INTERNAL_171e0b9f_22_ActivationEluKernel_cu_9e10b42f_30534cuda3std3__45__cpo3endE
	.align		8
        /*0060*/ 	.dword	_ZN58_INTERNAL_171e0b9f_22_ActivationEluKernel_cu_9e10b42f_30534cuda3std3__45__cpo6cbeginE
	.align		8
        /*0068*/ 	.dword	_ZN58_INTERNAL_171e0b9f_22_ActivationEluKernel_cu_9e10b42f_30534cuda3std3__45__cpo4cendE
	.align		8
        /*0070*/ 	.dword	_ZN58_INTERNAL_171e0b9f_22_ActivationEluKernel_cu_9e10b42f_30534cuda3std3__45__cpo6rbeginE
	.align		8
        /*0078*/ 	.dword	_ZN58_INTERNAL_171e0b9f_22_ActivationEluKernel_cu_9e10b42f_30534cuda3std3__45__cpo4rendE
	.align		8
        /*0080*/ 	.dword	_ZN58_INTERNAL_171e0b9f_22_ActivationEluKernel_cu_9e10b42f_30534cuda3std3__45__cpo7crbeginE
	.align		8
        /*0088*/ 	.dword	_ZN58_INTERNAL_171e0b9f_22_ActivationEluKernel_cu_9e10b42f_30534cuda3std3__45__cpo5crendE
	.align		8
        /*0090*/ 	.dword	_ZN58_INTERNAL_171e0b9f_22_ActivationEluKernel_cu_9e10b42f_30534cuda3std3__419piecewise_constructE
	.align		8
        /*0098*/ 	.dword	_ZN58_INTERNAL_171e0b9f_22_ActivationEluKernel_cu_9e10b42f_30534cuda3std3__48in_placeE
	.align		8
        /*00a0*/ 	.dword	_ZN58_INTERNAL_171e0b9f_22_ActivationEluKernel_cu_9e10b42f_30534cuda3std3__420unreachable_sentinelE
	.align		8
        /*00a8*/ 	.dword	_ZN58_INTERNAL_171e0b9f_22_ActivationEluKernel_cu_9e10b42f_30534cuda3std6ranges3__45__cpo4swapE
	.align		8
        /*00b0*/ 	.dword	_ZN58_INTERNAL_171e0b9f_22_ActivationEluKernel_cu_9e10b42f_30534cuda3std6ranges3__45__cpo9iter_moveE
	.align		8
        /*00b8*/ 	.dword	_ZN58_INTERNAL_171e0b9f_22_ActivationEluKernel_cu_9e10b42f_30534cuda3std6ranges3__45__cpo5beginE
	.align		8
        /*00c0*/ 	.dword	_ZN58_INTERNAL_171e0b9f_22_ActivationEluKernel_cu_9e10b42f_30534cuda3std6ranges3__45__cpo3endE
	.align		8
        /*00c8*/ 	.dword	_ZN58_INTERNAL_171e0b9f_22_ActivationEluKernel_cu_9e10b42f_30534cuda3std6ranges3__45__cpo6cbeginE
	.align		8
        /*00d0*/ 	.dword	_ZN58_INTERNAL_171e0b9f_22_ActivationEluKernel_cu_9e10b42f_30534cuda3std6ranges3__45__cpo4cendE
	.align		8
        /*00d8*/ 	.dword	_ZN58_INTERNAL_171e0b9f_22_ActivationEluKernel_cu_9e10b42f_30534cuda3std6ranges3__45__cpo7advanceE
	.align		8
        /*00e0*/ 	.dword	_ZN58_INTERNAL_171e0b9f_22_ActivationEluKernel_cu_9e10b42f_30534cuda3std6ranges3__45__cpo9iter_swapE
	.align		8
        /*00e8*/ 	.dword	_ZN58_INTERNAL_171e0b9f_22_ActivationEluKernel_cu_9e10b42f_30534cuda3std6ranges3__45__cpo4nextE
	.align		8
        /*00f0*/ 	.dword	_ZN58_INTERNAL_171e0b9f_22_ActivationEluKernel_cu_9e10b42f_30534cuda3std6ranges3__45__cpo4prevE
	.align		8
        /*00f8*/ 	.dword	_ZN58_INTERNAL_171e0b9f_22_ActivationEluKernel_cu_9e10b42f_30534cuda3std6ranges3__45__cpo4dataE
	.align		8
        /*0100*/ 	.dword	_ZN58_INTERNAL_171e0b9f_22_ActivationEluKernel_cu_9e10b42f_30534cuda3std6ranges3__45__cpo5cdataE
	.align		8
        /*0108*/ 	.dword	_ZN58_INTERNAL_171e0b9f_22_ActivationEluKernel_cu_9e10b42f_30534cuda3std6ranges3__45__cpo4sizeE
	.align		8
        /*0110*/ 	.dword	_ZN58_INTERNAL_171e0b9f_22_ActivationEluKernel_cu_9e10b42f_30534cuda3std6ranges3__45__cpo5ssizeE
	.align		8
        /*0118*/ 	.dword	_ZN58_INTERNAL_171e0b9f_22_ActivationEluKernel_cu_9e10b42f_30534cuda3std6ranges3__45__cpo8distanceE
	.align		8
        /*0120*/ 	.dword	_ZN58_INTERNAL_171e0b9f_22_ActivationEluKernel_cu_9e10b42f_30536thrust23THRUST_300001_SM_900_NS6system6detail10sequential3seqE
	.align		8
        /*0128*/ 	.dword	$str$6
	.align		8
        /*0130*/ 	.dword	$str$7


//--------------------- .text._ZN2at6native18elementwise_kernelILi128ELi4EZNS0_15gpu_kernel_implIZZZNS0_60_GLOBAL__N__171e0b9f_22_ActivationEluKernel_cu_9e10b42f_305319elu_backward_kernelERNS_18TensorIteratorBaseERKN3c106ScalarES9_S9_bENKUlvE_clEvENKUlvE2_clEvEUlNS6_8BFloat16ESC_E_EEvS5_RKT_EUliE_EEviT1_ --------------------------
	.section	.text._ZN2at6native18elementwise_kernelILi128ELi4EZNS0_15gpu_kernel_implIZZZNS0_60_GLOBAL__N__171e0b9f_22_ActivationEluKernel_cu_9e10b42f_305319elu_backward_kernelERNS_18TensorIteratorBaseERKN3c106ScalarES9_S9_bENKUlvE_clEvENKUlvE2_clEvEUlNS6_8BFloat16ESC_E_EEvS5_RKT_EUliE_EEviT1_,"ax",@progbits
	.align	128
        .global         _ZN2at6native18elementwise_kernelILi128ELi4EZNS0_15gpu_kernel_implIZZZNS0_60_GLOBAL__N__171e0b9f_22_ActivationEluKernel_cu_9e10b42f_305319elu_backward_kernelERNS_18TensorIteratorBaseERKN3c106ScalarES9_S9_bENKUlvE_clEvENKUlvE2_clEvEUlNS6_8BFloat16ESC_E_EEvS5_RKT_EUliE_EEviT1_
        .type           _ZN2at6native18elementwise_kernelILi128ELi4EZNS0_15gpu_kernel_implIZZZNS0_60_GLOBAL__N__171e0b9f_22_ActivationEluKernel_cu_9e10b42f_305319elu_backward_kernelERNS_18TensorIteratorBaseERKN3c106ScalarES9_S9_bENKUlvE_clEvENKUlvE2_clEvEUlNS6_8BFloat16ESC_E_EEvS5_RKT_EUliE_EEviT1_,@function
        .size           _ZN2at6native18elementwise_kernelILi128ELi4EZNS0_15gpu_kernel_implIZZZNS0_60_GLOBAL__N__171e0b9f_22_ActivationEluKernel_cu_9e10b42f_305319elu_backward_kernelERNS_18TensorIteratorBaseERKN3c106ScalarES9_S9_bENKUlvE_clEvENKUlvE2_clEvEUlNS6_8BFloat16ESC_E_EEvS5_RKT_EUliE_EEviT1_,(.L_x_7825 - _ZN2at6native18elementwise_kernelILi128ELi4EZNS0_15gpu_kernel_implIZZZNS0_60_GLOBAL__N__171e0b9f_22_ActivationEluKernel_cu_9e10b42f_305319elu_backward_kernelERNS_18TensorIteratorBaseERKN3c106ScalarES9_S9_bENKUlvE_clEvENKUlvE2_clEvEUlNS6_8BFloat16ESC_E_EEvS5_RKT_EUliE_EEviT1_)
        .other          _ZN2at6native18elementwise_kernelILi128ELi4EZNS0_15gpu_kernel_implIZZZNS0_60_GLOBAL__N__171e0b9f_22_ActivationEluKernel_cu_9e10b42f_305319elu_backward_kernelERNS_18TensorIteratorBaseERKN3c106ScalarES9_S9_bENKUlvE_clEvENKUlvE2_clEvEUlNS6_8BFloat16ESC_E_EEvS5_RKT_EUliE_EEviT1_,@"STO_CUDA_ENTRY STV_DEFAULT"
_ZN2at6native18elementwise_kernelILi128ELi4EZNS0_15gpu_kernel_implIZZZNS0_60_GLOBAL__N__171e0b9f_22_ActivationEluKernel_cu_9e10b42f_305319elu_backward_kernelERNS_18TensorIteratorBaseERKN3c106ScalarES9_S9_bENKUlvE_clEvENKUlvE2_clEvEUlNS6_8BFloat16ESC_E_EEvS5_RKT_EUliE_EEviT1_:
.text._ZN2at6native18elementwise_kernelILi128ELi4EZNS0_15gpu_kernel_implIZZZNS0_60_GLOBAL__N__171e0b9f_22_ActivationEluKernel_cu_9e10b42f_305319elu_backward_kernelERNS_18TensorIteratorBaseERKN3c106ScalarES9_S9_bENKUlvE_clEvENKUlvE2_clEvEUlNS6_8BFloat16ESC_E_EEvS5_RKT_EUliE_EEviT1_:
[----:B------:R-:W0:Y:S01]  /*0000*/  LDC R1, c[0x0][0x28] ;  /* 0x00000a00ff017b82 */ /* 0x000e220000000800 */
[----:B------:R-:W1:Y:S01]  /*0010*/  S2R R18, SR_CTAID.X ;  /* 0x0000000000127919 */ /* 0x000e620000002500 */
[----:B------:R-:W-:Y:S01]  /*0020*/  ULDC UR4, c[0x0][0x210] ;  /* 0x0000840000047ab9 */ /* 0x000fe20000000800 */
[----:B------:R-:W-:Y:S01]  /*0030*/  ULDC.64 UR36, c[0x0][0x208] ;  /* 0x0000820000247ab9 */ /* 0x000fe20000000a00 */
[----:B------:R-:W-:Y:S01]  /*0040*/  BSSY B6, `(.L_x_0) ;  /* 0x0000488000067945 */ /* 0x000fe20003800000 */
[----:B------:R-:W1:Y:S02]  /*0050*/  S2R R23, SR_TID.X ;  /* 0x0000000000177919 */ /* 0x000e640000002100 */
[----:B-1----:R-:W-:-:S05]  /*0060*/  IMAD R19, R18, 0x200, R23 ;  /* 0x0000020012137824 */ /* 0x002fca00078e0217 */
[----:B------:R-:W-:-:S13]  /*0070*/  ISETP.GE.AND P0, PT, R19, UR4, PT ;  /* 0x0000000413007c0c */ /* 0x000fda000bf06270 */
[----:B0-----:R-:W-:Y:S05]  /*0080*/  @P0 BRA `(.L_x_1) ;  /* 0x00000048000c0947 */ /* 0x001fea0003800000 */
[----:B------:R-:W0:Y:S01]  /*0090*/  LDC R6, c[0x0][0x218] ;  /* 0x00008600ff067b82 */ /* 0x000e220000000800 */
[----:B------:R-:W-:Y:S02]  /*00a0*/  IMAD.MOV.U32 R22, RZ, RZ, RZ ;  /* 0x000000ffff167224 */ /* 0x000fe400078e00ff */
[----:B------:R-:W-:Y:S02]  /*00b0*/  IMAD.MOV.U32 R0, RZ, RZ, RZ ;  /* 0x000000ffff007224 */ /* 0x000fe400078e00ff */
[----:B------:R-:W-:Y:S01]  /*00c0*/  IMAD.MOV.U32 R16, RZ, RZ, RZ ;  /* 0x000000ffff107224 */ /* 0x000fe200078e00ff */
[----:B0-----:R-:W-:-:S13]  /*00d0*/  ISETP.NE.AND P0, PT, R6, RZ, PT ;  /* 0x000000ff0600720c */ /* 0x001fda0003f05270 */
[----:B------:R-:W-:Y:S05]  /*00e0*/  @!P0 BRA `(.L_x_2) ;  /* 0x0000001400788947 */ /* 0x000fea0003800000 */
[----:B------:R-:W-:Y:S01]  /*00f0*/  IMAD.MOV.U32 R2, RZ, RZ, RZ ;  /* 0x000000ffff027224 */ /* 0x000fe200078e00ff */
[----:B------:R-:W-:Y:S01]  /*0100*/  ULDC.64 UR4, c[0x0][0x220] ;  /* 0x0000880000047ab9 */ /* 0x000fe20000000a00 */
[----:B------:R-:W-:Y:S01]  /*0110*/  IMAD.MOV.U32 R3, RZ, RZ, R19 ;  /* 0x000000ffff037224 */ /* 0x000fe200078e0013 */
[----:B------:R-:W-:Y:S01]  /*0120*/  ISETP.NE.AND P0, PT, R6, 0x1, PT ;  /* 0x000000010600780c */ /* 0x000fe20003f05270 */
[----:B------:R-:W-:Y:S01]  /*0130*/  ULDC UR6, c[0x0][0x350] ;  /* 0x0000d40000067ab9 */ /* 0x000fe20000000800 */
[----:B------:R-:W-:Y:S01]  /*0140*/  IMAD.HI.U32 R4, R19, UR4, R2 ;  /* 0x0000000413047c27 */ /* 0x000fe2000f8e0002 */
[----:B------:R-:W-:-:S04]  /*0150*/  ULDC UR4, c[0x0][0x21c] ;  /* 0x0000870000047ab9 */ /* 0x000fc80000000800 */
[----:B------:R-:W-:-:S05]  /*0160*/  SHF.R.U32.HI R5, RZ, UR5, R4 ;  /* 0x00000005ff057c19 */ /* 0x000fca0008011604 */
[----:B------:R-:W-:-:S04]  /*0170*/  IMAD.MOV R0, RZ, RZ, -R5 ;  /* 0x000000ffff007224 */ /* 0x000fc800078e0a05 */
[----:B------:R-:W-:Y:S01]  /*0180*/  IMAD R19, R0, UR4, R19 ;  /* 0x0000000400137c24 */ /* 0x000fe2000f8e0213 */
[----:B------:R-:W-:-:S03]  /*0190*/  ULDC.64 UR4, c[0x0][0x348] ;  /* 0x0000d20000047ab9 */ /* 0x000fc60000000a00 */
[C---:B------:R-:W-:Y:S02]  /*01a0*/  IMAD R16, R19.reuse, UR4, RZ ;  /* 0x0000000413107c24 */ /* 0x040fe4000f8e02ff */
[C---:B------:R-:W-:Y:S02]  /*01b0*/  IMAD R0, R19.reuse, UR5, RZ ;  /* 0x0000000513007c24 */ /* 0x040fe4000f8e02ff */
[----:B------:R-:W-:Y:S01]  /*01c0*/  IMAD R22, R19, UR6, RZ ;  /* 0x0000000613167c24 */ /* 0x000fe2000f8e02ff */
[----:B------:R-:W-:Y:S06]  /*01d0*/  @!P0 BRA `(.L_x_2) ;  /* 0x00000014003c8947 */ /* 0x000fec0003800000 */
[----:B------:R-:W-:Y:S01]  /*01e0*/  IMAD.MOV.U32 R4, RZ, RZ, RZ ;  /* 0x000000ffff047224 */ /* 0x000fe200078e00ff */
[----:B------:R-:W-:Y:S01]  /*01f0*/  ULDC.64 UR8, c[0x0][0x228] ;  /* 0x00008a0000087ab9 */ /* 0x000fe20000000a00 */
[----:B------:R-:W-:Y:S01]  /*0200*/  ULDC UR4, c[0x0][0x230] ;  /* 0x00008c0000047ab9 */ /* 0x000fe20000000800 */
[----:B------:R-:W-:Y:S01]  /*0210*/  ISETP.NE.AND P0, PT, R6, 0x2, PT ;  /* 0x000000020600780c */ /* 0x000fe20003f05270 */
[----:B------:R-:W-:-:S05]  /*0220*/  IMAD.HI.U32 R2, R5, UR9, R4 ;  /* 0x0000000905027c27 */ /* 0x000fca000f8e0004 */
[----:B------:R-:W-:Y:S01]  /*0230*/  SHF.R.U32.HI R3, RZ, UR4, R2 ;  /* 0x00000004ff037c19 */ /* 0x000fe20008011602 */
[----:B------:R-:W-:-:S04]  /*0240*/  ULDC UR4, c[0x0][0x354] ;  /* 0x0000d50000047ab9 */ /* 0x000fc80000000800 */
[----:B------:R-:W-:-:S04]  /*0250*/  IMAD.MOV R4, RZ, RZ, -R3 ;  /* 0x000000ffff047224 */ /* 0x000fc800078e0a03 */
[----:B------:R-:W-:Y:S01]  /*0260*/  IMAD R5, R4, UR8, R5 ;  /* 0x0000000804057c24 */ /* 0x000fe2000f8e0205 */
[----:B------:R-:W-:-:S03]  /*0270*/  ULDC.64 UR8, c[0x0][0x358] ;  /* 0x0000d60000087ab9 */ /* 0x000fc60000000a00 */
[C---:B------:R-:W-:Y:S02]  /*0280*/  IMAD R22, R5.reuse, UR9, RZ ;  /* 0x0000000905167c24 */ /* 0x040fe4000f8e02ff */
[C---:B------:R-:W-:Y:S02]  /*0290*/  IMAD R16, R5.reuse, UR4, R16 ;  /* 0x0000000405107c24 */ /* 0x040fe4000f8e0210 */
[----:B------:R-:W-:Y:S02]  /*02a0*/  IMAD R0, R5, UR8, R0 ;  /* 0x0000000805007c24 */ /* 0x000fe4000f8e0200 */
[----:B------:R-:W-:Y:S01]  /*02b0*/  IMAD R22, R19, UR6, R22 ;  /* 0x0000000613167c24 */ /* 0x000fe2000f8e0216 */
[----:B------:R-:W-:Y:S06]  /*02c0*/  @!P0 BRA `(.L_x_2) ;  /* 0x0000001400008947 */ /* 0x000fec0003800000 */
[----:B------:R-:W-:Y:S01]  /*02d0*/  IMAD.MOV.U32 R2, RZ, RZ, RZ ;  /* 0x000000ffff027224 */ /* 0x000fe200078e00ff */
[----:B------:R-:W-:Y:S01]  /*02e0*/  ULDC.64 UR4, c[0x0][0x238] ;  /* 0x00008e0000047ab9 */ /* 0x000fe20000000a00 */
        /* <DEDUP_REMOVED lines=8> */
[C---:B------:R-:W-:Y:S02]  /*0370*/  IMAD R16, R3.reuse, UR4, R16 ;  /* 0x0000000403107c24 */ /* 0x040fe4000f8e0210 */
[C---:B------:R-:W-:Y:S02]  /*0380*/  IMAD R0, R3.reuse, UR5, R0 ;  /* 0x0000000503007c24 */ /* 0x040fe4000f8e0200 */
[----:B------:R-:W-:Y:S01]  /*0390*/  IMAD R22, R3, UR6, R22 ;  /* 0x0000000603167c24 */ /* 0x000fe2000f8e0216 */
        /* <DEDUP_REMOVED lines=297> */
[----:B------:R-:W-:Y:S02]  /*1630*/  ULDC UR6, c[0x0][0x470] ;  /* 0x00011c0000067ab9 */ /* 0x000fe40000000800 */
        /* <DEDUP_REMOVED lines=8> */
[----:B------:R-:W-:-:S07]  /*16c0*/  IMAD R22, R3, UR6, R22 ;  /* 0x0000000603167c24 */ /* 0x000fce000f8e0216 */
.L_x_2:
[----:B------:R-:W0:Y:S01]  /*16d0*/  LDC.U8 R5, c[0x0][0x4a9] ;  /* 0x00012a40ff057b82 */ /* 0x000e220000000000 */
[----:B------:R-:W-:Y:S01]  /*16e0*/  ULDC.64 UR4, c[0x0][0x478] ;  /* 0x00011e0000047ab9 */ /* 0x000fe20000000a00 */
[----:B------:R-:W-:Y:S01]  /*16f0*/  ULDC.64 UR6, c[0x0][0x480] ;  /* 0x0001200000067ab9 */ /* 0x000fe20000000a00 */
[----:B------:R-:W-:Y:S02]  /*1700*/  IADD3 R16, P1, R16, UR4, RZ ;  /* 0x0000000410107c10 */ /* 0x000fe4000ff3e0ff */
[----:B------:R-:W-:-:S03]  /*1710*/  IADD3 R2, P2, R0, UR6, RZ ;  /* 0x0000000600027c10 */ /* 0x000fc6000ff5e0ff */
[----:B------:R-:W-:Y:S02]  /*1720*/  IMAD.X R17, RZ, RZ, UR5, P1 ;  /* 0x00000005ff117e24 */ /* 0x000fe400088e06ff */
[----:B------:R-:W-:Y:S01]  /*1730*/  IMAD.X R3, RZ, RZ, UR7, P2 ;  /* 0x00000007ff037e24 */ /* 0x000fe200090e06ff */
[----:B0-----:R-:W-:-:S04]  /*1740*/  PRMT R4, R5, 0x9910, RZ ;  /* 0x0000991005047816 */ /* 0x001fc800000000ff */
[----:B------:R-:W-:-:S13]  /*1750*/  ISETP.GT.AND P0, PT, R4, 0x9, PT ;  /* 0x000000090400780c */ /* 0x000fda0003f04270 */
[----:B------:R-:W-:Y:S05]  /*1760*/  @P0 BRA `(.L_x_3) ;  /* 0x0000000400300947 */ /* 0x000fea0003800000 */
[----:B------:R-:W-:-:S13]  /*1770*/  ISETP.GT.AND P0, PT, R4, 0x4, PT ;  /* 0x000000040400780c */ /* 0x000fda0003f04270 */
[----:B------:R-:W-:Y:S05]  /*1780*/  @P0 BRA `(.L_x_4) ;  /* 0x0000000000940947 */ /* 0x000fea0003800000 */
[----:B------:R-:W-:-:S13]  /*1790*/  ISETP.GT.AND P0, PT, R4, 0x1, PT ;  /* 0x000000010400780c */ /* 0x000fda0003f04270 */
[----:B------:R-:W-:Y:S05]  /*17a0*/  @P0 BRA `(.L_x_5) ;  /* 0x0000000000380947 */ /* 0x000fea0003800000 */
[----:B------:R-:W-:-:S13]  /*17b0*/  ISETP.NE.AND P0, PT, R5, RZ, PT ;  /* 0x000000ff0500720c */ /* 0x000fda0003f05270 */
[----:B------:R-:W-:Y:S05]  /*17c0*/  @!P0 BRA `(.L_x_6) ;  /* 0x00000000001c8947 */ /* 0x000fea0003800000 */
[----:B------:R-:W-:-:S13]  /*17d0*/  ISETP.NE.AND P0, PT, R4, 0x1, PT ;  /* 0x000000010400780c */ /* 0x000fda0003f05270 */
[----:B------:R-:W-:Y:S05]  /*17e0*/  @P0 BRA `(.L_x_7) ;  /* 0x0000000c00840947 */ /* 0x000fea0003800000 */
[----:B------:R-:W2:Y:S02]  /*17f0*/  LDG.E.S8 R2, desc[UR36][R2.64] ;  /* 0x0000002402027981 */ /* 0x000ea4000c1e1300 */
[----:B--2---:R-:W0:Y:S02]  /*1800*/  I2F.S16 R0, R2 ;  /* 0x0000000200007306 */ /* 0x004e240000101400 */
[----:B0-----:R-:W-:-:S04]  /*1810*/  F2FP.BF16.F32.PACK_AB R0, RZ, R0 ;  /* 0x00000000ff00723e */ /* 0x001fc800000010ff */
[----:B------:R-:W-:Y:S01]  /*1820*/  PRMT R19, R0, 0x7610, R19 ;  /* 0x0000761000137816 */ /* 0x000fe20000000013 */
[----:B------:R-:W-:Y:S06]  /*1830*/  BRA `(.L_x_8) ;  /* 0x0000000c00dc7947 */ /* 0x000fec0003800000 */
.L_x_6:
[----:B------:R-:W2:Y:S02]  /*1840*/  LDG.E.U8 R2, desc[UR36][R2.64] ;  /* 0x0000002402027981 */ /* 0x000ea4000c1e1100 */
[----:B--2---:R-:W-:-:S04]  /*1850*/  I2FP.F32.U32 R0, R2 ;  /* 0x0000000200007245 */ /* 0x004fc80000201000 */
[----:B------:R-:W-:-:S04]  /*1860*/  F2FP.BF16.F32.PACK_AB R0, RZ, R0 ;  /* 0x00000000ff00723e */ /* 0x000fc800000010ff */
[----:B------:R-:W-:Y:S01]  /*1870*/  PRMT R19, R0, 0x7610, R19 ;  /* 0x0000761000137816 */ /* 0x000fe20000000013 */
[----:B------:R-:W-:Y:S06]  /*1880*/  BRA `(.L_x_8) ;  /* 0x0000000c00c87947 */ /* 0x000fec0003800000 */
.L_x_5:
[----:B------:R-:W-:-:S13]  /*1890*/  ISETP.NE.AND P0, PT, R4, 0x2, PT ;  /* 0x000000020400780c */ /* 0x000fda0003f05270 */
[----:B------:R-:W-:Y:S05]  /*18a0*/  @!P0 BRA `(.L_x_9) ;  /* 0x0000000000388947 */ /* 0x000fea0003800000 */
[----:B------:R-:W-:-:S13]  /*18b0*/  ISETP.NE.AND P0, PT, R4, 0x3, PT ;  /* 0x000000030400780c */ /* 0x000fda0003f05270 */
[----:B------:R-:W-:Y:S05]  /*18c0*/  @!P0 BRA `(.L_x_10) ;  /* 0x00000000001c8947 */ /* 0x000fea0003800000 */
[----:B------:R-:W-:-:S13]  /*18d0*/  ISETP.NE.AND P0, PT, R4, 0x4, PT ;  /* 0x000000040400780c */ /* 0x000fda0003f05270 */
[----:B------:R-:W-:Y:S05]  /*18e0*/  @P0 BRA `(.L_x_7) ;  /* 0x0000000c00440947 */ /* 0x000fea0003800000 */
[----:B------:R-:W2:Y:S02]  /*18f0*/  LDG.E.64 R2, desc[UR36][R2.64] ;  /* 0x0000002402027981 */ /* 0x000ea4000c1e1b00 */
[----:B--2---:R-:W0:Y:S02]  /*1900*/  I2F.S64 R0, R2 ;  /* 0x0000000200007312 */ /* 0x004e240000301400 */
[----:B0-----:R-:W-:-:S04]  /*1910*/  F2FP.BF16.F32.PACK_AB R0, RZ, R0 ;  /* 0x00000000ff00723e */ /* 0x001fc800000010ff */
[----:B------:R-:W-:Y:S01]  /*1920*/  PRMT R19, R0, 0x7610, R19 ;  /* 0x0000761000137816 */ /* 0x000fe20000000013 */
[----:B------:R-:W-:Y:S06]  /*1930*/  BRA `(.L_x_8) ;  /* 0x0000000c009c7947 */ /* 0x000fec0003800000 */
.L_x_10:
[----:B------:R-:W2:Y:S02]  /*1940*/  LDG.E R2, desc[UR36][R2.64] ;  /* 0x0000002402027981 */ /* 0x000ea4000c1e1900 */
[----:B--2---:R-:W-:-:S04]  /*1950*/  I2FP.F32.S32 R0, R2 ;  /* 0x0000000200007245 */ /* 0x004fc80000201400 */
[----:B------:R-:W-:-:S04]  /*1960*/  F2FP.BF16.F32.PACK_AB R0, RZ, R0 ;  /* 0x00000000ff00723e */ /* 0x000fc800000010ff */
[----:B------:R-:W-:Y:S01]  /*1970*/  PRMT R19, R0, 0x7610, R19 ;  /* 0x0000761000137816 */ /* 0x000fe20000000013 */
[----:B------:R-:W-:Y:S06]  /*1980*/  BRA `(.L_x_8) ;  /* 0x0000000c00887947 */ /* 0x000fec0003800000 */
.L_x_9:
[----:B------:R-:W2:Y:S02]  /*1990*/  LDG.E.U16 R2, desc[UR36][R2.64] ;  /* 0x0000002402027981 */ /* 0x000ea4000c1e1500 */
[----:B--2---:R-:W0:Y:S02]  /*19a0*/  I2F.S16 R0, R2 ;  /* 0x0000000200007306 */ /* 0x004e240000101400 */
[----:B0-----:R-:W-:-:S04]  /*19b0*/  F2FP.BF16.F32.PACK_AB R0, RZ, R0 ;  /* 0x00000000ff00723e */ /* 0x001fc800000010ff */
[----:B------:R-:W-:Y:S01]  /*19c0*/  PRMT R19, R0, 0x7610, R19 ;  /* 0x0000761000137816 */ /* 0x000fe20000000013 */
[----:B------:R-:W-:Y:S06]  /*19d0*/  BRA `(.L_x_8) ;  /* 0x0000000c00747947 */ /* 0x000fec0003800000 */
.L_x_4:
[----:B------:R-:W-:-:S13]  /*19e0*/  ISETP.GT.AND P0, PT, R4, 0x6, PT ;  /* 0x000000060400780c */ /* 0x000fda0003f04270 */
[----:B------:R-:W-:Y:S05]  /*19f0*/  @P0 BRA `(.L_x_11) ;  /* 0x0000000000300947 */ /* 0x000fea0003800000 */
[----:B------:R-:W-:-:S13]  /*1a00*/  ISETP.NE.AND P0, PT, R4, 0x5, PT ;  /* 0x000000050400780c */ /* 0x000fda0003f05270 */
[----:B------:R-:W-:Y:S05]  /*1a10*/  @!P0 BRA `(.L_x_12) ;  /* 0x0000000000148947 */ /* 0x000fea0003800000 */
[----:B------:R-:W-:-:S13]  /*1a20*/  ISETP.NE.AND P0, PT, R4, 0x6, PT ;  /* 0x000000060400780c */ /* 0x000fda0003f05270 */
[----:B------:R-:W-:Y:S05]  /*1a30*/  @P0 BRA `(.L_x_7) ;  /* 0x0000000800f00947 */ /* 0x000fea0003800000 */
[----:B------:R-:W2:Y:S02]  /*1a40*/  LDG.E R2, desc[UR36][R2.64] ;  /* 0x0000002402027981 */ /* 0x000ea4000c1e1900 */
[----:B--2---:R-:W-:Y:S01]  /*1a50*/  F2FP.BF16.F32.PACK_AB R19, RZ, R2 ;  /* 0x00000002ff13723e */ /* 0x004fe200000010ff */
[----:B------:R-:W-:Y:S06]  /*1a60*/  BRA `(.L_x_8) ;  /* 0x0000000c00507947 */ /* 0x000fec0003800000 */
.L_x_12:
[----:B------:R-:W2:Y:S02]  /*1a70*/  LDG.E.U16 R0, desc[UR36][R2.64] ;  /* 0x0000002402007981 */ /* 0x000ea4000c1e1500 */
[----:B--2---:R-:W-:-:S05]  /*1a80*/  HADD2.F32 R0, -RZ, R0.H0_H0 ;  /* 0x20000000ff007230 */ /* 0x004fca0000004100 */
[----:B------:R-:W-:-:S04]  /*1a90*/  F2FP.BF16.F32.PACK_AB R0, RZ, R0 ;  /* 0x00000000ff00723e */ /* 0x000fc800000010ff */
[----:B------:R-:W-:Y:S01]  /*1aa0*/  PRMT R19, R0, 0x7610, R19 ;  /* 0x0000761000137816 */ /* 0x000fe20000000013 */
[----:B------:R-:W-:Y:S06]  /*1ab0*/  BRA `(.L_x_8) ;  /* 0x0000000c003c7947 */ /* 0x000fec0003800000 */
.L_x_11:
[----:B------:R-:W-:-:S13]  /*1ac0*/  ISETP.NE.AND P0, PT, R4, 0x7, PT ;  /* 0x000000070400780c */ /* 0x000fda0003f05270 */
[----:B------:R-:W-:Y:S05]  /*1ad0*/  @!P0 BRA `(.L_x_13) ;  /* 0x0000000000308947 */ /* 0x000fea0003800000 */
[----:B------:R-:W-:-:S13]  /*1ae0*/  ISETP.NE.AND P0, PT, R4, 0x8, PT ;  /* 0x000000080400780c */ /* 0x000fda0003f05270 */
[----:B------:R-:W-:Y:S05]  /*1af0*/  @!P0 BRA `(.L_x_14) ;  /* 0x0000000000148947 */ /* 0x000fea0003800000 */
[----:B------:R-:W-:-:S13]  /*1b00*/  ISETP.NE.AND P0, PT, R4, 0x9, PT ;  /* 0x000000090400780c */ /* 0x000fda0003f05270 */
[----:B------:R-:W-:Y:S05]  /*1b10*/  @P0 BRA `(.L_x_7) ;  /* 0x0000000800b80947 */ /* 0x000fea0003800000 */
[----:B------:R-:W2:Y:S02]  /*1b20*/  LDG.E R2, desc[UR36][R2.64] ;  /* 0x0000002402027981 */ /* 0x000ea4000c1e1900 */
[----:B--2---:R-:W-:Y:S01]  /*1b30*/  F2FP.BF16.F32.PACK_AB R19, RZ, R2 ;  /* 0x00000002ff13723e */ /* 0x004fe200000010ff */
[----:B------:R-:W-:Y:S06]  /*1b40*/  BRA `(.L_x_8) ;  /* 0x0000000c00187947 */ /* 0x000fec0003800000 */
.L_x_14:
[----:B------:R-:W2:Y:S02]  /*1b50*/  LDG.E.U16 R2, desc[UR36][R2.64] ;  /* 0x0000002402027981 */ /* 0x000ea4000c1e1500 */
[----:B--2---:R-:W-:-:S05]  /*1b60*/  HADD2.F32 R0, -RZ, R2.H0_H0 ;  /* 0x20000002ff007230 */ /* 0x004fca0000004100 */
[----:B------:R-:W-:-:S04]  /*1b70*/  F2FP.BF16.F32.PACK_AB R0, RZ, R0 ;  /* 0x00000000ff00723e */ /* 0x000fc800000010ff */
[----:B------:R-:W-:Y:S01]  /*1b80*/  PRMT R19, R0, 0x7610, R19 ;  /* 0x0000761000137816 */ /* 0x000fe20000000013 */
[----:B------:R-:W-:Y:S06]  /*1b90*/  BRA `(.L_x_8) ;  /* 0x0000000c00047947 */ /* 0x000fec0003800000 */
.L_x_13:
[----:B------:R-:W2:Y:S01]  /*1ba0*/  LDG.E.64 R2, desc[UR36][R2.64] ;  /* 0x0000002402027981 */ /* 0x000ea2000c1e1b00 */
[----:B------:R-:W-:Y:S01]  /*1bb0*/  UMOV UR4, 0xf0000000 ;  /* 0xf000000000047882 */ /* 0x000fe20000000000 */
[----:B------:R-:W-:Y:S01]  /*1bc0*/  UMOV UR5, 0x380fffff ;  /* 0x380fffff00057882 */ /* 0x000fe20000000000 */
[----:B--2---:R-:W0:Y:S01]  /*1bd0*/  F2F.F32.F64 R0, R2 ;  /* 0x0000000200007310 */ /* 0x004e220000301000 */
[----:B------:R-:W-:-:S14]  /*1be0*/  DSETP.GEU.AND P0, PT, |R2|, UR4, PT ;  /* 0x0000000402007e2a */ /* 0x000fdc000bf0e200 */
[----:B0-----:R-:W-:-:S05]  /*1bf0*/  @!P0 FMUL R0, R0, 1.175494350822287508e-38 ;  /* 0x0080000000008820 */ /* 0x001fca0000400000 */
[----:B------:R-:W-:-:S04]  /*1c00*/  F2FP.BF16.F32.PACK_AB R0, RZ, R0 ;  /* 0x00000000ff00723e */ /* 0x000fc800000010ff */
[----:B------:R-:W-:Y:S01]  /*1c10*/  PRMT R19, R0, 0x7610, R19 ;  /* 0x0000761000137816 */ /* 0x000fe20000000013 */
[----:B------:R-:W-:Y:S06]  /*1c20*/  BRA `(.L_x_8) ;  /* 0x0000000800e07947 */ /* 0x000fec0003800000 */
.L_x_3:
[----:B------:R-:W-:-:S13]  /*1c30*/  ISETP.GT.AND P0, PT, R4, 0x18, PT ;  /* 0x000000180400780c */ /* 0x000fda0003f04270 */
[----:B------:R-:W-:Y:S05]  /*1c40*/  @P0 BRA `(.L_x_15) ;  /* 0x0000000400080947 */ /* 0x000fea0003800000 */
[----:B------:R-:W-:-:S13]  /*1c50*/  ISETP.GT.AND P0, PT, R4, 0xe, PT ;  /* 0x0000000e0400780c */ /* 0x000fda0003f04270 */
[----:B------:R-:W-:Y:S05]  /*1c60*/  @P0 BRA `(.L_x_16) ;  /* 0x00000000004c0947 */ /* 0x000fea0003800000 */
[----:B------:R-:W-:-:S13]  /*1c70*/  ISETP.NE.AND P0, PT, R4, 0xa, PT ;  /* 0x0000000a0400780c */ /* 0x000fda0003f05270 */
[----:B------:R-:W-:Y:S05]  /*1c80*/  @!P0 BRA `(.L_x_17) ;  /* 0x0000000000208947 */ /* 0x000fea0003800000 */
[----:B------:R-:W-:-:S13]  /*1c90*/  ISETP.NE.AND P0, PT, R4, 0xb, PT ;  /* 0x0000000b0400780c */ /* 0x000fda0003f05270 */
[----:B------:R-:W-:Y:S05]  /*1ca0*/  @P0 BRA `(.L_x_7) ;  /* 0x0000000800540947 */ /* 0x000fea0003800000 */
[----:B------:R-:W2:Y:S02]  /*1cb0*/  LDG.E.U8 R2, desc[UR36][R2.64] ;  /* 0x0000002402027981 */ /* 0x000ea4000c1e1100 */
[----:B--2---:R-:W-:-:S04]  /*1cc0*/  ISETP.NE.AND P0, PT, R2, RZ, PT ;  /* 0x000000ff0200720c */ /* 0x004fc80003f05270 */
[----:B------:R-:W-:-:S04]  /*1cd0*/  FSEL R0, RZ, 1, !P0 ;  /* 0x3f800000ff007808 */ /* 0x000fc80004000000 */
[----:B------:R-:W-:-:S04]  /*1ce0*/  F2FP.BF16.F32.PACK_AB R0, RZ, R0 ;  /* 0x00000000ff00723e */ /* 0x000fc800000010ff */
[----:B------:R-:W-:Y:S01]  /*1cf0*/  PRMT R19, R0, 0x7610, R19 ;  /* 0x0000761000137816 */ /* 0x000fe20000000013 */
[----:B------:R-:W-:Y:S06]  /*1d00*/  BRA `(.L_x_8) ;  /* 0x0000000800a87947 */ /* 0x000fec0003800000 */
.L_x_17:
        /* <DEDUP_REMOVED lines=9> */
.L_x_16:
[----:B------:R-:W-:-:S13]  /*1da0*/  ISETP.NE.AND P0, PT, R4, 0xf, PT ;  /* 0x0000000f0400780c */ /* 0x000fda0003f05270 */
[----:B------:R-:W-:Y:S05]  /*1db0*/  @!P0 BRA `(.L_x_18) ;  /* 0x0000000000a48947 */ /* 0x000fea0003800000 */
[----:B------:R-:W-:-:S13]  /*1dc0*/  ISETP.NE.AND P0, PT, R4, 0x17, PT ;  /* 0x000000170400780c */ /* 0x000fda0003f05270 */
[----:B------:R-:W-:Y:S05]  /*1dd0*/  @!P0 BRA `(.L_x_19) ;  /* 0x0000000000608947 */ /* 0x000fea0003800000 */
[----:B------:R-:W-:-:S13]  /*1de0*/  ISETP.NE.AND P0, PT, R4, 0x18, PT ;  /* 0x000000180400780c */ /* 0x000fda0003f05270 */
[----:B------:R-:W-:Y:S05]  /*1df0*/  @P0 BRA `(.L_x_7) ;  /* 0x0000000800000947 */ /* 0x000fea0003800000 */
[----:B------:R-:W2:Y:S01]  /*1e00*/  LDG.E.U8 R0, desc[UR36][R2.64] ;  /* 0x0000002402007981 */ /* 0x000ea2000c1e1100 */
[----:B------:R-:W-:Y:S02]  /*1e10*/  IMAD.MOV.U32 R8, RZ, RZ, -0x800000 ;  /* 0xff800000ff087424 */ /* 0x000fe400078e00ff */
[----:B--2---:R-:W-:-:S05]  /*1e20*/  IMAD.SHL.U32 R0, R0, 0x1000000, RZ ;  /* 0x0100000000007824 */ /* 0x004fca00078e00ff */
[----:B------:R-:W-:-:S04]  /*1e30*/  LOP3.LUT R4, R0, 0x7f000000, RZ, 0xc0, !PT ;  /* 0x7f00000000047812 */ /* 0x000fc800078ec0ff */
[----:B------:R-:W0:Y:S01]  /*1e40*/  FLO.U32 R5, R4 ;  /* 0x0000000400057300 */ /* 0x000e2200000e0000 */
[C---:B------:R-:W-:Y:S02]  /*1e50*/  VIADD R6, R4.reuse, 0x1000000 ;  /* 0x0100000004067836 */ /* 0x040fe40000000000 */
[----:B------:R-:W-:-:S03]  /*1e60*/  VIADD R2, R4, 0xffffffff ;  /* 0xffffffff04027836 */ /* 0x000fc60000000000 */
[----:B------:R-:W-:Y:S02]  /*1e70*/  SHF.R.S32.HI R6, RZ, 0x8, R6 ;  /* 0x00000008ff067819 */ /* 0x000fe40000011406 */
[----:B------:R-:W-:Y:S02]  /*1e80*/  SHF.R.S32.HI R2, RZ, 0x1f, R2 ;  /* 0x0000001fff027819 */ /* 0x000fe40000011402 */
[----:B0-----:R-:W-:-:S04]  /*1e90*/  IADD3 R5, -R5, 0x1f, RZ ;  /* 0x0000001f05057810 */ /* 0x001fc80007ffe1ff */
[C---:B------:R-:W-:Y:S01]  /*1ea0*/  ISETP.GT.U32.AND P0, PT, R5.reuse, 0x4, PT ;  /* 0x000000040500780c */ /* 0x040fe20003f04070 */
[----:B------:R-:W-:-:S05]  /*1eb0*/  VIADD R5, R5, 0xfffffffc ;  /* 0xfffffffc05057836 */ /* 0x000fca0000000000 */
[----:B------:R-:W-:-:S05]  /*1ec0*/  SEL R5, R5, RZ, P0 ;  /* 0x000000ff05057207 */ /* 0x000fca0000000000 */
[----:B------:R-:W-:Y:S01]  /*1ed0*/  IMAD R8, R5, R8, 0x3c000000 ;  /* 0x3c00000005087424 */ /* 0x000fe200078e0208 */
[----:B------:R-:W-:-:S04]  /*1ee0*/  SHF.L.U32 R5, R4, R5, RZ ;  /* 0x0000000504057219 */ /* 0x000fc800000006ff */
[----:B------:R-:W-:-:S04]  /*1ef0*/  LEA.HI R5, R5, R8, RZ, 0x1c ;  /* 0x0000000805057211 */ /* 0x000fc800078fe0ff */
[----:B------:R-:W-:-:S04]  /*1f00*/  LOP3.LUT R5, R5, 0x7f800000, R6, 0xf8, !PT ;  /* 0x7f80000005057812 */ /* 0x000fc800078ef806 */
[----:B------:R-:W-:-:S04]  /*1f10*/  LOP3.LUT R5, R5, R2, RZ, 0x30, !PT ;  /* 0x0000000205057212 */ /* 0x000fc800078e30ff */
[----:B------:R-:W-:-:S04]  /*1f20*/  LOP3.LUT R5, R5, 0x80000000, R0, 0xf8, !PT ;  /* 0x8000000005057812 */ /* 0x000fc800078ef800 */
[----:B------:R-:W-:-:S04]  /*1f30*/  F2FP.BF16.F32.PACK_AB R5, RZ, R5 ;  /* 0x00000005ff05723e */ /* 0x000fc800000010ff */
[----:B------:R-:W-:Y:S01]  /*1f40*/  PRMT R19, R5, 0x7610, R19 ;  /* 0x0000761005137816 */ /* 0x000fe20000000013 */
[----:B------:R-:W-:Y:S06]  /*1f50*/  BRA `(.L_x_8) ;  /* 0x0000000800147947 */ /* 0x000fec0003800000 */
.L_x_19:
[----:B------:R-:W2:Y:S02]  /*1f60*/  LDG.E.U8 R2, desc[UR36][R2.64] ;  /* 0x0000002402027981 */ /* 0x000ea4000c1e1100 */
[C---:B--2---:R-:W-:Y:S02]  /*1f70*/  IMAD.SHL.U32 R0, R2.reuse, 0x2000000, RZ ;  /* 0x0200000002007824 */ /* 0x044fe400078e00ff */
[----:B------:R-:W-:-:S03]  /*1f80*/  IMAD.SHL.U32 R5, R2, 0x1000000, RZ ;  /* 0x0100000002057824 */ /* 0x000fc600078e00ff */
[----:B------:R-:W-:-:S13]  /*1f90*/  ISETP.GE.U32.AND P0, PT, R0, 0x8000000, PT ;  /* 0x080000000000780c */ /* 0x000fda0003f06070 */
[C---:B------:R-:W-:Y:S02]  /*1fa0*/  @!P0 IMAD.SHL.U32 R0, R2.reuse, 0x100, RZ ;  /* 0x0000010002008824 */ /* 0x040fe400078e00ff */
[----:B------:R-:W-:-:S03]  /*1fb0*/  @P0 IMAD.SHL.U32 R4, R2, 0x200000, RZ ;  /* 0x0020000002040824 */ /* 0x000fc600078e00ff */
[----:B------:R-:W-:Y:S02]  /*1fc0*/  @!P0 LOP3.LUT R0, R0, 0x7f00, RZ, 0xc0, !PT ;  /* 0x00007f0000008812 */ /* 0x000fe400078ec0ff */
[----:B------:R-:W-:Y:S02]  /*1fd0*/  @P0 LOP3.LUT R4, R4, 0x70000000, RZ, 0xfc, !PT ;  /* 0x7000000004040812 */ /* 0x000fe400078efcff */
[----:B------:R-:W-:-:S03]  /*1fe0*/  @!P0 LOP3.LUT R0, R0, 0x3f000000, RZ, 0xfc, !PT ;  /* 0x3f00000000008812 */ /* 0x000fc600078efcff */
[----:B------:R-:W-:Y:S02]  /*1ff0*/  @P0 FMUL.FTZ R4, R4, 1.9259299443872358531e-34 ;  /* 0x0780000004040820 */ /* 0x000fe40000410000 */
[----:B------:R-:W-:-:S05]  /*2000*/  @!P0 FADD.FTZ R4, R0, -0.5 ;  /* 0xbf00000000048421 */ /* 0x000fca0000010000 */
[----:B------:R-:W-:-:S04]  /*2010*/  LOP3.LUT R4, R4, 0x80000000, R5, 0xf8, !PT ;  /* 0x8000000004047812 */ /* 0x000fc800078ef805 */
[----:B------:R-:W-:-:S04]  /*2020*/  F2FP.BF16.F32.PACK_AB R4, RZ, R4 ;  /* 0x00000004ff04723e */ /* 0x000fc800000010ff */
[----:B------:R-:W-:Y:S01]  /*2030*/  PRMT R19, R4, 0x7610, R19 ;  /* 0x0000761004137816 */ /* 0x000fe20000000013 */
[----:B------:R-:W-:Y:S06]  /*2040*/  BRA `(.L_x_8) ;  /* 0x0000000400d87947 */ /* 0x000fec0003800000 */
.L_x_18:
[----:B------:R0:W5:Y:S01]  /*2050*/  LDG.E.U16 R19, desc[UR36][R2.64] ;  /* 0x0000002402137981 */ /* 0x000162000c1e1500 */
[----:B------:R-:W-:Y:S05]  /*2060*/  BRA `(.L_x_8) ;  /* 0x0000000400d07947 */ /* 0x000fea0003800000 */
.L_x_15:
[----:B------:R-:W-:-:S13]  /*2070*/  ISETP.GT.AND P0, PT, R4, 0x1b, PT ;  /* 0x0000001b0400780c */ /* 0x000fda0003f04270 */
[----:B------:R-:W-:Y:S05]  /*2080*/  @P0 BRA `(.L_x_20) ;  /* 0x0000000400140947 */ /* 0x000fea0003800000 */
[----:B------:R-:W-:-:S13]  /*2090*/  ISETP.NE.AND P0, PT, R4, 0x19, PT ;  /* 0x000000190400780c */ /* 0x000fda0003f05270 */
[----:B------:R-:W-:Y:S05]  /*20a0*/  @!P0 BRA `(.L_x_21) ;  /* 0x0000000000988947 */ /* 0x000fea0003800000 */
[----:B------:R-:W-:-:S13]  /*20b0*/  ISETP.NE.AND P0, PT, R4, 0x1a, PT ;  /* 0x0000001a0400780c */ /* 0x000fda0003f05270 */
[----:B------:R-:W-:Y:S05]  /*20c0*/  @!P0 BRA `(.L_x_22) ;  /* 0x00000000001c8947 */ /* 0x000fea0003800000 */
[----:B------:R-:W-:-:S13]  /*20d0*/  ISETP.NE.AND P0, PT, R4, 0x1b, PT ;  /* 0x0000001b0400780c */ /* 0x000fda0003f05270 */
[----:B------:R-:W-:Y:S05]  /*20e0*/  @P0 BRA `(.L_x_7) ;  /* 0x0000000400440947 */ /* 0x000fea0003800000 */
[----:B------:R-:W2:Y:S02]  /*20f0*/  LDG.E.U16 R0, desc[UR36][R2.64] ;  /* 0x0000002402007981 */ /* 0x000ea4000c1e1500 */
[----:B--2---:R-:W-:-:S04]  /*2100*/  I2FP.F32.U32 R0, R0 ;  /* 0x0000000000007245 */ /* 0x004fc80000201000 */
[----:B------:R-:W-:-:S04]  /*2110*/  F2FP.BF16.F32.PACK_AB R0, RZ, R0 ;  /* 0x00000000ff00723e */ /* 0x000fc800000010ff */
[----:B------:R-:W-:Y:S01]  /*2120*/  PRMT R19, R0, 0x7610, R19 ;  /* 0x0000761000137816 */ /* 0x000fe20000000013 */
[----:B------:R-:W-:Y:S06]  /*2130*/  BRA `(.L_x_8) ;  /* 0x00000004009c7947 */ /* 0x000fec0003800000 */
.L_x_22:
[----:B------:R-:W2:Y:S01]  /*2140*/  LDG.E.U8 R2, desc[UR36][R2.64] ;  /* 0x0000002402027981 */ /* 0x000ea2000c1e1100 */
[----:B------:R-:W-:Y:S01]  /*2150*/  BSSY B0, `(.L_x_23) ;  /* 0x0000018000007945 */ /* 0x000fe20003800000 */
[----:B------:R-:W-:Y:S01]  /*2160*/  IMAD.MOV.U32 R0, RZ, RZ, RZ ;  /* 0x000000ffff007224 */ /* 0x000fe200078e00ff */
[----:B--2---:R-:W-:-:S13]  /*2170*/  ISETP.NE.AND P0, PT, R2, RZ, PT ;  /* 0x000000ff0200720c */ /* 0x004fda0003f05270 */
[----:B------:R-:W-:Y:S05]  /*2180*/  @!P0 BRA `(.L_x_24) ;  /* 0x0000000000508947 */ /* 0x000fea0003800000 */
[----:B------:R-:W-:-:S13]  /*2190*/  ISETP.NE.AND P0, PT, R2, 0x80, PT ;  /* 0x000000800200780c */ /* 0x000fda0003f05270 */
[----:B------:R-:W-:Y:S01]  /*21a0*/  @!P0 IMAD.MOV.U32 R0, RZ, RZ, 0x7f800001 ;  /* 0x7f800001ff008424 */ /* 0x000fe200078e00ff */
[----:B------:R-:W-:Y:S06]  /*21b0*/  @!P0 BRA `(.L_x_24) ;  /* 0x0000000000448947 */ /* 0x000fec0003800000 */
[C---:B------:R-:W-:Y:S01]  /*21c0*/  LOP3.LUT P0, R0, R2.reuse, 0x78, RZ, 0xc0, !PT ;  /* 0x0000007802007812 */ /* 0x040fe2000780c0ff */
[----:B------:R-:W-:Y:S01]  /*21d0*/  BSSY B1, `(.L_x_25) ;  /* 0x000000c000017945 */ /* 0x000fe20003800000 */
[----:B------:R-:W-:Y:S02]  /*21e0*/  SHF.R.U32.HI R3, RZ, 0x7, R2 ;  /* 0x00000007ff037819 */ /* 0x000fe40000011602 */
[----:B------:R-:W-:Y:S02]  /*21f0*/  LOP3.LUT R2, R2, 0x7, RZ, 0xc0, !PT ;  /* 0x0000000702027812 */ /* 0x000fe400078ec0ff */
[----:B------:R-:W-:Y:S01]  /*2200*/  SHF.R.U32.HI R0, RZ, 0x3, R0 ;  /* 0x00000003ff007819 */ /* 0x000fe20000011600 */
[----:B------:R-:W-:-:S06]  /*2210*/  IMAD.U32 R4, R3, -0x80000000, RZ ;  /* 0x8000000003047824 */ /* 0x000fcc00078e00ff */
[----:B------:R-:W-:Y:S05]  /*2220*/  @P0 BRA `(.L_x_26) ;  /* 0x0000000000180947 */ /* 0x000fea0003800000 */
[----:B------:R-:W0:Y:S02]  /*2230*/  FLO.U32 R3, R2 ;  /* 0x0000000200037300 */ /* 0x000e2400000e0000 */
[----:B0-----:R-:W-:-:S04]  /*2240*/  IADD3 R3, -R3, 0x1f, RZ ;  /* 0x0000001f03037810 */ /* 0x001fc80007ffe1ff */
[----:B------:R-:W-:Y:S01]  /*2250*/  IADD3 R0, R0, 0x1d, -R3 ;  /* 0x0000001d00007810 */ /* 0x000fe20007ffe803 */
[----:B------:R-:W-:-:S05]  /*2260*/  VIADD R5, R3, 0xffffffe4 ;  /* 0xffffffe403057836 */ /* 0x000fca0000000000 */
[----:B------:R-:W-:-:S04]  /*2270*/  SHF.L.U32 R5, R2, R5, RZ ;  /* 0x0000000502057219 */ /* 0x000fc800000006ff */
[----:B------:R-:W-:-:S07]  /*2280*/  LOP3.LUT R2, R5, 0x7, RZ, 0xc0, !PT ;  /* 0x0000000705027812 */ /* 0x000fce00078ec0ff */
.L_x_26:
[----:B------:R-:W-:Y:S05]  /*2290*/  BSYNC B1 ;  /* 0x0000000000017941 */ /* 0x000fea0003800000 */
.L_x_25:
[----:B------:R-:W-:Y:S01]  /*22a0*/  LEA R3, R0, 0x3b800000, 0x17 ;  /* 0x3b80000000037811 */ /* 0x000fe200078eb8ff */
[----:B------:R-:W-:-:S05]  /*22b0*/  IMAD.SHL.U32 R0, R2, 0x100000, RZ ;  /* 0x0010000002007824 */ /* 0x000fca00078e00ff */
[----:B------:R-:W-:-:S07]  /*22c0*/  LOP3.LUT R0, R3, R0, R4, 0xfe, !PT ;  /* 0x0000000003007212 */ /* 0x000fce00078efe04 */
.L_x_24:
[----:B------:R-:W-:Y:S05]  /*22d0*/  BSYNC B0 ;  /* 0x0000000000007941 */ /* 0x000fea0003800000 */
.L_x_23:
[----:B------:R-:W-:-:S04]  /*22e0*/  F2FP.BF16.F32.PACK_AB R0, RZ, R0 ;  /* 0x00000000ff00723e */ /* 0x000fc800000010ff */
[----:B------:R-:W-:Y:S01]  /*22f0*/  PRMT R19, R0, 0x7610, R19 ;  /* 0x0000761000137816 */ /* 0x000fe20000000013 */
[----:B------:R-:W-:Y:S06]  /*2300*/  BRA `(.L_x_8) ;  /* 0x0000000400287947 */ /* 0x000fec0003800000 */
.L_x_21:
        /* <DEDUP_REMOVED lines=21> */
.L_x_30:
[----:B------:R-:W-:Y:S05]  /*2460*/  BSYNC B1 ;  /* 0x0000000000017941 */ /* 0x000fea0003800000 */
.L_x_29:
[----:B------:R-:W-:Y:S01]  /*2470*/  LEA R3, R0, 0x37800000, 0x17 ;  /* 0x3780000000037811 */ /* 0x000fe200078eb8ff */
[----:B------:R-:W-:-:S05]  /*2480*/  IMAD.SHL.U32 R0, R2, 0x200000, RZ ;  /* 0x0020000002007824 */ /* 0x000fca00078e00ff */
[----:B------:R-:W-:-:S07]  /*2490*/  LOP3.LUT R0, R3, R0, R4, 0xfe, !PT ;  /* 0x0000000003007212 */ /* 0x000fce00078efe04 */
.L_x_28:
[----:B------:R-:W-:Y:S05]  /*24a0*/  BSYNC B0 ;  /* 0x0000000000007941 */ /* 0x000fea0003800000 */
.L_x_27:
[----:B------:R-:W-:-:S04]  /*24b0*/  F2FP.BF16.F32.PACK_AB R0, RZ, R0 ;  /* 0x00000000ff00723e */ /* 0x000fc800000010ff */
[----:B------:R-:W-:Y:S01]  /*24c0*/  PRMT R19, R0, 0x7610, R19 ;  /* 0x0000761000137816 */ /* 0x000fe20000000013 */
[----:B------:R-:W-:Y:S06]  /*24d0*/  BRA `(.L_x_8) ;  /* 0x0000000000b47947 */ /* 0x000fec0003800000 */
.L_x_20:
[----:B------:R-:W-:-:S13]  /*24e0*/  ISETP.NE.AND P0, PT, R4, 0x1c, PT ;  /* 0x0000001c0400780c */ /* 0x000fda0003f05270 */
[----:B------:R-:W-:Y:S05]  /*24f0*/  @!P0 BRA `(.L_x_31) ;  /* 0x00000000009c8947 */ /* 0x000fea0003800000 */
[----:B------:R-:W-:-:S13]  /*2500*/  ISETP.NE.AND P0, PT, R4, 0x1d, PT ;  /* 0x0000001d0400780c */ /* 0x000fda0003f05270 */
[----:B------:R-:W-:Y:S05]  /*2510*/  @!P0 BRA `(.L_x_32) ;  /* 0x0000000000808947 */ /* 0x000fea0003800000 */
[----:B------:R-:W-:-:S13]  /*2520*/  ISETP.NE.AND P0, PT, R4, 0x2c, PT ;  /* 0x0000002c0400780c */ /* 0x000fda0003f05270 */
[----:B------:R-:W-:Y:S05]  /*2530*/  @P0 BRA `(.L_x_7) ;  /* 0x0000000000300947 */ /* 0x000fea0003800000 */
[----:B------:R-:W2:Y:S01]  /*2540*/  LDG.E.U8 R2, desc[UR36][R2.64] ;  /* 0x0000002402027981 */ /* 0x000ea2000c1e1100 */
[----:B------:R-:W-:Y:S01]  /*2550*/  BSSY B0, `(.L_x_33) ;  /* 0x0000007000007945 */ /* 0x000fe20003800000 */
[----:B------:R-:W-:Y:S01]  /*2560*/  IMAD.MOV.U32 R0, RZ, RZ, 0x400000 ;  /* 0x00400000ff007424 */ /* 0x000fe200078e00ff */
[----:B--2---:R-:W-:-:S13]  /*2570*/  ISETP.NE.AND P0, PT, R2, RZ, PT ;  /* 0x000000ff0200720c */ /* 0x004fda0003f05270 */
[----:B------:R-:W-:Y:S05]  /*2580*/  @!P0 BRA `(.L_x_34) ;  /* 0x00000000000c8947 */ /* 0x000fea0003800000 */
[----:B------:R-:W-:-:S13]  /*2590*/  ISETP.NE.AND P0, PT, R2, 0xff, PT ;  /* 0x000000ff0200780c */ /* 0x000fda0003f05270 */
[----:B------:R-:W-:Y:S02]  /*25a0*/  @!P0 IMAD.MOV.U32 R0, RZ, RZ, 0x7f800001 ;  /* 0x7f800001ff008424 */ /* 0x000fe400078e00ff */
[----:B------:R-:W-:-:S07]  /*25b0*/  @P0 IMAD.SHL.U32 R0, R2, 0x800000, RZ ;  /* 0x0080000002000824 */ /* 0x000fce00078e00ff */
.L_x_34:
[----:B------:R-:W-:Y:S05]  /*25c0*/  BSYNC B0 ;  /* 0x0000000000007941 */ /* 0x000fea0003800000 */
.L_x_33:
[----:B------:R-:W-:-:S04]  /*25d0*/  F2FP.BF16.F32.PACK_AB R0, RZ, R0 ;  /* 0x00000000ff00723e */ /* 0x000fc800000010ff */
[----:B------:R-:W-:Y:S01]  /*25e0*/  PRMT R19, R0, 0x7610, R19 ;  /* 0x0000761000137816 */ /* 0x000fe20000000013 */
[----:B------:R-:W-:Y:S06]  /*25f0*/  BRA `(.L_x_8) ;  /* 0x00000000006c7947 */ /* 0x000fec0003800000 */
.L_x_7:
[----:B------:R-:W-:Y:S01]  /*2600*/  MOV R2, 0x0 ;  /* 0x0000000000027802 */ /* 0x000fe20000000f00 */
[----:B------:R-:W-:Y:S01]  /*2610*/  ULDC.64 UR4, c[0x4][0x128] ;  /* 0x01004a0000047ab9 */ /* 0x000fe20000000a00 */
[----:B------:R-:W-:Y:S01]  /*2620*/  ULDC.64 UR6, c[0x4][0x38] ;  /* 0x01000e0000067ab9 */ /* 0x000fe20000000a00 */
[----:B------:R-:W-:Y:S02]  /*2630*/  IMAD.U32 R4, RZ, RZ, UR4 ;  /* 0x00000004ff047e24 */ /* 0x000fe4000f8e00ff */
[----:B------:R-:W-:Y:S01]  /*2640*/  IMAD.U32 R5, RZ, RZ, UR5 ;  /* 0x00000005ff057e24 */ /* 0x000fe2000f8e00ff */
[----:B------:R-:W0:Y:S01]  /*2650*/  LDC.64 R2, c[0x4][R2] ;  /* 0x0100000002027b82 */ /* 0x000e220000000a00 */
[----:B------:R-:W-:Y:S01]  /*2660*/  ULDC.64 UR4, c[0x4][0x130] ;  /* 0x01004c0000047ab9 */ /* 0x000fe20000000a00 */
[----:B------:R-:W-:Y:S02]  /*2670*/  IMAD.U32 R10, RZ, RZ, UR6 ;  /* 0x00000006ff0a7e24 */ /* 0x000fe4000f8e00ff */
[----:B------:R-:W-:-:S02]  /*2680*/  IMAD.U32 R6, RZ, RZ, UR4 ;  /* 0x00000004ff067e24 */ /* 0x000fc4000f8e00ff */
[----:B------:R-:W-:Y:S02]  /*2690*/  IMAD.U32 R7, RZ, RZ, UR5 ;  /* 0x00000005ff077e24 */ /* 0x000fe4000f8e00ff */
[----:B------:R-:W-:Y:S02]  /*26a0*/  IMAD.U32 R11, RZ, RZ, UR7 ;  /* 0x00000007ff0b7e24 */ /* 0x000fe4000f8e00ff */
[----:B------:R-:W-:Y:S02]  /*26b0*/  IMAD.MOV.U32 R8, RZ, RZ, 0x4e ;  /* 0x0000004eff087424 */ /* 0x000fe400078e00ff */
[----:B------:R-:W-:Y:S02]  /*26c0*/  IMAD.MOV.U32 R12, RZ, RZ, 0x1 ;  /* 0x00000001ff0c7424 */ /* 0x000fe400078e00ff */
[----:B------:R-:W-:-:S07]  /*26d0*/  IMAD.MOV.U32 R13, RZ, RZ, RZ ;  /* 0x000000ffff0d7224 */ /* 0x000fce00078e00ff */
[----:B------:R-:W-:-:S07]  /*26e0*/  LEPC R20, `(.L_x_35) ;  /* 0x000000001014794e */ /* 0x000fce0000000000 */
[----:B0-----:R-:W-:Y:S05]  /*26f0*/  CALL.ABS.NOINC R2 ;  /* 0x0000000002007343 */ /* 0x001fea0003c00000 */
.L_x_35:
[----:B------:R-:W-:Y:S01]  /*2700*/  PRMT R19, RZ, 0x7610, R19 ;  /* 0x00007610ff137816 */ /* 0x000fe20000000013 */
[----:B------:R-:W-:Y:S06]  /*2710*/  BRA `(.L_x_8) ;  /* 0x0000000000247947 */ /* 0x000fec0003800000 */
.L_x_32:
[----:B------:R-:W2:Y:S02]  /*2720*/  LDG.E.64 R2, desc[UR36][R2.64] ;  /* 0x0000002402027981 */ /* 0x000ea4000c1e1b00 */
[----:B--2---:R-:W0:Y:S02]  /*2730*/  I2F.U64 R0, R2 ;  /* 0x0000000200007312 */ /* 0x004e240000301000 */
[----:B0-----:R-:W-:-:S04]  /*2740*/  F2FP.BF16.F32.PACK_AB R0, RZ, R0 ;  /* 0x00000000ff00723e */ /* 0x001fc800000010ff */
[----:B------:R-:W-:Y:S01]  /*2750*/  PRMT R19, R0, 0x7610, R19 ;  /* 0x0000761000137816 */ /* 0x000fe20000000013 */
[----:B------:R-:W-:Y:S06]  /*2760*/  BRA `(.L_x_8) ;  /* 0x0000000000107947 */ /* 0x000fec0003800000 */
.L_x_31:
[----:B------:R-:W2:Y:S02]  /*2770*/  LDG.E R2, desc[UR36][R2.64] ;  /* 0x0000002402027981 */ /* 0x000ea4000c1e1900 */
[----:B--2---:R-:W-:-:S04]  /*2780*/  I2FP.F32.U32 R0, R2 ;  /* 0x0000000200007245 */ /* 0x004fc80000201000 */
[----:B------:R-:W-:-:S04]  /*2790*/  F2FP.BF16.F32.PACK_AB R0, RZ, R0 ;  /* 0x00000000ff00723e */ /* 0x000fc800000010ff */
[----:B------:R-:W-:-:S07]  /*27a0*/  PRMT R19, R0, 0x7610, R19 ;  /* 0x0000761000137816 */ /* 0x000fce0000000013 */
.L_x_8:
[----:B------:R-:W1:Y:S01]  /*27b0*/  LDC.U8 R4, c[0x0][0x4aa] ;  /* 0x00012a80ff047b82 */ /* 0x000e620000000000 */
[----:B------:R-:W-:Y:S02]  /*27c0*/  ULDC.64 UR4, c[0x0][0x488] ;  /* 0x0001220000047ab9 */ /* 0x000fe40000000a00 */
[----:B0-----:R-:W-:-:S05]  /*27d0*/  IADD3 R2, P1, R22, UR4, RZ ;  /* 0x0000000416027c10 */ /* 0x001fca000ff3e0ff */
[----:B------:R-:W-:Y:S01]  /*27e0*/  IMAD.X R3, RZ, RZ, UR5, P1 ;  /* 0x00000005ff037e24 */ /* 0x000fe200088e06ff */
[----:B-1----:R-:W-:-:S04]  /*27f0*/  PRMT R0, R4, 0x9910, RZ ;  /* 0x0000991004007816 */ /* 0x002fc800000000ff */
        /* <DEDUP_REMOVED lines=12> */
[----:B0-----:R-:W-:Y:S01]  /*28c0*/  F2FP.BF16.F32.PACK_AB R0, RZ, R0 ;  /* 0x00000000ff00723e */ /* 0x001fe200000010ff */
[----:B------:R-:W-:Y:S06]  /*28d0*/  BRA `(.L_x_41) ;  /* 0x0000000c00a07947 */ /* 0x000fec0003800000 */
.L_x_39:
[----:B------:R-:W2:Y:S02]  /*28e0*/  LDG.E.U8 R2, desc[UR36][R2.64] ;  /* 0x0000002402027981 */ /* 0x000ea4000c1e1100 */
[----:B--2---:R-:W-:-:S04]  /*28f0*/  I2FP.F32.U32 R0, R2 ;  /* 0x0000000200007245 */ /* 0x004fc80000201000 */
[----:B------:R-:W-:Y:S01]  /*2900*/  F2FP.BF16.F32.PACK_AB R0, RZ, R0 ;  /* 0x00000000ff00723e */ /* 0x000fe200000010ff */
[----:B------:R-:W-:Y:S06]  /*2910*/  BRA `(.L_x_41) ;  /* 0x0000000c00907947 */ /* 0x000fec0003800000 */
.L_x_38:
        /* <DEDUP_REMOVED lines=8> */
[----:B0-----:R-:W-:Y:S01]  /*29a0*/  F2FP.BF16.F32.PACK_AB R0, RZ, R0 ;  /* 0x00000000ff00723e */ /* 0x001fe200000010ff */
[----:B------:R-:W-:Y:S06]  /*29b0*/  BRA `(.L_x_41) ;  /* 0x0000000c00687947 */ /* 0x000fec0003800000 */
.L_x_43:
[----:B------:R-:W2:Y:S02]  /*29c0*/  LDG.E R2, desc[UR36][R2.64] ;  /* 0x0000002402027981 */ /* 0x000ea4000c1e1900 */
[----:B--2---:R-:W-:-:S04]  /*29d0*/  I2FP.F32.S32 R0, R2 ;  /* 0x0000000200007245 */ /* 0x004fc80000201400 */
[----:B------:R-:W-:Y:S01]  /*29e0*/  F2FP.BF16.F32.PACK_AB R0, RZ, R0 ;  /* 0x00000000ff00723e */ /* 0x000fe200000010ff */
[----:B------:R-:W-:Y:S06]  /*29f0*/  BRA `(.L_x_41) ;  /* 0x0000000c00587947 */ /* 0x000fec0003800000 */
.L_x_42:
[----:B------:R-:W2:Y:S02]  /*2a00*/  LDG.E.U16 R2, desc[UR36][R2.64] ;  /* 0x0000002402027981 */ /* 0x000ea4000c1e1500 */
[----:B--2---:R-:W0:Y:S02]  /*2a10*/  I2F.S16 R0, R2 ;  /* 0x0000000200007306 */ /* 0x004e240000101400 */
[----:B0-----:R-:W-:Y:S01]  /*2a20*/  F2FP.BF16.F32.PACK_AB R0, RZ, R0 ;  /* 0x00000000ff00723e */ /* 0x001fe200000010ff */
[----:B------:R-:W-:Y:S06]  /*2a30*/  BRA `(.L_x_41) ;  /* 0x0000000c00487947 */ /* 0x000fec0003800000 */
.L_x_37:
        /* <DEDUP_REMOVED lines=9> */
.L_x_45:
[----:B------:R-:W2:Y:S02]  /*2ad0*/  LDG.E.U16 R0, desc[UR36][R2.64] ;  /* 0x0000002402007981 */ /* 0x000ea4000c1e1500 */
[----:B--2---:R-:W-:-:S05]  /*2ae0*/  HADD2.F32 R0, -RZ, R0.H0_H0 ;  /* 0x20000000ff007230 */ /* 0x004fca0000004100 */
[----:B------:R-:W-:Y:S01]  /*2af0*/  F2FP.BF16.F32.PACK_AB R0, RZ, R0 ;  /* 0x00000000ff00723e */ /* 0x000fe200000010ff */
[----:B------:R-:W-:Y:S06]  /*2b00*/  BRA `(.L_x_41) ;  /* 0x0000000c00147947 */ /* 0x000fec0003800000 */
.L_x_44:
        /* <DEDUP_REMOVED lines=9> */
.L_x_47:
[----:B------:R-:W2:Y:S02]  /*2ba0*/  LDG.E.U16 R2, desc[UR36][R2.64] ;  /* 0x0000002402027981 */ /* 0x000ea4000c1e1500 */
[----:B--2---:R-:W-:-:S05]  /*2bb0*/  HADD2.F32 R0, -RZ, R2.H0_H0 ;  /* 0x20000002ff007230 */ /* 0x004fca0000004100 */
[----:B------:R-:W-:Y:S01]  /*2bc0*/  F2FP.BF16.F32.PACK_AB R0, RZ, R0 ;  /* 0x00000000ff00723e */ /* 0x000fe200000010ff */
[----:B------:R-:W-:Y:S06]  /*2bd0*/  BRA `(.L_x_41) ;  /* 0x0000000800e07947 */ /* 0x000fec0003800000 */
.L_x_46:
[----:B------:R-:W2:Y:S01]  /*2be0*/  LDG.E.64 R2, desc[UR36][R2.64] ;  /* 0x0000002402027981 */ /* 0x000ea2000c1e1b00 */
[----:B------:R-:W-:Y:S01]  /*2bf0*/  UMOV UR4, 0xf0000000 ;  /* 0xf000000000047882 */ /* 0x000fe20000000000 */
[----:B------:R-:W-:Y:S01]  /*2c00*/  UMOV UR5, 0x380fffff ;  /* 0x380fffff00057882 */ /* 0x000fe20000000000 */
[----:B--2---:R-:W0:Y:S01]  /*2c10*/  F2F.F32.F64 R0, R2 ;  /* 0x0000000200007310 */ /* 0x004e220000301000 */
[----:B------:R-:W-:-:S14]  /*2c20*/  DSETP.GEU.AND P0, PT, |R2|, UR4, PT ;  /* 0x0000000402007e2a */ /* 0x000fdc000bf0e200 */
[----:B0-----:R-:W-:-:S05]  /*2c30*/  @!P0 FMUL R0, R0, 1.175494350822287508e-38 ;  /* 0x0080000000008820 */ /* 0x001fca0000400000 */
[----:B------:R-:W-:Y:S01]  /*2c40*/  F2FP.BF16.F32.PACK_AB R0, RZ, R0 ;  /* 0x00000000ff00723e */ /* 0x000fe200000010ff */
[----:B------:R-:W-:Y:S06]  /*2c50*/  BRA `(.L_x_41) ;  /* 0x0000000800c07947 */ /* 0x000fec0003800000 */
.L_x_36:
        /* <DEDUP_REMOVED lines=11> */
[----:B------:R-:W-:Y:S01]  /*2d10*/  F2FP.BF16.F32.PACK_AB R0, RZ, R0 ;  /* 0x00000000ff00723e */ /* 0x000fe200000010ff */
[----:B------:R-:W-:Y:S06]  /*2d20*/  BRA `(.L_x_41) ;  /* 0x00000008008c7947 */ /* 0x000fec0003800000 */
.L_x_50:
        /* <DEDUP_REMOVED lines=8> */
.L_x_49:
        /* <DEDUP_REMOVED lines=28> */
.L_x_52:
        /* <DEDUP_REMOVED lines=15> */
.L_x_51:
[----:B------:R0:W5:Y:S01]  /*3060*/  LDG.E.U16 R0, desc[UR36][R2.64] ;  /* 0x0000002402007981 */ /* 0x000162000c1e1500 */
[----:B------:R-:W-:Y:S05]  /*3070*/  BRA `(.L_x_41) ;  /* 0x0000000400b87947 */ /* 0x000fea0003800000 */
.L_x_48:
        /* <DEDUP_REMOVED lines=10> */
[----:B------:R-:W-:Y:S01]  /*3120*/  F2FP.BF16.F32.PACK_AB R0, RZ, R0 ;  /* 0x00000000ff00723e */ /* 0x000fe200000010ff */
[----:B------:R-:W-:Y:S06]  /*3130*/  BRA `(.L_x_41) ;  /* 0x0000000400887947 */ /* 0x000fec0003800000 */
.L_x_55:
        /* <DEDUP_REMOVED lines=21> */
.L_x_59:
[----:B------:R-:W-:Y:S05]  /*3290*/  BSYNC B1 ;  /* 0x0000000000017941 */ /* 0x000fea0003800000 */
.L_x_58:
[----:B------:R-:W-:Y:S01]  /*32a0*/  LEA R3, R0, 0x3b800000, 0x17 ;  /* 0x3b80000000037811 */ /* 0x000fe200078eb8ff */
[----:B------:R-:W-:-:S05]  /*32b0*/  IMAD.SHL.U32 R0, R2, 0x100000, RZ ;  /* 0x0010000002007824 */ /* 0x000fca00078e00ff */
[----:B------:R-:W-:-:S07]  /*32c0*/  LOP3.LUT R0, R3, R0, R4, 0xfe, !PT ;  /* 0x0000000003007212 */ /* 0x000fce00078efe04 */
.L_x_57:
[----:B------:R-:W-:Y:S05]  /*32d0*/  BSYNC B0 ;  /* 0x0000000000007941 */ /* 0x000fea0003800000 */
.L_x_56:
[----:B------:R-:W-:Y:S01]  /*32e0*/  F2FP.BF16.F32.PACK_AB R0, RZ, R0 ;  /* 0x00000000ff00723e */ /* 0x000fe200000010ff */
[----:B------:R-:W-:Y:S06]  /*32f0*/  BRA `(.L_x_41) ;  /* 0x0000000400187947 */ /* 0x000fec0003800000 */
.L_x_54:
        /* <DEDUP_REMOVED lines=21> */
.L_x_63:
[----:B------:R-:W-:Y:S05]  /*3450*/  BSYNC B1 ;  /* 0x0000000000017941 */ /* 0x000fea0003800000 */
.L_x_62:
[----:B------:R-:W-:Y:S01]  /*3460*/  LEA R3, R0, 0x37800000, 0x17 ;  /* 0x3780000000037811 */ /* 0x000fe200078eb8ff */
[----:B------:R-:W-:-:S05]  /*3470*/  IMAD.SHL.U32 R0, R2, 0x200000, RZ ;  /* 0x0020000002007824 */ /* 0x000fca00078e00ff */
[----:B------:R-:W-:-:S07]  /*3480*/  LOP3.LUT R0, R3, R0, R4, 0xfe, !PT ;  /* 0x0000000003007212 */ /* 0x000fce00078efe04 */
.L_x_61:
[----:B------:R-:W-:Y:S05]  /*3490*/  BSYNC B0 ;  /* 0x0000000000007941 */ /* 0x000fea0003800000 */
.L_x_60:
[----:B------:R-:W-:Y:S01]  /*34a0*/  F2FP.BF16.F32.PACK_AB R0, RZ, R0 ;  /* 0x00000000ff00723e */ /* 0x000fe200000010ff */
[----:B------:R-:W-:Y:S06]  /*34b0*/  BRA `(.L_x_41) ;  /* 0x0000000000a87947 */ /* 0x000fec0003800000 */
.L_x_53:
        /* <DEDUP_REMOVED lines=14> */
.L_x_67:
[----:B------:R-:W-:Y:S05]  /*35a0*/  BSYNC B0 ;  /* 0x0000000000007941 */ /* 0x000fea0003800000 */
.L_x_66:
[----:B------:R-:W-:Y:S01]  /*35b0*/  F2FP.BF16.F32.PACK_AB R0, RZ, R0 ;  /* 0x00000000ff00723e */ /* 0x000fe200000010ff */
[----:B------:R-:W-:Y:S06]  /*35c0*/  BRA `(.L_x_41) ;  /* 0x0000000000647947 */ /* 0x000fec0003800000 */
.L_x_40:
        /* <DEDUP_REMOVED lines=15> */
[----:B0----5:R-:W-:Y:S05]  /*36c0*/  CALL.ABS.NOINC R2 ;  /* 0x0000000002007343 */ /* 0x021fea0003c00000 */
.L_x_68:
[----:B------:R-:W-:Y:S01]  /*36d0*/  PRMT R0, RZ, 0x7610, R0 ;  /* 0x00007610ff007816 */ /* 0x000fe20000000000 */
[----:B------:R-:W-:Y:S06]  /*36e0*/  BRA `(.L_x_41) ;  /* 0x00000000001c7947 */ /* 0x000fec0003800000 */
.L_x_65:
[----:B------:R-:W2:Y:S02]  /*36f0*/  LDG.E.64 R2, desc[UR36][R2.64] ;  /* 0x0000002402027981 */ /* 0x000ea4000c1e1b00 */
[----:B--2---:R-:W0:Y:S02]  /*3700*/  I2F.U64 R0, R2 ;  /* 0x0000000200007312 */ /* 0x004e240000301000 */
[----:B0-----:R-:W-:Y:S01]  /*3710*/  F2FP.BF16.F32.PACK_AB R0, RZ, R0 ;  /* 0x00000000ff00723e */ /* 0x001fe200000010ff */
[----:B------:R-:W-:Y:S06]  /*3720*/  BRA `(.L_x_41) ;  /* 0x00000000000c7947 */ /* 0x000fec0003800000 */
.L_x_64:
[----:B------:R-:W2:Y:S02]  /*3730*/  LDG.E R2, desc[UR36][R2.64] ;  /* 0x0000002402027981 */ /* 0x000ea4000c1e1900 */
[----:B--2---:R-:W-:-:S04]  /*3740*/  I2FP.F32.U32 R0, R2 ;  /* 0x0000000200007245 */ /* 0x004fc80000201000 */
[----:B------:R-:W-:-:S07]  /*3750*/  F2FP.BF16.F32.PACK_AB R0, RZ, R0 ;  /* 0x00000000ff00723e */ /* 0x000fce00000010ff */
.L_x_41:
[----:B------:R-:W-:Y:S01]  /*3760*/  ULDC.U8 UR4, c[0x0][0x49c] ;  /* 0x0001270000047ab9 */ /* 0x000fe20000000000 */
[----:B-----5:R-:W-:Y:S01]  /*3770*/  IMAD.U32 R19, R19, 0x10000, RZ ;  /* 0x0001000013137824 */ /* 0x020fe200078e00ff */
[----:B------:R-:W-:Y:S01]  /*3780*/  ISETP.NE.AND P0, PT, RZ, UR4, PT ;  /* 0x00000004ff007c0c */ /* 0x000fe2000bf05270 */
[----:B------:R-:W-:-:S12]  /*3790*/  IMAD.U32 R4, R0, 0x10000, RZ ;  /* 0x0001000000047824 */ /* 0x000fd800078e00ff */
[----:B------:R-:W-:Y:S05]  /*37a0*/  @!P0 BRA `(.L_x_69) ;  /* 0x0000000000348947 */ /* 0x000fea0003800000 */
[----:B------:R-:W-:-:S13]  /*37b0*/  FSETP.GTU.FTZ.AND P0, PT, R4, RZ, PT ;  /* 0x000000ff0400720b */ /* 0x000fda0003f1c000 */
[----:B0-----:R-:W0:Y:S08]  /*37c0*/  @P0 LDC R2, c[0x0][0x494] ;  /* 0x00012500ff020b82 */ /* 0x001e300000000800 */
[----:B------:R-:W1:Y:S08]  /*37d0*/  @!P0 LDC R0, c[0x0][0x498] ;  /* 0x00012600ff008b82 */ /* 0x000e700000000800 */
[----:B------:R-:W2:Y:S01]  /*37e0*/  @!P0 LDC R3, c[0x0][0x490] ;  /* 0x00012400ff038b82 */ /* 0x000ea20000000800 */
[----:B0-----:R-:W-:-:S05]  /*37f0*/  @P0 FMUL.FTZ R2, R19, R2 ;  /* 0x0000000213020220 */ /* 0x001fca0000410000 */
[----:B------:R-:W-:Y:S01]  /*3800*/  @P0 F2FP.BF16.F32.PACK_AB R2, RZ, R2 ;  /* 0x00000002ff02023e */ /* 0x000fe200000010ff */
[----:B-1----:R-:W-:Y:S01]  /*3810*/  @!P0 FMUL.FTZ R0, R19, R0 ;  /* 0x0000000013008220 */ /* 0x002fe20000410000 */
[----:B--2---:R-:W-:-:S04]  /*3820*/  @!P0 FADD.FTZ R3, R4, R3 ;  /* 0x0000000304038221 */ /* 0x004fc80000010000 */
[----:B------:R-:W-:Y:S01]  /*3830*/  @!P0 FMUL.FTZ R0, R0, R3 ;  /* 0x0000000300008220 */ /* 0x000fe20000410000 */
[----:B------:R-:W-:-:S04]  /*3840*/  @P0 PRMT R3, R2, 0x7610, R3 ;  /* 0x0000761002030816 */ /* 0x000fc80000000003 */
[----:B------:R-:W-:-:S04]  /*3850*/  @!P0 F2FP.BF16.F32.PACK_AB R0, RZ, R0 ;  /* 0x00000000ff00823e */ /* 0x000fc800000010ff */
[----:B------:R-:W-:Y:S01]  /*3860*/  @!P0 PRMT R3, R0, 0x7610, R3 ;  /* 0x0000761000038816 */ /* 0x000fe20000000003 */
[----:B------:R-:W-:Y:S06]  /*3870*/  BRA `(.L_x_70) ;  /* 0x0000000000347947 */ /* 0x000fec0003800000 */
.L_x_69:
[----:B------:R-:W-:-:S13]  /*3880*/  FSETP.GTU.FTZ.AND P0, PT, R4, RZ, PT ;  /* 0x000000ff0400720b */ /* 0x000fda0003f1c000 */
[----:B------:R-:W1:Y:S08]  /*3890*/  @!P0 LDC R5, c[0x0][0x498] ;  /* 0x00012600ff058b82 */ /* 0x000e700000000800 */
[----:B------:R-:W2:Y:S08]  /*38a0*/  @!P0 LDC R7, c[0x0][0x490] ;  /* 0x00012400ff078b82 */ /* 0x000eb00000000800 */
[----:B------:R-:W3:Y:S01]  /*38b0*/  @P0 LDC R6, c[0x0][0x494] ;  /* 0x00012500ff060b82 */ /* 0x000ee20000000800 */
[----:B-1----:R-:W-:-:S04]  /*38c0*/  @!P0 FMUL.FTZ R0, R4, R5 ;  /* 0x0000000504008220 */ /* 0x002fc80000410000 */
[----:B0-----:R-:W-:Y:S01]  /*38d0*/  @!P0 FMUL.FTZ R2, R0, 1.4426950216293334961 ;  /* 0x3fb8aa3b00028820 */ /* 0x001fe20000410000 */
[----:B------:R-:W-:-:S03]  /*38e0*/  @!P0 FMUL.FTZ R0, R19, R5 ;  /* 0x0000000513008220 */ /* 0x000fc60000410000 */
[----:B------:R-:W0:Y:S01]  /*38f0*/  @!P0 MUFU.EX2 R3, R2 ;  /* 0x0000000200038308 */ /* 0x000e220000000800 */
[----:B--2---:R-:W-:Y:S01]  /*3900*/  @!P0 FMUL.FTZ R0, R0, R7 ;  /* 0x0000000700008220 */ /* 0x004fe20000410000 */
[----:B---3--:R-:W-:-:S03]  /*3910*/  @P0 FMUL.FTZ R4, R19, R6 ;  /* 0x0000000613040220 */ /* 0x008fc60000410000 */
[----:B0-----:R-:W-:-:S05]  /*3920*/  @!P0 FMUL.FTZ R4, R0, R3 ;  /* 0x0000000300048220 */ /* 0x001fca0000410000 */
[----:B------:R-:W-:-:S04]  /*3930*/  F2FP.BF16.F32.PACK_AB R4, RZ, R4 ;  /* 0x00000004ff04723e */ /* 0x000fc800000010ff */
[----:B------:R-:W-:-:S07]  /*3940*/  PRMT R3, R4, 0x7610, R3 ;  /* 0x0000761004037816 */ /* 0x000fce0000000003 */
.L_x_70:
[----:B------:R-:W0:Y:S02]  /*3950*/  LDC.U8 R2, c[0x0][0x4a8] ;  /* 0x00012a00ff027b82 */ /* 0x000e240000000000 */
        /* <DEDUP_REMOVED lines=11> */
[----:B------:R-:W-:-:S06]  /*3a10*/  IMAD.U32 R3, R3, 0x10000, RZ ;  /* 0x0001000003037824 */ /* 0x000fcc00078e00ff */
[----:B------:R-:W0:Y:S02]  /*3a20*/  F2I.FTZ.TRUNC.NTZ R3, R3 ;  /* 0x0000000300037305 */ /* 0x000e24000021f100 */
[----:B0-----:R0:W-:Y:S01]  /*3a30*/  STG.E.U8 desc[UR36][R16.64], R3 ;  /* 0x0000000310007986 */ /* 0x0011e2000c101124 */
[----:B------:R-:W-:Y:S05]  /*3a40*/  BRA `(.L_x_76) ;  /* 0x0000000c00947947 */ /* 0x000fea0003800000 */
.L_x_74:
[----:B------:R-:W-:-:S06]  /*3a50*/  IMAD.U32 R3, R3, 0x10000, RZ ;  /* 0x0001000003037824 */ /* 0x000fcc00078e00ff */
[----:B------:R-:W0:Y:S02]  /*3a60*/  F2I.S64.TRUNC R2, R3 ;  /* 0x0000000300027311 */ /* 0x000e24000020d900 */
[----:B0-----:R0:W-:Y:S01]  /*3a70*/  STG.E.U8 desc[UR36][R16.64], R2 ;  /* 0x0000000210007986 */ /* 0x0011e2000c101124 */
[----:B------:R-:W-:Y:S05]  /*3a80*/  BRA `(.L_x_76) ;  /* 0x0000000c00847947 */ /* 0x000fea0003800000 */
.L_x_73:
[----:B------:R-:W-:-:S13]  /*3a90*/  ISETP.NE.AND P0, PT, R0, 0x2, PT ;  /* 0x000000020000780c */ /* 0x000fda0003f05270 */
[----:B------:R-:W-:Y:S05]  /*3aa0*/  @!P0 BRA `(.L_x_77) ;  /* 0x0000000000308947 */ /* 0x000fea0003800000 */
[----:B------:R-:W-:-:S13]  /*3ab0*/  ISETP.NE.AND P0, PT, R0, 0x3, PT ;  /* 0x000000030000780c */ /* 0x000fda0003f05270 */
[----:B------:R-:W-:Y:S05]  /*3ac0*/  @!P0 BRA `(.L_x_78) ;  /* 0x0000000000188947 */ /* 0x000fea0003800000 */
[----:B------:R-:W-:-:S13]  /*3ad0*/  ISETP.NE.AND P0, PT, R0, 0x4, PT ;  /* 0x000000040000780c */ /* 0x000fda0003f05270 */
[----:B------:R-:W-:Y:S05]  /*3ae0*/  @P0 BRA `(.L_x_75) ;  /* 0x0000000c000c0947 */ /* 0x000fea0003800000 */
[----:B------:R-:W-:-:S06]  /*3af0*/  IMAD.U32 R3, R3, 0x10000, RZ ;  /* 0x0001000003037824 */ /* 0x000fcc00078e00ff */
[----:B------:R-:W0:Y:S02]  /*3b00*/  F2I.S64.TRUNC R2, R3 ;  /* 0x0000000300027311 */ /* 0x000e24000020d900 */
[----:B0-----:R0:W-:Y:S01]  /*3b10*/  STG.E.64 desc[UR36][R16.64], R2 ;  /* 0x0000000210007986 */ /* 0x0011e2000c101b24 */
[----:B------:R-:W-:Y:S05]  /*3b20*/  BRA `(.L_x_76) ;  /* 0x0000000c005c7947 */ /* 0x000fea0003800000 */
.L_x_78:
[----:B------:R-:W-:-:S06]  /*3b30*/  IMAD.U32 R3, R3, 0x10000, RZ ;  /* 0x0001000003037824 */ /* 0x000fcc00078e00ff */
[----:B------:R-:W0:Y:S02]  /*3b40*/  F2I.FTZ.TRUNC.NTZ R3, R3 ;  /* 0x0000000300037305 */ /* 0x000e24000021f100 */
[----:B0-----:R0:W-:Y:S01]  /*3b50*/  STG.E desc[UR36][R16.64], R3 ;  /* 0x0000000310007986 */ /* 0x0011e2000c101924 */
[----:B------:R-:W-:Y:S05]  /*3b60*/  BRA `(.L_x_76) ;  /* 0x0000000c004c7947 */ /* 0x000fea0003800000 */
.L_x_77:
[----:B------:R-:W-:-:S06]  /*3b70*/  IMAD.U32 R3, R3, 0x10000, RZ ;  /* 0x0001000003037824 */ /* 0x000fcc00078e00ff */
[----:B------:R-:W0:Y:S02]  /*3b80*/  F2I.FTZ.TRUNC.NTZ R3, R3 ;  /* 0x0000000300037305 */ /* 0x000e24000021f100 */
[----:B0-----:R0:W-:Y:S01]  /*3b90*/  STG.E.U16 desc[UR36][R16.64], R3 ;  /* 0x0000000310007986 */ /* 0x0011e2000c101524 */
[----:B------:R-:W-:Y:S05]  /*3ba0*/  BRA `(.L_x_76) ;  /* 0x0000000c003c7947 */ /* 0x000fea0003800000 */
.L_x_72:
[----:B------:R-:W-:-:S13]  /*3bb0*/  ISETP.GT.AND P0, PT, R0, 0x6, PT ;  /* 0x000000060000780c */ /* 0x000fda0003f04270 */
[----:B------:R-:W-:Y:S05]  /*3bc0*/  @P0 BRA `(.L_x_79) ;  /* 0x00000000002c0947 */ /* 0x000fea0003800000 */
[----:B------:R-:W-:-:S13]  /*3bd0*/  ISETP.NE.AND P0, PT, R0, 0x5, PT ;  /* 0x000000050000780c */ /* 0x000fda0003f05270 */
[----:B------:R-:W-:Y:S05]  /*3be0*/  @!P0 BRA `(.L_x_80) ;  /* 0x0000000000148947 */ /* 0x000fea0003800000 */
[----:B------:R-:W-:-:S13]  /*3bf0*/  ISETP.NE.AND P0, PT, R0, 0x6, PT ;  /* 0x000000060000780c */ /* 0x000fda0003f05270 */
[----:B------:R-:W-:Y:S05]  /*3c00*/  @P0 BRA `(.L_x_75) ;  /* 0x0000000800c40947 */ /* 0x000fea0003800000 */
[----:B------:R-:W-:-:S05]  /*3c10*/  IMAD.U32 R3, R3, 0x10000, RZ ;  /* 0x0001000003037824 */ /* 0x000fca00078e00ff */
[----:B------:R0:W-:Y:S01]  /*3c20*/  STG.E desc[UR36][R16.64], R3 ;  /* 0x0000000310007986 */ /* 0x0001e2000c101924 */
[----:B------:R-:W-:Y:S05]  /*3c30*/  BRA `(.L_x_76) ;  /* 0x0000000c00187947 */ /* 0x000fea0003800000 */
.L_x_80:
[----:B------:R-:W-:-:S05]  /*3c40*/  IMAD.U32 R0, R3, 0x10000, RZ ;  /* 0x0001000003007824 */ /* 0x000fca00078e00ff */
[----:B------:R-:W-:-:S05]  /*3c50*/  F2FP.F16.F32.PACK_AB R0, RZ, R0 ;  /* 0x00000000ff00723e */ /* 0x000fca00000000ff */
[----:B------:R0:W-:Y:S01]  /*3c60*/  STG.E.U16 desc[UR36][R16.64], R0 ;  /* 0x0000000010007986 */ /* 0x0001e2000c101524 */
[----:B------:R-:W-:Y:S05]  /*3c70*/  BRA `(.L_x_76) ;  /* 0x0000000c00087947 */ /* 0x000fea0003800000 */
.L_x_79:
[----:B------:R-:W-:-:S13]  /*3c80*/  ISETP.NE.AND P0, PT, R0, 0x7, PT ;  /* 0x000000070000780c */ /* 0x000fda0003f05270 */
[----:B------:R-:W-:Y:S05]  /*3c90*/  @!P0 BRA `(.L_x_81) ;  /* 0x0000000000348947 */ /* 0x000fea0003800000 */
[----:B------:R-:W-:-:S13]  /*3ca0*/  ISETP.NE.AND P0, PT, R0, 0x8, PT ;  /* 0x000000080000780c */ /* 0x000fda0003f05270 */
[----:B------:R-:W-:Y:S05]  /*3cb0*/  @!P0 BRA `(.L_x_82) ;  /* 0x0000000000188947 */ /* 0x000fea0003800000 */
[----:B------:R-:W-:-:S13]  /*3cc0*/  ISETP.NE.AND P0, PT, R0, 0x9, PT ;  /* 0x000000090000780c */ /* 0x000fda0003f05270 */
[----:B------:R-:W-:Y:S05]  /*3cd0*/  @P0 BRA `(.L_x_75) ;  /* 0x0000000800900947 */ /* 0x000fea0003800000 */
[----:B------:R-:W-:Y:S02]  /*3ce0*/  IMAD.U32 R2, R3, 0x10000, RZ ;  /* 0x0001000003027824 */ /* 0x000fe400078e00ff */
[----:B------:R-:W-:-:S05]  /*3cf0*/  IMAD.MOV.U32 R3, RZ, RZ, RZ ;  /* 0x000000ffff037224 */ /* 0x000fca00078e00ff */
[----:B------:R0:W-:Y:S01]  /*3d00*/  STG.E.64 desc[UR36][R16.64], R2 ;  /* 0x0000000210007986 */ /* 0x0001e2000c101b24 */
[----:B------:R-:W-:Y:S05]  /*3d10*/  BRA `(.L_x_76) ;  /* 0x0000000800e07947 */ /* 0x000fea0003800000 */
.L_x_82:
[----:B------:R-:W-:-:S05]  /*3d20*/  IMAD.U32 R3, R3, 0x10000, RZ ;  /* 0x0001000003037824 */ /* 0x000fca00078e00ff */
[----:B------:R-:W-:-:S04]  /*3d30*/  F2FP.F16.F32.PACK_AB R3, RZ, R3 ;  /* 0x00000003ff03723e */ /* 0x000fc800000000ff */
[----:B------:R-:W-:-:S05]  /*3d40*/  PRMT R3, R3, 0x5410, RZ ;  /* 0x0000541003037816 */ /* 0x000fca00000000ff */
[----:B------:R0:W-:Y:S01]  /*3d50*/  STG.E desc[UR36][R16.64], R3 ;  /* 0x0000000310007986 */ /* 0x0001e2000c101924 */
[----:B------:R-:W-:Y:S05]  /*3d60*/  BRA `(.L_x_76) ;  /* 0x0000000800cc7947 */ /* 0x000fea0003800000 */
.L_x_81:
[----:B------:R-:W-:-:S04]  /*3d70*/  IMAD.U32 R2, R3, 0x10000, RZ ;  /* 0x0001000003027824 */ /* 0x000fc800078e00ff */
[----:B------:R-:W-:-:S06]  /*3d80*/  FMUL.FTZ R2, R2, 1 ;  /* 0x3f80000002027820 */ /* 0x000fcc0000410000 */
[----:B------:R-:W0:Y:S02]  /*3d90*/  F2F.F64.F32 R2, R2 ;  /* 0x0000000200027310 */ /* 0x000e240000201800 */
[----:B0-----:R0:W-:Y:S01]  /*3da0*/  STG.E.64 desc[UR36][R16.64], R2 ;  /* 0x0000000210007986 */ /* 0x0011e2000c101b24 */
[----:B------:R-:W-:Y:S05]  /*3db0*/  BRA `(.L_x_76) ;  /* 0x0000000800b87947 */ /* 0x000fea0003800000 */
.L_x_71:
        /* <DEDUP_REMOVED lines=8> */
[----:B------:R-:W-:-:S05]  /*3e40*/  IMAD.U32 R3, R3, 0x10000, RZ ;  /* 0x0001000003037824 */ /* 0x000fca00078e00ff */
[----:B------:R-:W-:-:S04]  /*3e50*/  FSETP.NEU.FTZ.AND P0, PT, R3, RZ, PT ;  /* 0x000000ff0300720b */ /* 0x000fc80003f1d000 */
[----:B------:R-:W-:-:S05]  /*3e60*/  SEL R3, RZ, 0x1, !P0 ;  /* 0x00000001ff037807 */ /* 0x000fca0004000000 */
[----:B------:R4:W-:Y:S01]  /*3e70*/  STG.E.U8 desc[UR36][R16.64], R3 ;  /* 0x0000000310007986 */ /* 0x0009e2000c101124 */
[----:B------:R-:W-:Y:S05]  /*3e80*/  BRA `(.L_x_76) ;  /* 0x0000000800847947 */ /* 0x000fea0003800000 */
.L_x_85:
[----:B------:R-:W-:Y:S01]  /*3e90*/  IMAD.U32 R3, R3, 0x10000, RZ ;  /* 0x0001000003037824 */ /* 0x000fe200078e00ff */
[----:B------:R-:W-:-:S03]  /*3ea0*/  CS2R R6, SRZ ;  /* 0x0000000000067805 */ /* 0x000fc6000001ff00 */
[----:B------:R-:W-:-:S04]  /*3eb0*/  FMUL.FTZ R3, R3, 1 ;  /* 0x3f80000003037820 */ /* 0x000fc80000410000 */
[----:B------:R-:W0:Y:S02]  /*3ec0*/  F2F.F64.F32 R4, R3 ;  /* 0x0000000300047310 */ /* 0x000e240000201800 */
[----:B0-----:R3:W-:Y:S01]  /*3ed0*/  STG.E.128 desc[UR36][R16.64], R4 ;  /* 0x0000000410007986 */ /* 0x0017e2000c101d24 */
[----:B------:R-:W-:Y:S05]  /*3ee0*/  BRA `(.L_x_76) ;  /* 0x00000008006c7947 */ /* 0x000fea0003800000 */
.L_x_84:
[----:B------:R-:W-:-:S13]  /*3ef0*/  ISETP.NE.AND P0, PT, R0, 0xf, PT ;  /* 0x0000000f0000780c */ /* 0x000fda0003f05270 */
[----:B------:R-:W-:Y:S05]  /*3f00*/  @!P0 BRA `(.L_x_86) ;  /* 0x0000000000b48947 */ /* 0x000fea0003800000 */
[----:B------:R-:W-:-:S13]  /*3f10*/  ISETP.NE.AND P0, PT, R0, 0x17, PT ;  /* 0x000000170000780c */ /* 0x000fda0003f05270 */
[----:B------:R-:W-:Y:S05]  /*3f20*/  @!P0 BRA `(.L_x_87) ;  /* 0x0000000000548947 */ /* 0x000fea0003800000 */
[----:B------:R-:W-:-:S13]  /*3f30*/  ISETP.NE.AND P0, PT, R0, 0x18, PT ;  /* 0x000000180000780c */ /* 0x000fda0003f05270 */
[----:B------:R-:W-:Y:S05]  /*3f40*/  @P0 BRA `(.L_x_75) ;  /* 0x0000000400f40947 */ /* 0x000fea0003800000 */
[----:B------:R-:W-:Y:S01]  /*3f50*/  IMAD.U32 R5, R3, 0x10000, RZ ;  /* 0x0001000003057824 */ /* 0x000fe200078e00ff */
[----:B------:R-:W-:Y:S04]  /*3f60*/  BSSY B0, `(.L_x_88) ;  /* 0x000000e000007945 */ /* 0x000fe80003800000 */
[C---:B------:R-:W-:Y:S02]  /*3f70*/  LOP3.LUT R2, R5.reuse, 0x7fffffff, RZ, 0xc0, !PT ;  /* 0x7fffffff05027812 */ /* 0x040fe400078ec0ff */
[----:B------:R-:W-:Y:S02]  /*3f80*/  LOP3.LUT R0, R5, 0x80000000, RZ, 0xc0, !PT ;  /* 0x8000000005007812 */ /* 0x000fe400078ec0ff */
[----:B------:R-:W-:Y:S02]  /*3f90*/  ISETP.GT.U32.AND P0, PT, R2, 0x43efffff, PT ;  /* 0x43efffff0200780c */ /* 0x000fe40003f04070 */
[----:B------:R-:W-:Y:S01]  /*3fa0*/  SHF.R.U32.HI R3, RZ, 0x18, R0 ;  /* 0x00000018ff037819 */ /* 0x000fe20000011600 */
[----:B------:R-:W-:-:S10]  /*3fb0*/  IMAD.MOV.U32 R0, RZ, RZ, 0x7f ;  /* 0x0000007fff007424 */ /* 0x000fd400078e00ff */
[----:B------:R-:W-:Y:S05]  /*3fc0*/  @P0 BRA `(.L_x_89) ;  /* 0x00000000001c0947 */ /* 0x000fea0003800000 */
[----:B------:R-:W-:-:S13]  /*3fd0*/  ISETP.GE.U32.AND P0, PT, R2, 0x3c800000, PT ;  /* 0x3c8000000200780c */ /* 0x000fda0003f06070 */
[----:B------:R-:W-:Y:S01]  /*3fe0*/  @P0 SHF.R.U32.HI R0, RZ, 0x14, R5 ;  /* 0x00000014ff000819 */ /* 0x000fe20000011605 */
[----:B------:R-:W-:-:S03]  /*3ff0*/  @!P0 FADD.FTZ R2, R2, 16384 ;  /* 0x4680000002028421 */ /* 0x000fc60000010000 */
[----:B------:R-:W-:-:S04]  /*4000*/  @P0 LOP3.LUT R0, R0, 0x1, RZ, 0xc0, !PT ;  /* 0x0000000100000812 */ /* 0x000fc800078ec0ff */
[----:B------:R-:W-:-:S04]  /*4010*/  @P0 IADD3 R0, R5, 0x407ffff, R0 ;  /* 0x0407ffff05000810 */ /* 0x000fc80007ffe000 */
[----:B------:R-:W-:Y:S01]  /*4020*/  @P0 SHF.R.U32.HI R0, RZ, 0x14, R0 ;  /* 0x00000014ff000819 */ /* 0x000fe20000011600 */
[----:B------:R-:W-:-:S07]  /*4030*/  @!P0 VIADD R0, R2, 0xb9800000 ;  /* 0xb980000002008836 */ /* 0x000fce0000000000 */
.L_x_89:
[----:B------:R-:W-:Y:S05]  /*4040*/  BSYNC B0 ;  /* 0x0000000000007941 */ /* 0x000fea0003800000 */
.L_x_88:
[----:B------:R-:W-:-:S05]  /*4050*/  LOP3.LUT R3, R0, R3, RZ, 0xfc, !PT ;  /* 0x0000000300037212 */ /* 0x000fca00078efcff */
[----:B------:R0:W-:Y:S01]  /*4060*/  STG.E.U8 desc[UR36][R16.64], R3 ;  /* 0x0000000310007986 */ /* 0x0001e2000c101124 */
[----:B------:R-:W-:Y:S05]  /*4070*/  BRA `(.L_x_76) ;  /* 0x0000000800087947 */ /* 0x000fea0003800000 */
.L_x_87:
[----:B------:R-:W-:Y:S01]  /*4080*/  IMAD.U32 R3, R3, 0x10000, RZ ;  /* 0x0001000003037824 */ /* 0x000fe200078e00ff */
[----:B------:R-:W-:Y:S04]  /*4090*/  BSSY B0, `(.L_x_90) ;  /* 0x000000f000007945 */ /* 0x000fe80003800000 */
[----:B------:R-:W-:-:S04]  /*40a0*/  LOP3.LUT R2, R3, 0x7fffffff, RZ, 0xc0, !PT ;  /* 0x7fffffff03027812 */ /* 0x000fc800078ec0ff */
[----:B------:R-:W-:-:S13]  /*40b0*/  ISETP.GT.U32.AND P0, PT, R2, 0x477fffff, PT ;  /* 0x477fffff0200780c */ /* 0x000fda0003f04070 */
[----:B------:R-:W-:Y:S05]  /*40c0*/  @P0 BRA `(.L_x_91) ;  /* 0x0000000000200947 */ /* 0x000fea0003800000 */
[----:B------:R-:W-:-:S13]  /*40d0*/  ISETP.GE.U32.AND P0, PT, R2, 0x38800000, PT ;  /* 0x388000000200780c */ /* 0x000fda0003f06070 */
[----:B------:R-:W-:Y:S01]  /*40e0*/  @P0 SHF.R.U32.HI R0, RZ, 0x15, R3 ;  /* 0x00000015ff000819 */ /* 0x000fe20000011603 */
[----:B------:R-:W-:-:S03]  /*40f0*/  @!P0 FADD.FTZ R2, R2, 128 ;  /* 0x4300000002028421 */ /* 0x000fc60000010000 */
[----:B------:R-:W-:-:S04]  /*4100*/  @P0 LOP3.LUT R0, R0, 0x1, RZ, 0xc0, !PT ;  /* 0x0000000100000812 */ /* 0x000fc800078ec0ff */
[----:B------:R-:W-:-:S04]  /*4110*/  @P0 IADD3 R0, R3, 0x80fffff, R0 ;  /* 0x080fffff03000810 */ /* 0x000fc80007ffe000 */
[----:B------:R-:W-:Y:S01]  /*4120*/  @P0 SHF.R.U32.HI R0, RZ, 0x15, R0 ;  /* 0x00000015ff000819 */ /* 0x000fe20000011600 */
[----:B------:R-:W-:Y:S01]  /*4130*/  @!P0 VIADD R0, R2, 0xbd000000 ;  /* 0xbd00000002008836 */ /* 0x000fe20000000000 */
[----:B------:R-:W-:Y:S06]  /*4140*/  BRA `(.L_x_92) ;  /* 0x00000000000c7947 */ /* 0x000fec0003800000 */
.L_x_91:
[----:B------:R-:W-:Y:S01]  /*4150*/  IMAD.MOV.U32 R0, RZ, RZ, 0x7f ;  /* 0x0000007fff007424 */ /* 0x000fe200078e00ff */
[----:B------:R-:W-:-:S04]  /*4160*/  ISETP.GT.U32.AND P0, PT, R2, 0x7f800000, PT ;  /* 0x7f8000000200780c */ /* 0x000fc80003f04070 */
[----:B------:R-:W-:-:S09]  /*4170*/  SEL R0, R0, 0x7c, P0 ;  /* 0x0000007c00007807 */ /* 0x000fd20000000000 */
.L_x_92:
[----:B------:R-:W-:Y:S05]  /*4180*/  BSYNC B0 ;  /* 0x0000000000007941 */ /* 0x000fea0003800000 */
.L_x_90:
[----:B------:R-:W-:-:S04]  /*4190*/  LOP3.LUT R2, R3, 0x80000000, RZ, 0xc0, !PT ;  /* 0x8000000003027812 */ /* 0x000fc800078ec0ff */
[----:B------:R-:W-:-:S04]  /*41a0*/  SHF.R.U32.HI R3, RZ, 0x18, R2 ;  /* 0x00000018ff037819 */ /* 0x000fc80000011602 */
[----:B------:R-:W-:-:S05]  /*41b0*/  LOP3.LUT R3, R0, R3, RZ, 0xfc, !PT ;  /* 0x0000000300037212 */ /* 0x000fca00078efcff */
[----:B------:R1:W-:Y:S01]  /*41c0*/  STG.E.U8 desc[UR36][R16.64], R3 ;  /* 0x0000000310007986 */ /* 0x0003e2000c101124 */
[----:B------:R-:W-:Y:S05]  /*41d0*/  BRA `(.L_x_76) ;  /* 0x0000000400b07947 */ /* 0x000fea0003800000 */
.L_x_86:
[----:B------:R2:W-:Y:S01]  /*41e0*/  STG.E.U16 desc[UR36][R16.64], R3 ;  /* 0x0000000310007986 */ /* 0x0005e2000c101524 */
[----:B------:R-:W-:Y:S05]  /*41f0*/  BRA `(.L_x_76) ;  /* 0x0000000400a87947 */ /* 0x000fea0003800000 */
.L_x_83:
        /* <DEDUP_REMOVED lines=8> */
[----:B------:R-:W-:-:S06]  /*4280*/  IMAD.U32 R3, R3, 0x10000, RZ ;  /* 0x0001000003037824 */ /* 0x000fcc00078e00ff */
[----:B------:R-:W0:Y:S02]  /*4290*/  F2I.FTZ.U32.TRUNC.NTZ R3, R3 ;  /* 0x0000000300037305 */ /* 0x000e24000021f000 */
[----:B0-----:R0:W-:Y:S01]  /*42a0*/  STG.E.U16 desc[UR36][R16.64], R3 ;  /* 0x0000000310007986 */ /* 0x0011e2000c101524 */
[----:B------:R-:W-:Y:S05]  /*42b0*/  BRA `(.L_x_76) ;  /* 0x0000000400787947 */ /* 0x000fea0003800000 */
.L_x_95:
[----:B------:R-:W-:Y:S01]  /*42c0*/  IMAD.U32 R3, R3, 0x10000, RZ ;  /* 0x0001000003037824 */ /* 0x000fe200078e00ff */
[----:B------:R-:W-:Y:S01]  /*42d0*/  BSSY B0, `(.L_x_96) ;  /* 0x0000014000007945 */ /* 0x000fe20003800000 */
[----:B------:R-:W-:-:S03]  /*42e0*/  IMAD.MOV.U32 R8, RZ, RZ, 0x80 ;  /* 0x00000080ff087424 */ /* 0x000fc600078e00ff */
[----:B------:R-:W-:-:S04]  /*42f0*/  LOP3.LUT R2, R3, 0x7fffffff, RZ, 0xc0, !PT ;  /* 0x7fffffff03027812 */ /* 0x000fc800078ec0ff */
[----:B------:R-:W-:-:S13]  /*4300*/  ISETP.GT.U32.AND P0, PT, R2, 0x437fffff, PT ;  /* 0x437fffff0200780c */ /* 0x000fda0003f04070 */
[----:B------:R-:W-:Y:S05]  /*4310*/  @P0 BRA `(.L_x_97) ;  /* 0x00000000003c0947 */ /* 0x000fea0003800000 */
[----:B------:R-:W-:-:S13]  /*4320*/  ISETP.GE.U32.AND P0, PT, R2, 0x3c000000, PT ;  /* 0x3c0000000200780c */ /* 0x000fda0003f06070 */
[----:B------:R-:W-:-:S04]  /*4330*/  @P0 SHF.R.U32.HI R0, RZ, 0x14, R3 ;  /* 0x00000014ff000819 */ /* 0x000fc80000011603 */
[----:B------:R-:W-:-:S04]  /*4340*/  @P0 LOP3.LUT R0, R0, 0x1, RZ, 0xc0, !PT ;  /* 0x0000000100000812 */ /* 0x000fc800078ec0ff */
[----:B------:R-:W-:-:S04]  /*4350*/  @P0 IADD3 R0, R3, 0x487ffff, R0 ;  /* 0x0487ffff03000810 */ /* 0x000fc80007ffe000 */
[----:B------:R-:W-:-:S04]  /*4360*/  @P0 SHF.R.U32.HI R0, RZ, 0x14, R0 ;  /* 0x00000014ff000819 */ /* 0x000fc80000011600 */
[----:B------:R-:W-:Y:S01]  /*4370*/  @P0 LOP3.LUT R0, R0, 0xff, RZ, 0xc0, !PT ;  /* 0x000000ff00000812 */ /* 0x000fe200078ec0ff */
[----:B------:R-:W-:Y:S06]  /*4380*/  @P0 BRA `(.L_x_98) ;  /* 0x0000000000100947 */ /* 0x000fec0003800000 */
[----:B------:R-:W-:Y:S01]  /*4390*/  FADD.FTZ R0, R2, 8192 ;  /* 0x4600000002007421 */ /* 0x000fe20000010000 */
[----:B------:R-:W-:-:S04]  /*43a0*/  PRMT R8, RZ, 0x7610, R8 ;  /* 0x00007610ff087816 */ /* 0x000fc80000000008 */
[----:B------:R-:W-:-:S13]  /*43b0*/  LOP3.LUT P0, R0, R0, 0xff, RZ, 0xc0, !PT ;  /* 0x000000ff00007812 */ /* 0x000fda000780c0ff */
[----:B------:R-:W-:Y:S05]  /*43c0*/  @!P0 BRA `(.L_x_97) ;  /* 0x0000000000108947 */ /* 0x000fea0003800000 */
.L_x_98:
[----:B------:R-:W-:-:S04]  /*43d0*/  LOP3.LUT R2, R3, 0x80000000, RZ, 0xc0, !PT ;  /* 0x8000000003027812 */ /* 0x000fc800078ec0ff */
[----:B------:R-:W-:-:S04]  /*43e0*/  SHF.R.U32.HI R3, RZ, 0x18, R2 ;  /* 0x00000018ff037819 */ /* 0x000fc80000011602 */
[----:B------:R-:W-:-:S04]  /*43f0*/  LOP3.LUT R0, R0, R3, RZ, 0xfc, !PT ;  /* 0x0000000300007212 */ /* 0x000fc800078efcff */
[----:B------:R-:W-:-:S07]  /*4400*/  PRMT R8, R0, 0x7610, R8 ;  /* 0x0000761000087816 */ /* 0x000fce0000000008 */
.L_x_97:
[----:B------:R-:W-:Y:S05]  /*4410*/  BSYNC B0 ;  /* 0x0000000000007941 */ /* 0x000fea0003800000 */
.L_x_96:
[----:B------:R0:W-:Y:S01]  /*4420*/  STG.E.U8 desc[UR36][R16.64], R8 ;  /* 0x0000000810007986 */ /* 0x0001e2000c101124 */
[----:B------:R-:W-:Y:S05]  /*4430*/  BRA `(.L_x_76) ;  /* 0x0000000400187947 */ /* 0x000fea0003800000 */
.L_x_94:
        /* <DEDUP_REMOVED lines=17> */
.L_x_101:
[----:B------:R-:W-:-:S04]  /*4550*/  LOP3.LUT R2, R3, 0x80000000, RZ, 0xc0, !PT ;  /* 0x8000000003027812 */ /* 0x000fc800078ec0ff */
[----:B------:R-:W-:-:S04]  /*4560*/  SHF.R.U32.HI R3, RZ, 0x18, R2 ;  /* 0x00000018ff037819 */ /* 0x000fc80000011602 */
[----:B------:R-:W-:-:S04]  /*4570*/  LOP3.LUT R0, R0, R3, RZ, 0xfc, !PT ;  /* 0x0000000300007212 */ /* 0x000fc800078efcff */
[----:B------:R-:W-:-:S07]  /*4580*/  PRMT R8, R0, 0x7610, R8 ;  /* 0x0000761000087816 */ /* 0x000fce0000000008 */
.L_x_100:
[----:B------:R-:W-:Y:S05]  /*4590*/  BSYNC B0 ;  /* 0x0000000000007941 */ /* 0x000fea0003800000 */
.L_x_99:
[----:B------:R0:W-:Y:S01]  /*45a0*/  STG.E.U8 desc[UR36][R16.64], R8 ;  /* 0x0000000810007986 */ /* 0x0001e2000c101124 */
[----:B------:R-:W-:Y:S05]  /*45b0*/  BRA `(.L_x_76) ;  /* 0x0000000000b87947 */ /* 0x000fea0003800000 */
.L_x_93:
[----:B------:R-:W-:-:S13]  /*45c0*/  ISETP.NE.AND P0, PT, R0, 0x1c, PT ;  /* 0x0000001c0000780c */ /* 0x000fda0003f05270 */
[----:B------:R-:W-:Y:S05]  /*45d0*/  @!P0 BRA `(.L_x_102) ;  /* 0x0000000000a48947 */ /* 0x000fea0003800000 */
[----:B------:R-:W-:-:S13]  /*45e0*/  ISETP.NE.AND P0, PT, R0, 0x1d, PT ;  /* 0x0000001d0000780c */ /* 0x000fda0003f05270 */
[----:B------:R-:W-:Y:S05]  /*45f0*/  @!P0 BRA `(.L_x_103) ;  /* 0x00000000008c8947 */ /* 0x000fea0003800000 */
[----:B------:R-:W-:-:S13]  /*4600*/  ISETP.NE.AND P0, PT, R0, 0x2c, PT ;  /* 0x0000002c0000780c */ /* 0x000fda0003f05270 */
[----:B------:R-:W-:Y:S05]  /*4610*/  @P0 BRA `(.L_x_75) ;  /* 0x0000000000400947 */ /* 0x000fea0003800000 */
[----:B------:R-:W-:-:S05]  /*4620*/  IMAD.U32 R3, R3, 0x10000, RZ ;  /* 0x0001000003037824 */ /* 0x000fca00078e00ff */
[----:B------:R-:W-:-:S04]  /*4630*/  SHF.R.U32.HI R4, RZ, 0x17, R3 ;  /* 0x00000017ff047819 */ /* 0x000fc80000011603 */
[----:B------:R-:W-:-:S04]  /*4640*/  LOP3.LUT R2, R4, 0xff, RZ, 0xc0, !PT ;  /* 0x000000ff04027812 */ /* 0x000fc800078ec0ff */
[----:B------:R-:W-:-:S13]  /*4650*/  ISETP.NE.AND P1, PT, R2, 0xff, PT ;  /* 0x000000ff0200780c */ /* 0x000fda0003f25270 */
[--C-:B------:R-:W-:Y:S02]  /*4660*/  @P1 SHF.R.U32.HI R0, RZ, 0x16, R3.reuse ;  /* 0x00000016ff001819 */ /* 0x100fe40000011603 */
[----:B------:R-:W-:Y:S01]  /*4670*/  @P1 LOP3.LUT P0, RZ, R2, 0x3fffff, R3, 0xf8, !PT ;  /* 0x003fffff02ff1812 */ /* 0x000fe2000780f803 */
[----:B------:R-:W-:Y:S01]  /*4680*/  IMAD.MOV.U32 R3, RZ, RZ, 0xff ;  /* 0x000000ffff037424 */ /* 0x000fe200078e00ff */
[----:B------:R-:W-:-:S04]  /*4690*/  @P1 LOP3.LUT R0, R0, 0x1, RZ, 0xc0, !PT ;  /* 0x0000000100001812 */ /* 0x000fc800078ec0ff */
[----:B------:R-:W-:Y:S01]  /*46a0*/  @P1 ISETP.EQ.U32.AND P2, PT, R0, 0x1, P0 ;  /* 0x000000010000180c */ /* 0x000fe20000742070 */
[----:B------:R-:W-:Y:S01]  /*46b0*/  @P1 VIADD R0, R4, 0x1 ;  /* 0x0000000104001836 */ /* 0x000fe20000000000 */
[----:B------:R-:W-:Y:S02]  /*46c0*/  PLOP3.LUT P0, PT, PT, PT, PT, 0x80, 0x0 ;  /* 0x000000000000781c */ /* 0x000fe40003f0f070 */
[----:B------:R-:W-:-:S13]  /*46d0*/  @P1 PLOP3.LUT P0, PT, P2, PT, PT, 0x80, 0x0 ;  /* 0x000000000000181c */ /* 0x000fda000170f070 */
[----:B------:R-:W-:-:S04]  /*46e0*/  @!P0 IMAD.MOV R0, RZ, RZ, R4 ;  /* 0x000000ffff008224 */ /* 0x000fc800078e0204 */
[----:B------:R-:W-:-:S05]  /*46f0*/  @P1 IMAD.MOV.U32 R3, RZ, RZ, R0 ;  /* 0x000000ffff031224 */ /* 0x000fca00078e0000 */
[----:B------:R0:W-:Y:S01]  /*4700*/  STG.E.U8 desc[UR36][R16.64], R3 ;  /* 0x0000000310007986 */ /* 0x0001e2000c101124 */
[----:B------:R-:W-:Y:S05]  /*4710*/  BRA `(.L_x_76) ;  /* 0x0000000000607947 */ /* 0x000fea0003800000 */
.L_x_75:
        /* <DEDUP_REMOVED lines=16> */
.L_x_104:
[----:B------:R-:W-:Y:S05]  /*4820*/  BRA `(.L_x_76) ;  /* 0x00000000001c7947 */ /* 0x000fea0003800000 */
.L_x_103:
[----:B------:R-:W-:-:S06]  /*4830*/  IMAD.U32 R3, R3, 0x10000, RZ ;  /* 0x0001000003037824 */ /* 0x000fcc00078e00ff */
[----:B------:R-:W0:Y:S02]  /*4840*/  F2I.U64.TRUNC R2, R3 ;  /* 0x0000000300027311 */ /* 0x000e24000020d800 */
[----:B0-----:R0:W-:Y:S01]  /*4850*/  STG.E.64 desc[UR36][R16.64], R2 ;  /* 0x0000000210007986 */ /* 0x0011e2000c101b24 */
[----:B------:R-:W-:Y:S05]  /*4860*/  BRA `(.L_x_76) ;  /* 0x00000000000c7947 */ /* 0x000fea0003800000 */
.L_x_102:
[----:B------:R-:W-:-:S06]  /*4870*/  IMAD.U32 R3, R3, 0x10000, RZ ;  /* 0x0001000003037824 */ /* 0x000fcc00078e00ff */
[----:B------:R-:W0:Y:S02]  /*4880*/  F2I.FTZ.U32.TRUNC.NTZ R3, R3 ;  /* 0x0000000300037305 */ /* 0x000e24000021f000 */
[----:B0-----:R0:W-:Y:S02]  /*4890*/  STG.E desc[UR36][R16.64], R3 ;  /* 0x0000000310007986 */ /* 0x0011e4000c101924 */
.L_x_76:
[----:B------:R-:W-:-:S04]  /*48a0*/  IMAD R18, R18, 0x200, R23 ;  /* 0x0000020012127824 */ /* 0x000fc800078e0217 */
[----:B------:R-:W-:-:S07]  /*48b0*/  VIADD R19, R18, 0x80 ;  /* 0x0000008012137836 */ /* 0x000fce0000000000 */
.L_x_1:
[----:B------:R-:W-:Y:S05]  /*48c0*/  BSYNC B6 ;  /* 0x0000000000067941 */ /* 0x000fea0003800000 */
.L_x_0:
[----:B------:R-:W-:Y:S01]  /*48d0*/  ULDC UR4, c[0x0][0x210] ;  /* 0x0000840000047ab9 */ /* 0x000fe20000000800 */
[----:B------:R-:W-:Y:S01]  /*48e0*/  BSSY B6, `(.L_x_105) ;  /* 0x0000483000067945 */ /* 0x000fe20003800000 */
[----:B------:R-:W-:-:S13]  /*48f0*/  ISETP.GE.AND P0, PT, R19, UR4, PT ;  /* 0x0000000413007c0c */ /* 0x000fda000bf06270 */
[----:B------:R-:W-:Y:S05]  /*4900*/  @P0 BRA `(.L_x_106) ;  /* 0x0000004800000947 */ /* 0x000fea0003800000 */
[----:B---3--:R-:W3:Y:S01]  /*4910*/  LDC R6, c[0x0][0x218] ;  /* 0x00008600ff067b82 */ /* 0x008ee20000000800 */
[----:B------:R-:W-:Y:S02]  /*4920*/  IMAD.MOV.U32 R18, RZ, RZ, RZ ;  /* 0x000000ffff127224 */ /* 0x000fe400078e00ff */
[----:B0-----:R-:W-:Y:S02]  /*4930*/  IMAD.MOV.U32 R0, RZ, RZ, RZ ;  /* 0x000000ffff007224 */ /* 0x001fe400078e00ff */
[----:B-12-4-:R-:W-:Y:S01]  /*4940*/  IMAD.MOV.U32 R16, RZ, RZ, RZ ;  /* 0x000000ffff107224 */ /* 0x016fe200078e00ff */
[----:B---3--:R-:W-:-:S13]  /*4950*/  ISETP.NE.AND P0, PT, R6, RZ, PT ;  /* 0x000000ff0600720c */ /* 0x008fda0003f05270 */
[----:B------:R-:W-:Y:S05]  /*4960*/  @!P0 BRA `(.L_x_107) ;  /* 0x0000001400708947 */ /* 0x000fea0003800000 */
        /* <DEDUP_REMOVED lines=348> */
.L_x_107:
        /* <DEDUP_REMOVED lines=23> */
.L_x_111:
[----:B------:R-:W2:Y:S02]  /*60a0*/  LDG.E.U8 R2, desc[UR36][R2.64] ;  /* 0x0000002402027981 */ /* 0x000ea4000c1e1100 */
[----:B--2---:R-:W-:-:S04]  /*60b0*/  I2FP.F32.U32 R0, R2 ;  /* 0x0000000200007245 */ /* 0x004fc80000201000 */
[----:B------:R-:W-:-:S04]  /*60c0*/  F2FP.BF16.F32.PACK_AB R0, RZ, R0 ;  /* 0x00000000ff00723e */ /* 0x000fc800000010ff */
[----:B------:R-:W-:Y:S01]  /*60d0*/  PRMT R22, R0, 0x7610, R22 ;  /* 0x0000761000167816 */ /* 0x000fe20000000016 */
[----:B------:R-:W-:Y:S06]  /*60e0*/  BRA `(.L_x_113) ;  /* 0x0000000c00c87947 */ /* 0x000fec0003800000 */
.L_x_110:
        /* <DEDUP_REMOVED lines=11> */
.L_x_115:
[----:B------:R-:W2:Y:S02]  /*61a0*/  LDG.E R2, desc[UR36][R2.64] ;  /* 0x0000002402027981 */ /* 0x000ea4000c1e1900 */
[----:B--2---:R-:W-:-:S04]  /*61b0*/  I2FP.F32.S32 R0, R2 ;  /* 0x0000000200007245 */ /* 0x004fc80000201400 */
[----:B------:R-:W-:-:S04]  /*61c0*/  F2FP.BF16.F32.PACK_AB R0, RZ, R0 ;  /* 0x00000000ff00723e */ /* 0x000fc800000010ff */
[----:B------:R-:W-:Y:S01]  /*61d0*/  PRMT R22, R0, 0x7610, R22 ;  /* 0x0000761000167816 */ /* 0x000fe20000000016 */
[----:B------:R-:W-:Y:S06]  /*61e0*/  BRA `(.L_x_113) ;  /* 0x0000000c00887947 */ /* 0x000fec0003800000 */
.L_x_114:
[----:B------:R-:W2:Y:S02]  /*61f0*/  LDG.E.U16 R2, desc[UR36][R2.64] ;  /* 0x0000002402027981 */ /* 0x000ea4000c1e1500 */
[----:B--2---:R-:W0:Y:S02]  /*6200*/  I2F.S16 R0, R2 ;  /* 0x0000000200007306 */ /* 0x004e240000101400 */
[----:B0-----:R-:W-:-:S04]  /*6210*/  F2FP.BF16.F32.PACK_AB R0, RZ, R0 ;  /* 0x00000000ff00723e */ /* 0x001fc800000010ff */
[----:B------:R-:W-:Y:S01]  /*6220*/  PRMT R22, R0, 0x7610, R22 ;  /* 0x0000761000167816 */ /* 0x000fe20000000016 */
[----:B------:R-:W-:Y:S06]  /*6230*/  BRA `(.L_x_113) ;  /* 0x0000000c00747947 */ /* 0x000fec0003800000 */
.L_x_109:
        /* <DEDUP_REMOVED lines=9> */
.L_x_117:
[----:B------:R-:W2:Y:S02]  /*62d0*/  LDG.E.U16 R0, desc[UR36][R2.64] ;  /* 0x0000002402007981 */ /* 0x000ea4000c1e1500 */
[----:B--2---:R-:W-:-:S05]  /*62e0*/  HADD2.F32 R0, -RZ, R0.H0_H0 ;  /* 0x20000000ff007230 */ /* 0x004fca0000004100 */
[----:B------:R-:W-:-:S04]  /*62f0*/  F2FP.BF16.F32.PACK_AB R0, RZ, R0 ;  /* 0x00000000ff00723e */ /* 0x000fc800000010ff */
[----:B------:R-:W-:Y:S01]  /*6300*/  PRMT R22, R0, 0x7610, R22 ;  /* 0x0000761000167816 */ /* 0x000fe20000000016 */
[----:B------:R-:W-:Y:S06]  /*6310*/  BRA `(.L_x_113) ;  /* 0x0000000c003c7947 */ /* 0x000fec0003800000 */
.L_x_116:
        /* <DEDUP_REMOVED lines=9> */
.L_x_119:
[----:B------:R-:W2:Y:S02]  /*63b0*/  LDG.E.U16 R2, desc[UR36][R2.64] ;  /* 0x0000002402027981 */ /* 0x000ea4000c1e1500 */
[----:B--2---:R-:W-:-:S05]  /*63c0*/  HADD2.F32 R0, -RZ, R2.H0_H0 ;  /* 0x20000002ff007230 */ /* 0x004fca0000004100 */
[----:B------:R-:W-:-:S04]  /*63d0*/  F2FP.BF16.F32.PACK_AB R0, RZ, R0 ;  /* 0x00000000ff00723e */ /* 0x000fc800000010ff */
[----:B------:R-:W-:Y:S01]  /*63e0*/  PRMT R22, R0, 0x7610, R22 ;  /* 0x0000761000167816 */ /* 0x000fe20000000016 */
[----:B------:R-:W-:Y:S06]  /*63f0*/  BRA `(.L_x_113) ;  /* 0x0000000c00047947 */ /* 0x000fec0003800000 */
.L_x_118:
        /* <DEDUP_REMOVED lines=9> */
.L_x_108:
        /* <DEDUP_REMOVED lines=14> */
.L_x_122:
        /* <DEDUP_REMOVED lines=9> */
.L_x_121:
        /* <DEDUP_REMOVED lines=28> */
.L_x_124:
        /* <DEDUP_REMOVED lines=15> */
.L_x_123:
[----:B------:R0:W5:Y:S01]  /*68b0*/  LDG.E.U16 R22, desc[UR36][R2.64] ;  /* 0x0000002402167981 */ /* 0x000162000c1e1500 */
[----:B------:R-:W-:Y:S05]  /*68c0*/  BRA `(.L_x_113) ;  /* 0x0000000400d07947 */ /* 0x000fea0003800000 */
.L_x_120:
        /* <DEDUP_REMOVED lines=13> */
.L_x_127:
        /* <DEDUP_REMOVED lines=21> */
.L_x_131:
[----:B------:R-:W-:Y:S05]  /*6af0*/  BSYNC B1 ;  /* 0x0000000000017941 */ /* 0x000fea0003800000 */
.L_x_130:
[----:B------:R-:W-:Y:S01]  /*6b00*/  LEA R3, R0, 0x3b800000, 0x17 ;  /* 0x3b80000000037811 */ /* 0x000fe200078eb8ff */
[----:B------:R-:W-:-:S05]  /*6b10*/  IMAD.SHL.U32 R0, R2, 0x100000, RZ ;  /* 0x0010000002007824 */ /* 0x000fca00078e00ff */
[----:B------:R-:W-:-:S07]  /*6b20*/  LOP3.LUT R0, R3, R0, R4, 0xfe, !PT ;  /* 0x0000000003007212 */ /* 0x000fce00078efe04 */
.L_x_129:
[----:B------:R-:W-:Y:S05]  /*6b30*/  BSYNC B0 ;  /* 0x0000000000007941 */ /* 0x000fea0003800000 */
.L_x_128:
[----:B------:R-:W-:-:S04]  /*6b40*/  F2FP.BF16.F32.PACK_AB R0, RZ, R0 ;  /* 0x00000000ff00723e */ /* 0x000fc800000010ff */
[----:B------:R-:W-:Y:S01]  /*6b50*/  PRMT R22, R0, 0x7610, R22 ;  /* 0x0000761000167816 */ /* 0x000fe20000000016 */
[----:B------:R-:W-:Y:S06]  /*6b60*/  BRA `(.L_x_113) ;  /* 0x0000000400287947 */ /* 0x000fec0003800000 */
.L_x_126:
        /* <DEDUP_REMOVED lines=21> */
.L_x_135:
[----:B------:R-:W-:Y:S05]  /*6cc0*/  BSYNC B1 ;  /* 0x0000000000017941 */ /* 0x000fea0003800000 */
.L_x_134:
[----:B------:R-:W-:Y:S01]  /*6cd0*/  LEA R3, R0, 0x37800000, 0x17 ;  /* 0x3780000000037811 */ /* 0x000fe200078eb8ff */
[----:B------:R-:W-:-:S05]  /*6ce0*/  IMAD.SHL.U32 R0, R2, 0x200000, RZ ;  /* 0x0020000002007824 */ /* 0x000fca00078e00ff */
[----:B------:R-:W-:-:S07]  /*6cf0*/  LOP3.LUT R0, R3, R0, R4, 0xfe, !PT ;  /* 0x0000000003007212 */ /* 0x000fce00078efe04 */
.L_x_133:
[----:B------:R-:W-:Y:S05]  /*6d00*/  BSYNC B0 ;  /* 0x0000000000007941 */ /* 0x000fea0003800000 */
.L_x_132:
[----:B------:R-:W-:-:S04]  /*6d10*/  F2FP.BF16.F32.PACK_AB R0, RZ, R0 ;  /* 0x00000000ff00723e */ /* 0x000fc800000010ff */
[----:B------:R-:W-:Y:S01]  /*6d20*/  PRMT R22, R0, 0x7610, R22 ;  /* 0x0000761000167816 */ /* 0x000fe20000000016 */
[----:B------:R-:W-:Y:S06]  /*6d30*/  BRA `(.L_x_113) ;  /* 0x0000000000b47947 */ /* 0x000fec0003800000 */
.L_x_125:
        /* <DEDUP_REMOVED lines=14> */
.L_x_139:
[----:B------:R-:W-:Y:S05]  /*6e20*/  BSYNC B0 ;  /* 0x0000000000007941 */ /* 0x000fea0003800000 */
.L_x_138:
[----:B------:R-:W-:-:S04]  /*6e30*/  F2FP.BF16.F32.PACK_AB R0, RZ, R0 ;  /* 0x00000000ff00723e */ /* 0x000fc800000010ff */
[----:B------:R-:W-:Y:S01]  /*6e40*/  PRMT R22, R0, 0x7610, R22 ;  /* 0x0000761000167816 */ /* 0x000fe20000000016 */
[----:B------:R-:W-:Y:S06]  /*6e50*/  BRA `(.L_x_113) ;  /* 0x00000000006c7947 */ /* 0x000fec0003800000 */
.L_x_112:
        /* <DEDUP_REMOVED lines=16> */
.L_x_140:
[----:B------:R-:W-:Y:S01]  /*6f60*/  PRMT R22, RZ, 0x7610, R22 ;  /* 0x00007610ff167816 */ /* 0x000fe20000000016 */
[----:B------:R-:W-:Y:S06]  /*6f70*/  BRA `(.L_x_113) ;  /* 0x0000000000247947 */ /* 0x000fec0003800000 */
.L_x_137:
[----:B------:R-:W2:Y:S02]  /*6f80*/  LDG.E.64 R2, desc[UR36][R2.64] ;  /* 0x0000002402027981 */ /* 0x000ea4000c1e1b00 */
[----:B--2---:R-:W0:Y:S02]  /*6f90*/  I2F.U64 R0, R2 ;  /* 0x0000000200007312 */ /* 0x004e240000301000 */
[----:B0-----:R-:W-:-:S04]  /*6fa0*/  F2FP.BF16.F32.PACK_AB R0, RZ, R0 ;  /* 0x00000000ff00723e */ /* 0x001fc800000010ff */
[----:B------:R-:W-:Y:S01]  /*6fb0*/  PRMT R22, R0, 0x7610, R22 ;  /* 0x0000761000167816 */ /* 0x000fe20000000016 */
[----:B------:R-:W-:Y:S06]  /*6fc0*/  BRA `(.L_x_113) ;  /* 0x0000000000107947 */ /* 0x000fec0003800000 */
.L_x_136:
[----:B------:R-:W2:Y:S02]  /*6fd0*/  LDG.E R2, desc[UR36][R2.64] ;  /* 0x0000002402027981 */ /* 0x000ea4000c1e1900 */
[----:B--2---:R-:W-:-:S04]  /*6fe0*/  I2FP.F32.U32 R0, R2 ;  /* 0x0000000200007245 */ /* 0x004fc80000201000 */
[----:B------:R-:W-:-:S04]  /*6ff0*/  F2FP.BF16.F32.PACK_AB R0, RZ, R0 ;  /* 0x00000000ff00723e */ /* 0x000fc800000010ff */
[----:B------:R-:W-:-:S07]  /*7000*/  PRMT R22, R0, 0x7610, R22 ;  /* 0x0000761000167816 */ /* 0x000fce0000000016 */
.L_x_113:
        /* <DEDUP_REMOVED lines=19> */
.L_x_144:
[----:B------:R-:W2:Y:S02]  /*7140*/  LDG.E.U8 R2, desc[UR36][R2.64] ;  /* 0x0000002402027981 */ /* 0x000ea4000c1e1100 */
[----:B--2---:R-:W-:-:S04]  /*7150*/  I2FP.F32.U32 R0, R2 ;  /* 0x0000000200007245 */ /* 0x004fc80000201000 */
[----:B------:R-:W-:Y:S01]  /*7160*/  F2FP.BF16.F32.PACK_AB R0, RZ, R0 ;  /* 0x00000000ff00723e */ /* 0x000fe200000010ff */
[----:B------:R-:W-:Y:S06]  /*7170*/  BRA `(.L_x_146) ;  /* 0x0000000c00907947 */ /* 0x000fec0003800000 */
.L_x_143:
        /* <DEDUP_REMOVED lines=10> */
.L_x_148:
[----:B------:R-:W2:Y:S02]  /*7220*/  LDG.E R2, desc[UR36][R2.64] ;  /* 0x0000002402027981 */ /* 0x000ea4000c1e1900 */
[----:B--2---:R-:W-:-:S04]  /*7230*/  I2FP.F32.S32 R0, R2 ;  /* 0x0000000200007245 */ /* 0x004fc80000201400 */
[----:B------:R-:W-:Y:S01]  /*7240*/  F2FP.BF16.F32.PACK_AB R0, RZ, R0 ;  /* 0x00000000ff00723e */ /* 0x000fe200000010ff */
[----:B------:R-:W-:Y:S06]  /*7250*/  BRA `(.L_x_146) ;  /* 0x0000000c00587947 */ /* 0x000fec0003800000 */
.L_x_147:
[----:B------:R-:W2:Y:S02]  /*7260*/  LDG.E.U16 R2, desc[UR36][R2.64] ;  /* 0x0000002402027981 */ /* 0x000ea4000c1e1500 */
[----:B--2---:R-:W0:Y:S02]  /*7270*/  I2F.S16 R0, R2 ;  /* 0x0000000200007306 */ /* 0x004e240000101400 */
[----:B0-----:R-:W-:Y:S01]  /*7280*/  F2FP.BF16.F32.PACK_AB R0, RZ, R0 ;  /* 0x00000000ff00723e */ /* 0x001fe200000010ff */
[----:B------:R-:W-:Y:S06]  /*7290*/  BRA `(.L_x_146) ;  /* 0x0000000c00487947 */ /* 0x000fec0003800000 */
.L_x_142:
        /* <DEDUP_REMOVED lines=9> */
.L_x_150:
[----:B------:R-:W2:Y:S02]  /*7330*/  LDG.E.U16 R0, desc[UR36][R2.64] ;  /* 0x0000002402007981 */ /* 0x000ea4000c1e1500 */
[----:B--2---:R-:W-:-:S05]  /*7340*/  HADD2.F32 R0, -RZ, R0.H0_H0 ;  /* 0x20000000ff007230 */ /* 0x004fca0000004100 */
[----:B------:R-:W-:Y:S01]  /*7350*/  F2FP.BF16.F32.PACK_AB R0, RZ, R0 ;  /* 0x00000000ff00723e */ /* 0x000fe200000010ff */
[----:B------:R-:W-:Y:S06]  /*7360*/  BRA `(.L_x_146) ;  /* 0x0000000c00147947 */ /* 0x000fec0003800000 */
.L_x_149:
        /* <DEDUP_REMOVED lines=9> */
.L_x_152:
[----:B------:R-:W2:Y:S02]  /*7400*/  LDG.E.U16 R2, desc[UR36][R2.64] ;  /* 0x0000002402027981 */ /* 0x000ea4000c1e1500 */
[----:B--2---:R-:W-:-:S05]  /*7410*/  HADD2.F32 R0, -RZ, R2.H0_H0 ;  /* 0x20000002ff007230 */ /* 0x004fca0000004100 */
[----:B------:R-:W-:Y:S01]  /*7420*/  F2FP.BF16.F32.PACK_AB R0, RZ, R0 ;  /* 0x00000000ff00723e */ /* 0x000fe200000010ff */
[----:B------:R-:W-:Y:S06]  /*7430*/  BRA `(.L_x_146) ;  /* 0x0000000800e07947 */ /* 0x000fec0003800000 */
.L_x_151:
        /* <DEDUP_REMOVED lines=8> */
.L_x_141:
        /* <DEDUP_REMOVED lines=13> */
.L_x_155:
        /* <DEDUP_REMOVED lines=8> */
.L_x_154:
        /* <DEDUP_REMOVED lines=28> */
.L_x_157:
        /* <DEDUP_REMOVED lines=15> */
.L_x_156:
[----:B------:R0:W5:Y:S01]  /*78c0*/  LDG.E.U16 R0, desc[UR36][R2.64] ;  /* 0x0000002402007981 */ /* 0x000162000c1e1500 */
[----:B------:R-:W-:Y:S05]  /*78d0*/  BRA `(.L_x_146) ;  /* 0x0000000400b87947 */ /* 0x000fea0003800000 */
.L_x_153:
        /* <DEDUP_REMOVED lines=12> */
.L_x_160:
        /* <DEDUP_REMOVED lines=21> */
.L_x_164:
[----:B------:R-:W-:Y:S05]  /*7af0*/  BSYNC B1 ;  /* 0x0000000000017941 */ /* 0x000fea0003800000 */
.L_x_163:
[----:B------:R-:W-:Y:S01]  /*7b00*/  LEA R3, R0, 0x3b800000, 0x17 ;  /* 0x3b80000000037811 */ /* 0x000fe200078eb8ff */
[----:B------:R-:W-:-:S05]  /*7b10*/  IMAD.SHL.U32 R0, R2, 0x100000, RZ ;  /* 0x0010000002007824 */ /* 0x000fca00078e00ff */
[----:B------:R-:W-:-:S07]  /*7b20*/  LOP3.LUT R0, R3, R0, R4, 0xfe, !PT ;  /* 0x0000000003007212 */ /* 0x000fce00078efe04 */
.L_x_162:
[----:B------:R-:W-:Y:S05]  /*7b30*/  BSYNC B0 ;  /* 0x0000000000007941 */ /* 0x000fea0003800000 */
.L_x_161:
[----:B------:R-:W-:Y:S01]  /*7b40*/  F2FP.BF16.F32.PACK_AB R0, RZ, R0 ;  /* 0x00000000ff00723e */ /* 0x000fe200000010ff */
[----:B------:R-:W-:Y:S06]  /*7b50*/  BRA `(.L_x_146) ;  /* 0x0000000400187947 */ /* 0x000fec0003800000 */
.L_x_159:
        /* <DEDUP_REMOVED lines=21> */
.L_x_168:
[----:B------:R-:W-:Y:S05]  /*7cb0*/  BSYNC B1 ;  /* 0x0000000000017941 */ /* 0x000fea0003800000 */
.L_x_167:
[----:B------:R-:W-:Y:S01]  /*7cc0*/  LEA R3, R0, 0x37800000, 0x17 ;  /* 0x3780000000037811 */ /* 0x000fe200078eb8ff */
[----:B------:R-:W-:-:S05]  /*7cd0*/  IMAD.SHL.U32 R0, R2, 0x200000, RZ ;  /* 0x0020000002007824 */ /* 0x000fca00078e00ff */
[----:B------:R-:W-:-:S07]  /*7ce0*/  LOP3.LUT R0, R3, R0, R4, 0xfe, !PT ;  /* 0x0000000003007212 */ /* 0x000fce00078efe04 */
.L_x_166:
[----:B------:R-:W-:Y:S05]  /*7cf0*/  BSYNC B0 ;  /* 0x0000000000007941 */ /* 0x000fea0003800000 */
.L_x_165:
[----:B------:R-:W-:Y:S01]  /*7d00*/  F2FP.BF16.F32.PACK_AB R0, RZ, R0 ;  /* 0x00000000ff00723e */ /* 0x000fe200000010ff */
[----:B------:R-:W-:Y:S06]  /*7d10*/  BRA `(.L_x_146) ;  /* 0x0000000000a87947 */ /* 0x000fec0003800000 */
.L_x_158:
        /* <DEDUP_REMOVED lines=14> */
.L_x_172:
[----:B------:R-:W-:Y:S05]  /*7e00*/  BSYNC B0 ;  /* 0x0000000000007941 */ /* 0x000fea0003800000 */
.L_x_171:
[----:B------:R-:W-:Y:S01]  /*7e10*/  F2FP.BF16.F32.PACK_AB R0, RZ, R0 ;  /* 0x00000000ff00723e */ /* 0x000fe200000010ff */
[----:B------:R-:W-:Y:S06]  /*7e20*/  BRA `(.L_x_146) ;  /* 0x0000000000647947 */ /* 0x000fec0003800000 */
.L_x_145:
        /* <DEDUP_REMOVED lines=16> */
.L_x_173:
[----:B------:R-:W-:Y:S01]  /*7f30*/  PRMT R0, RZ, 0x7610, R0 ;  /* 0x00007610ff007816 */ /* 0x000fe20000000000 */
[----:B------:R-:W-:Y:S06]  /*7f40*/  BRA `(.L_x_146) ;  /* 0x00000000001c7947 */ /* 0x000fec0003800000 */
.L_x_170:
[----:B------:R-:W2:Y:S02]  /*7f50*/  LDG.E.64 R2, desc[UR36][R2.64] ;  /* 0x0000002402027981 */ /* 0x000ea4000c1e1b00 */
[----:B--2---:R-:W0:Y:S02]  /*7f60*/  I2F.U64 R0, R2 ;  /* 0x0000000200007312 */ /* 0x004e240000301000 */
[----:B0-----:R-:W-:Y:S01]  /*7f70*/  F2FP.BF16.F32.PACK_AB R0, RZ, R0 ;  /* 0x00000000ff00723e */ /* 0x001fe200000010ff */
[----:B------:R-:W-:Y:S06]  /*7f80*/  BRA `(.L_x_146) ;  /* 0x00000000000c7947 */ /* 0x000fec0003800000 */
.L_x_169:
[----:B------:R-:W2:Y:S02]  /*7f90*/  LDG.E R2, desc[UR36][R2.64] ;  /* 0x0000002402027981 */ /* 0x000ea4000c1e1900 */
[----:B--2---:R-:W-:-:S04]  /*7fa0*/  I2FP.F32.U32 R0, R2 ;  /* 0x0000000200007245 */ /* 0x004fc80000201000 */
[----:B------:R-:W-:-:S07]  /*7fb0*/  F2FP.BF16.F32.PACK_AB R0, RZ, R0 ;  /* 0x00000000ff00723e */ /* 0x000fce00000010ff */
.L_x_146:
[----:B------:R-:W-:Y:S01]  /*7fc0*/  ULDC.U8 UR4, c[0x0][0x49c] ;  /* 0x0001270000047ab9 */ /* 0x000fe20000000000 */
[----:B-----5:R-:W-:Y:S01]  /*7fd0*/  IMAD.U32 R22, R22, 0x10000, RZ ;  /* 0x0001000016167824 */ /* 0x020fe200078e00ff */
[----:B------:R-:W-:Y:S01]  /*7fe0*/  ISETP.NE.AND P0, PT, RZ, UR4, PT ;  /* 0x00000004ff007c0c */ /* 0x000fe2000bf05270 */
[----:B0-----:R-:W-:-:S12]  /*7ff0*/  IMAD.U32 R3, R0, 0x10000, RZ ;  /* 0x0001000000037824 */ /* 0x001fd800078e00ff */
[----:B------:R-:W-:Y:S05]  /*8000*/  @!P0 BRA `(.L_x_174) ;  /* 0x0000000000348947 */ /* 0x000fea0003800000 */
[----:B------:R-:W-:-:S13]  /*8010*/  FSETP.GTU.FTZ.AND P0, PT, R3, RZ, PT ;  /* 0x000000ff0300720b */ /* 0x000fda0003f1c000 */
[----:B------:R-:W0:Y:S08]  /*8020*/  @P0 LDC R5, c[0x0][0x494] ;  /* 0x00012500ff050b82 */ /* 0x000e300000000800 */
        /* <DEDUP_REMOVED lines=11> */
.L_x_174:
[----:B------:R-:W-:-:S13]  /*80e0*/  FSETP.GTU.FTZ.AND P0, PT, R3, RZ, PT ;  /* 0x000000ff0300720b */ /* 0x000fda0003f1c000 */
[----:B------:R-:W0:Y:S08]  /*80f0*/  @!P0 LDC R4, c[0x0][0x498] ;  /* 0x00012600ff048b82 */ /* 0x000e300000000800 */
[----:B------:R-:W1:Y:S08]  /*8100*/  @!P0 LDC R7, c[0x0][0x490] ;  /* 0x00012400ff078b82 */ /* 0x000e700000000800 */
[----:B------:R-:W2:Y:S01]  /*8110*/  @P0 LDC R5, c[0x0][0x494] ;  /* 0x00012500ff050b82 */ /* 0x000ea20000000800 */
[----:B0-----:R-:W-:-:S04]  /*8120*/  @!P0 FMUL.FTZ R0, R3, R4 ;  /* 0x0000000403008220 */ /* 0x001fc80000410000 */
[----:B------:R-:W-:Y:S01]  /*8130*/  @!P0 FMUL.FTZ R2, R0, 1.4426950216293334961 ;  /* 0x3fb8aa3b00028820 */ /* 0x000fe20000410000 */
[----:B------:R-:W-:-:S03]  /*8140*/  @!P0 FMUL.FTZ R0, R22, R4 ;  /* 0x0000000416008220 */ /* 0x000fc60000410000 */
[----:B------:R-:W0:Y:S01]  /*8150*/  @!P0 MUFU.EX2 R3, R2 ;  /* 0x0000000200038308 */ /* 0x000e220000000800 */
[----:B-1----:R-:W-:Y:S01]  /*8160*/  @!P0 FMUL.FTZ R0, R0, R7 ;  /* 0x0000000700008220 */ /* 0x002fe20000410000 */
[----:B--2---:R-:W-:-:S03]  /*8170*/  @P0 FMUL.FTZ R4, R22, R5 ;  /* 0x0000000516040220 */ /* 0x004fc60000410000 */
[----:B0-----:R-:W-:-:S05]  /*8180*/  @!P0 FMUL.FTZ R4, R0, R3 ;  /* 0x0000000300048220 */ /* 0x001fca0000410000 */
[----:B------:R-:W-:-:S04]  /*8190*/  F2FP.BF16.F32.PACK_AB R4, RZ, R4 ;  /* 0x00000004ff04723e */ /* 0x000fc800000010ff */
[----:B------:R-:W-:-:S07]  /*81a0*/  PRMT R3, R4, 0x7610, R3 ;  /* 0x0000761004037816 */ /* 0x000fce0000000003 */
.L_x_175:
        /* <DEDUP_REMOVED lines=16> */
.L_x_179:
[----:B------:R-:W-:-:S06]  /*82b0*/  IMAD.U32 R3, R3, 0x10000, RZ ;  /* 0x0001000003037824 */ /* 0x000fcc00078e00ff */
[----:B------:R-:W0:Y:S02]  /*82c0*/  F2I.S64.TRUNC R2, R3 ;  /* 0x0000000300027311 */ /* 0x000e24000020d900 */
[----:B0-----:R0:W-:Y:S01]  /*82d0*/  STG.E.U8 desc[UR36][R16.64], R2 ;  /* 0x0000000210007986 */ /* 0x0011e2000c101124 */
[----:B------:R-:W-:Y:S05]  /*82e0*/  BRA `(.L_x_181) ;  /* 0x0000000c00847947 */ /* 0x000fea0003800000 */
.L_x_178:
        /* <DEDUP_REMOVED lines=10> */
.L_x_183:
[----:B------:R-:W-:-:S06]  /*8390*/  IMAD.U32 R3, R3, 0x10000, RZ ;  /* 0x0001000003037824 */ /* 0x000fcc00078e00ff */
[----:B------:R-:W0:Y:S02]  /*83a0*/  F2I.FTZ.TRUNC.NTZ R3, R3 ;  /* 0x0000000300037305 */ /* 0x000e24000021f100 */
[----:B0-----:R0:W-:Y:S01]  /*83b0*/  STG.E desc[UR36][R16.64], R3 ;  /* 0x0000000310007986 */ /* 0x0011e2000c101924 */
[----:B------:R-:W-:Y:S05]  /*83c0*/  BRA `(.L_x_181) ;  /* 0x0000000c004c7947 */ /* 0x000fea0003800000 */
.L_x_182:
[----:B------:R-:W-:-:S06]  /*83d0*/  IMAD.U32 R3, R3, 0x10000, RZ ;  /* 0x0001000003037824 */ /* 0x000fcc00078e00ff */
[----:B------:R-:W0:Y:S02]  /*83e0*/  F2I.FTZ.TRUNC.NTZ R3, R3 ;  /* 0x0000000300037305 */ /* 0x000e24000021f100 */
[----:B0-----:R0:W-:Y:S01]  /*83f0*/  STG.E.U16 desc[UR36][R16.64], R3 ;  /* 0x0000000310007986 */ /* 0x0011e2000c101524 */
[----:B------:R-:W-:Y:S05]  /*8400*/  BRA `(.L_x_181) ;  /* 0x0000000c003c7947 */ /* 0x000fea0003800000 */
.L_x_177:
        /* <DEDUP_REMOVED lines=9> */
.L_x_185:
[----:B------:R-:W-:-:S05]  /*84a0*/  IMAD.U32 R0, R3, 0x10000, RZ ;  /* 0x0001000003007824 */ /* 0x000fca00078e00ff */
[----:B------:R-:W-:-:S05]  /*84b0*/  F2FP.F16.F32.PACK_AB R0, RZ, R0 ;  /* 0x00000000ff00723e */ /* 0x000fca00000000ff */
[----:B------:R0:W-:Y:S01]  /*84c0*/  STG.E.U16 desc[UR36][R16.64], R0 ;  /* 0x0000000010007986 */ /* 0x0001e2000c101524 */
[----:B------:R-:W-:Y:S05]  /*84d0*/  BRA `(.L_x_181) ;  /* 0x0000000c00087947 */ /* 0x000fea0003800000 */
.L_x_184:
        /* <DEDUP_REMOVED lines=10> */
.L_x_187:
[----:B------:R-:W-:-:S05]  /*8580*/  IMAD.U32 R3, R3, 0x10000, RZ ;  /* 0x0001000003037824 */ /* 0x000fca00078e00ff */
[----:B------:R-:W-:-:S04]  /*8590*/  F2FP.F16.F32.PACK_AB R3, RZ, R3 ;  /* 0x00000003ff03723e */ /* 0x000fc800000000ff */
[----:B------:R-:W-:-:S05]  /*85a0*/  PRMT R3, R3, 0x5410, RZ ;  /* 0x0000541003037816 */ /* 0x000fca00000000ff */
[----:B------:R0:W-:Y:S01]  /*85b0*/  STG.E desc[UR36][R16.64], R3 ;  /* 0x0000000310007986 */ /* 0x0001e2000c101924 */
[----:B------:R-:W-:Y:S05]  /*85c0*/  BRA `(.L_x_181) ;  /* 0x0000000800cc7947 */ /* 0x000fea0003800000 */
.L_x_186:
[----:B------:R-:W-:-:S04]  /*85d0*/  IMAD.U32 R2, R3, 0x10000, RZ ;  /* 0x0001000003027824 */ /* 0x000fc800078e00ff */
[----:B------:R-:W-:-:S06]  /*85e0*/  FMUL.FTZ R2, R2, 1 ;  /* 0x3f80000002027820 */ /* 0x000fcc0000410000 */
[----:B------:R-:W0:Y:S02]  /*85f0*/  F2F.F64.F32 R2, R2 ;  /* 0x0000000200027310 */ /* 0x000e240000201800 */
[----:B0-----:R0:W-:Y:S01]  /*8600*/  STG.E.64 desc[UR36][R16.64], R2 ;  /* 0x0000000210007986 */ /* 0x0011e2000c101b24 */
[----:B------:R-:W-:Y:S05]  /*8610*/  BRA `(.L_x_181) ;  /* 0x0000000800b87947 */ /* 0x000fea0003800000 */
.L_x_176:
        /* <DEDUP_REMOVED lines=13> */
.L_x_190:
[----:B------:R-:W-:Y:S01]  /*86f0*/  IMAD.U32 R3, R3, 0x10000, RZ ;  /* 0x0001000003037824 */ /* 0x000fe200078e00ff */
[----:B------:R-:W-:-:S03]  /*8700*/  CS2R R6, SRZ ;  /* 0x0000000000067805 */ /* 0x000fc6000001ff00 */
[----:B------:R-:W-:-:S04]  /*8710*/  FMUL.FTZ R3, R3, 1 ;  /* 0x3f80000003037820 */ /* 0x000fc80000410000 */
[----:B------:R-:W0:Y:S02]  /*8720*/  F2F.F64.F32 R4, R3 ;  /* 0x0000000300047310 */ /* 0x000e240000201800 */
[----:B0-----:R0:W-:Y:S01]  /*8730*/  STG.E.128 desc[UR36][R16.64], R4 ;  /* 0x0000000410007986 */ /* 0x0011e2000c101d24 */
[----:B------:R-:W-:Y:S05]  /*8740*/  BRA `(.L_x_181) ;  /* 0x00000008006c7947 */ /* 0x000fea0003800000 */
.L_x_189:
        /* <DEDUP_REMOVED lines=21> */
.L_x_194:
[----:B------:R-:W-:Y:S05]  /*88a0*/  BSYNC B0 ;  /* 0x0000000000007941 */ /* 0x000fea0003800000 */
.L_x_193:
[----:B------:R-:W-:-:S05]  /*88b0*/  LOP3.LUT R3, R0, R3, RZ, 0xfc, !PT ;  /* 0x0000000300037212 */ /* 0x000fca00078efcff */
[----:B------:R0:W-:Y:S01]  /*88c0*/  STG.E.U8 desc[UR36][R16.64], R3 ;  /* 0x0000000310007986 */ /* 0x0001e2000c101124 */
[----:B------:R-:W-:Y:S05]  /*88d0*/  BRA `(.L_x_181) ;  /* 0x0000000800087947 */ /* 0x000fea0003800000 */
.L_x_192:
        /* <DEDUP_REMOVED lines=13> */
.L_x_196:
[----:B------:R-:W-:Y:S01]  /*89b0*/  IMAD.MOV.U32 R0, RZ, RZ, 0x7f ;  /* 0x0000007fff007424 */ /* 0x000fe200078e00ff */
[----:B------:R-:W-:-:S04]  /*89c0*/  ISETP.GT.U32.AND P0, PT, R2, 0x7f800000, PT ;  /* 0x7f8000000200780c */ /* 0x000fc80003f04070 */
[----:B------:R-:W-:-:S09]  /*89d0*/  SEL R0, R0, 0x7c, P0 ;  /* 0x0000007c00007807 */ /* 0x000fd20000000000 */
.L_x_197:
[----:B------:R-:W-:Y:S05]  /*89e0*/  BSYNC B0 ;  /* 0x0000000000007941 */ /* 0x000fea0003800000 */
.L_x_195:
[----:B------:R-:W-:-:S04]  /*89f0*/  LOP3.LUT R2, R3, 0x80000000, RZ, 0xc0, !PT ;  /* 0x8000000003027812 */ /* 0x000fc800078ec0ff */
[----:B------:R-:W-:-:S04]  /*8a00*/  SHF.R.U32.HI R3, RZ, 0x18, R2 ;  /* 0x00000018ff037819 */ /* 0x000fc80000011602 */
[----:B------:R-:W-:-:S05]  /*8a10*/  LOP3.LUT R3, R0, R3, RZ, 0xfc, !PT ;  /* 0x0000000300037212 */ /* 0x000fca00078efcff */
[----:B------:R0:W-:Y:S01]  /*8a20*/  STG.E.U8 desc[UR36][R16.64], R3 ;  /* 0x0000000310007986 */ /* 0x0001e2000c101124 */
[----:B------:R-:W-:Y:S05]  /*8a30*/  BRA `(.L_x_181) ;  /* 0x0000000400b07947 */ /* 0x000fea0003800000 */
.L_x_191:
[----:B------:R0:W-:Y:S01]  /*8a40*/  STG.E.U16 desc[UR36][R16.64], R3 ;  /* 0x0000000310007986 */ /* 0x0001e2000c101524 */
[----:B------:R-:W-:Y:S05]  /*8a50*/  BRA `(.L_x_181) ;  /* 0x0000000400a87947 */ /* 0x000fea0003800000 */
.L_x_188:
        /* <DEDUP_REMOVED lines=12> */
.L_x_200:
        /* <DEDUP_REMOVED lines=17> */
.L_x_203:
[----:B------:R-:W-:-:S04]  /*8c30*/  LOP3.LUT R2, R3, 0x80000000, RZ, 0xc0, !PT ;  /* 0x8000000003027812 */ /* 0x000fc800078ec0ff */
[----:B------:R-:W-:-:S04]  /*8c40*/  SHF.R.U32.HI R3, RZ, 0x18, R2 ;  /* 0x00000018ff037819 */ /* 0x000fc80000011602 */
[----:B------:R-:W-:-:S04]  /*8c50*/  LOP3.LUT R0, R0, R3, RZ, 0xfc, !PT ;  /* 0x0000000300007212 */ /* 0x000fc800078efcff */
[----:B------:R-:W-:-:S07]  /*8c60*/  PRMT R8, R0, 0x7610, R8 ;  /* 0x0000761000087816 */ /* 0x000fce0000000008 */
.L_x_202:
[----:B------:R-:W-:Y:S05]  /*8c70*/  BSYNC B0 ;  /* 0x0000000000007941 */ /* 0x000fea0003800000 */
.L_x_201:
[----:B------:R3:W-:Y:S01]  /*8c80*/  STG.E.U8 desc[UR36][R16.64], R8 ;  /* 0x0000000810007986 */ /* 0x0007e2000c101124 */
[----:B------:R-:W-:Y:S05]  /*8c90*/  BRA `(.L_x_181) ;  /* 0x0000000400187947 */ /* 0x000fea0003800000 */
.L_x_199:
        /* <DEDUP_REMOVED lines=17> */
.L_x_206:
[----:B------:R-:W-:-:S04]  /*8db0*/  LOP3.LUT R2, R3, 0x80000000, RZ, 0xc0, !PT ;  /* 0x8000000003027812 */ /* 0x000fc800078ec0ff */
[----:B------:R-:W-:-:S04]  /*8dc0*/  SHF.R.U32.HI R3, RZ, 0x18, R2 ;  /* 0x00000018ff037819 */ /* 0x000fc80000011602 */
[----:B------:R-:W-:-:S04]  /*8dd0*/  LOP3.LUT R0, R0, R3, RZ, 0xfc, !PT ;  /* 0x0000000300007212 */ /* 0x000fc800078efcff */
[----:B------:R-:W-:-:S07]  /*8de0*/  PRMT R8, R0, 0x7610, R8 ;  /* 0x0000761000087816 */ /* 0x000fce0000000008 */
.L_x_205:
[----:B------:R-:W-:Y:S05]  /*8df0*/  BSYNC B0 ;  /* 0x0000000000007941 */ /* 0x000fea0003800000 */
.L_x_204:
[----:B------:R0:W-:Y:S01]  /*8e00*/  STG.E.U8 desc[UR36][R16.64], R8 ;  /* 0x0000000810007986 */ /* 0x0001e2000c101124 */
[----:B------:R-:W-:Y:S05]  /*8e10*/  BRA `(.L_x_181) ;  /* 0x0000000000b87947 */ /* 0x000fea0003800000 */
.L_x_198:
        /* <DEDUP_REMOVED lines=22> */
.L_x_180:
[----:B------:R-:W-:Y:S01]  /*8f80*/  MOV R0, 0x0 ;  /* 0x0000000000007802 */ /* 0x000fe20000000f00 */
[----:B------:R-:W-:Y:S01]  /*8f90*/  ULDC.64 UR4, c[0x4][0x128] ;  /* 0x01004a0000047ab9 */ /* 0x000fe20000000a00 */
[----:B------:R-:W-:Y:S01]  /*8fa0*/  ULDC.64 UR6, c[0x4][0x40] ;  /* 0x0100100000067ab9 */ /* 0x000fe20000000a00 */
[----:B------:R-:W-:Y:S01]  /*8fb0*/  IMAD.U32 R4, RZ, RZ, UR4 ;  /* 0x00000004ff047e24 */ /* 0x000fe2000f8e00ff */
[----:B------:R0:W1:Y:S01]  /*8fc0*/  LDC.64 R2, c[0x4][R0] ;  /* 0x0100000000027b82 */ /* 0x0000620000000a00 */
[----:B------:R-:W-:Y:S01]  /*8fd0*/  IMAD.U32 R5, RZ, RZ, UR5 ;  /* 0x00000005ff057e24 */ /* 0x000fe2000f8e00ff */
[----:B------:R-:W-:Y:S01]  /*8fe0*/  ULDC.64 UR4, c[0x4][0x130] ;  /* 0x01004c0000047ab9 */ /* 0x000fe20000000a00 */
[----:B------:R-:W-:Y:S02]  /*8ff0*/  IMAD.U32 R10, RZ, RZ, UR6 ;  /* 0x00000006ff0a7e24 */ /* 0x000fe4000f8e00ff */
[----:B------:R-:W-:Y:S02]  /*9000*/  IMAD.U32 R6, RZ, RZ, UR4 ;  /* 0x00000004ff067e24 */ /* 0x000fe4000f8e00ff */
[----:B------:R-:W-:-:S02]  /*9010*/  IMAD.U32 R7, RZ, RZ, UR5 ;  /* 0x00000005ff077e24 */ /* 0x000fc4000f8e00ff */
[----:B------:R-:W-:Y:S02]  /*9020*/  IMAD.U32 R11, RZ, RZ, UR7 ;  /* 0x00000007ff0b7e24 */ /* 0x000fe4000f8e00ff */
[----:B------:R-:W-:Y:S02]  /*9030*/  IMAD.MOV.U32 R8, RZ, RZ, 0x65 ;  /* 0x00000065ff087424 */ /* 0x000fe400078e00ff */
[----:B------:R-:W-:Y:S02]  /*9040*/  IMAD.MOV.U32 R12, RZ, RZ, 0x1 ;  /* 0x00000001ff0c7424 */ /* 0x000fe400078e00ff */
[----:B0-----:R-:W-:-:S07]  /*9050*/  IMAD.MOV.U32 R13, RZ, RZ, RZ ;  /* 0x000000ffff0d7224 */ /* 0x001fce00078e00ff */
[----:B------:R-:W-:-:S07]  /*9060*/  LEPC R20, `(.L_x_209) ;  /* 0x000000001014794e */ /* 0x000fce0000000000 */
[----:B-1----:R-:W-:Y:S05]  /*9070*/  CALL.ABS.NOINC R2 ;  /* 0x0000000002007343 */ /* 0x002fea0003c00000 */
.L_x_209:
[----:B------:R-:W-:Y:S05]  /*9080*/  BRA `(.L_x_181) ;  /* 0x00000000001c7947 */ /* 0x000fea0003800000 */
.L_x_208:
[----:B------:R-:W-:-:S06]  /*9090*/  IMAD.U32 R3, R3, 0x10000, RZ ;  /* 0x0001000003037824 */ /* 0x000fcc00078e00ff */
[----:B------:R-:W0:Y:S02]  /*90a0*/  F2I.U64.TRUNC R2, R3 ;  /* 0x0000000300027311 */ /* 0x000e24000020d800 */
[----:B0-----:R2:W-:Y:S01]  /*90b0*/  STG.E.64 desc[UR36][R16.64], R2 ;  /* 0x0000000210007986 */ /* 0x0015e2000c101b24 */
[----:B------:R-:W-:Y:S05]  /*90c0*/  BRA `(.L_x_181) ;  /* 0x00000000000c7947 */ /* 0x000fea0003800000 */
.L_x_207:
[----:B------:R-:W-:-:S06]  /*90d0*/  IMAD.U32 R3, R3, 0x10000, RZ ;  /* 0x0001000003037824 */ /* 0x000fcc00078e00ff */
[----:B------:R-:W0:Y:S02]  /*90e0*/  F2I.FTZ.U32.TRUNC.NTZ R3, R3 ;  /* 0x0000000300037305 */ /* 0x000e24000021f000 */
[----:B0-----:R0:W-:Y:S02]  /*90f0*/  STG.E desc[UR36][R16.64], R3 ;  /* 0x0000000310007986 */ /* 0x0011e4000c101924 */
.L_x_181:
[----:B------:R-:W-:-:S07]  /*9100*/  VIADD R19, R19, 0x80 ;  /* 0x0000008013137836 */ /* 0x000fce0000000000 */
.L_x_106:
[----:B------:R-:W-:Y:S05]  /*9110*/  BSYNC B6 ;  /* 0x0000000000067941 */ /* 0x000fea0003800000 */
.L_x_105:
[----:B------:R-:W-:Y:S01]  /*9120*/  ULDC UR4, c[0x0][0x210] ;  /* 0x0000840000047ab9 */ /* 0x000fe20000000800 */
[----:B------:R-:W-:Y:S01]  /*9130*/  BSSY B6, `(.L_x_210) ;  /* 0x0000483000067945 */ /* 0x000fe20003800000 */
[----:B------:R-:W-:-:S13]  /*9140*/  ISETP.GE.AND P0, PT, R19, UR4, PT ;  /* 0x0000000413007c0c */ /* 0x000fda000bf06270 */
[----:B------:R-:W-:Y:S05]  /*9150*/  @P0 BRA `(.L_x_211) ;  /* 0x0000004800000947 */ /* 0x000fea0003800000 */
[----:B0--3--:R-:W0:Y:S01]  /*9160*/  LDC R6, c[0x0][0x218] ;  /* 0x00008600ff067b82 */ /* 0x009e220000000800 */
[----:B------:R-:W-:Y:S02]  /*9170*/  IMAD.MOV.U32 R18, RZ, RZ, RZ ;  /* 0x000000ffff127224 */ /* 0x000fe400078e00ff */
[----:B------:R-:W-:Y:S02]  /*9180*/  IMAD.MOV.U32 R0, RZ, RZ, RZ ;  /* 0x000000ffff007224 */ /* 0x000fe400078e00ff */
[----:B-12-4-:R-:W-:Y:S01]  /*9190*/  IMAD.MOV.U32 R16, RZ, RZ, RZ ;  /* 0x000000ffff107224 */ /* 0x016fe200078e00ff */
[----:B0-----:R-:W-:-:S13]  /*91a0*/  ISETP.NE.AND P0, PT, R6, RZ, PT ;  /* 0x000000ff0600720c */ /* 0x001fda0003f05270 */
        /* <DEDUP_REMOVED lines=349> */
.L_x_212:
        /* <DEDUP_REMOVED lines=23> */
.L_x_216:
[----:B------:R-:W2:Y:S02]  /*a8f0*/  LDG.E.U8 R2, desc[UR36][R2.64] ;  /* 0x0000002402027981 */ /* 0x000ea4000c1e1100 */
[----:B--2---:R-:W-:-:S04]  /*a900*/  I2FP.F32.U32 R0, R2 ;  /* 0x0000000200007245 */ /* 0x004fc80000201000 */
[----:B------:R-:W-:-:S04]  /*a910*/  F2FP.BF16.F32.PACK_AB R0, RZ, R0 ;  /* 0x00000000ff00723e */ /* 0x000fc800000010ff */
[----:B------:R-:W-:Y:S01]  /*a920*/  PRMT R22, R0, 0x7610, R22 ;  /* 0x0000761000167816 */ /* 0x000fe20000000016 */
[----:B------:R-:W-:Y:S06]  /*a930*/  BRA `(.L_x_218) ;  /* 0x0000000c00c87947 */ /* 0x000fec0003800000 */
.L_x_215:
        /* <DEDUP_REMOVED lines=11> */
.L_x_220:
[----:B------:R-:W2:Y:S02]  /*a9f0*/  LDG.E R2, desc[UR36][R2.64] ;  /* 0x0000002402027981 */ /* 0x000ea4000c1e1900 */
[----:B--2---:R-:W-:-:S04]  /*aa00*/  I2FP.F32.S32 R0, R2 ;  /* 0x0000000200007245 */ /* 0x004fc80000201400 */
[----:B------:R-:W-:-:S04]  /*aa10*/  F2FP.BF16.F32.PACK_AB R0, RZ, R0 ;  /* 0x00000000ff00723e */ /* 0x000fc800000010ff */
[----:B------:R-:W-:Y:S01]  /*aa20*/  PRMT R22, R0, 0x7610, R22 ;  /* 0x0000761000167816 */ /* 0x000fe20000000016 */
[----:B------:R-:W-:Y:S06]  /*aa30*/  BRA `(.L_x_218) ;  /* 0x0000000c00887947 */ /* 0x000fec0003800000 */
.L_x_219:
[----:B------:R-:W2:Y:S02]  /*aa40*/  LDG.E.U16 R2, desc[UR36][R2.64] ;  /* 0x0000002402027981 */ /* 0x000ea4000c1e1500 */
[----:B--2---:R-:W0:Y:S02]  /*aa50*/  I2F.S16 R0, R2 ;  /* 0x0000000200007306 */ /* 0x004e240000101400 */
[----:B0-----:R-:W-:-:S04]  /*aa60*/  F2FP.BF16.F32.PACK_AB R0, RZ, R0 ;  /* 0x00000000ff00723e */ /* 0x001fc800000010ff */
[----:B------:R-:W-:Y:S01]  /*aa70*/  PRMT R22, R0, 0x7610, R22 ;  /* 0x0000761000167816 */ /* 0x000fe20000000016 */
[----:B------:R-:W-:Y:S06]  /*aa80*/  BRA `(.L_x_218) ;  /* 0x0000000c00747947 */ /* 0x000fec0003800000 */
.L_x_214:
        /* <DEDUP_REMOVED lines=9> */
.L_x_222:
[----:B------:R-:W2:Y:S02]  /*ab20*/  LDG.E.U16 R0, desc[UR36][R2.64] ;  /* 0x0000002402007981 */ /* 0x000ea4000c1e1500 */
[----:B--2---:R-:W-:-:S05]  /*ab30*/  HADD2.F32 R0, -RZ, R0.H0_H0 ;  /* 0x20000000ff007230 */ /* 0x004fca0000004100 */
[----:B------:R-:W-:-:S04]  /*ab40*/  F2FP.BF16.F32.PACK_AB R0, RZ, R0 ;  /* 0x00000000ff00723e */ /* 0x000fc800000010ff */
[----:B------:R-:W-:Y:S01]  /*ab50*/  PRMT R22, R0, 0x7610, R22 ;  /* 0x0000761000167816 */ /* 0x000fe20000000016 */
[----:B------:R-:W-:Y:S06]  /*ab60*/  BRA `(.L_x_218) ;  /* 0x0000000c003c7947 */ /* 0x000fec0003800000 */
.L_x_221:
        /* <DEDUP_REMOVED lines=9> */
.L_x_224:
[----:B------:R-:W2:Y:S02]  /*ac00*/  LDG.E.U16 R2, desc[UR36][R2.64] ;  /* 0x0000002402027981 */ /* 0x000ea4000c1e1500 */
[----:B--2---:R-:W-:-:S05]  /*ac10*/  HADD2.F32 R0, -RZ, R2.H0_H0 ;  /* 0x20000002ff007230 */ /* 0x004fca0000004100 */
[----:B------:R-:W-:-:S04]  /*ac20*/  F2FP.BF16.F32.PACK_AB R0, RZ, R0 ;  /* 0x00000000ff00723e */ /* 0x000fc800000010ff */
[----:B------:R-:W-:Y:S01]  /*ac30*/  PRMT R22, R0, 0x7610, R22 ;  /* 0x0000761000167816 */ /* 0x000fe20000000016 */
[----:B------:R-:W-:Y:S06]  /*ac40*/  BRA `(.L_x_218) ;  /* 0x0000000c00047947 */ /* 0x000fec0003800000 */
.L_x_223:
        /* <DEDUP_REMOVED lines=9> */
.L_x_213:
        /* <DEDUP_REMOVED lines=14> */
.L_x_227:
        /* <DEDUP_REMOVED lines=9> */
.L_x_226:
        /* <DEDUP_REMOVED lines=28> */
.L_x_229:
        /* <DEDUP_REMOVED lines=15> */
.L_x_228:
[----:B------:R0:W5:Y:S01]  /*b100*/  LDG.E.U16 R22, desc[UR36][R2.64] ;  /* 0x0000002402167981 */ /* 0x000162000c1e1500 */
[----:B------:R-:W-:Y:S05]  /*b110*/  BRA `(.L_x_218) ;  /* 0x0000000400d07947 */ /* 0x000fea0003800000 */
.L_x_225:
        /* <DEDUP_REMOVED lines=13> */
.L_x_232:
        /* <DEDUP_REMOVED lines=21> */
.L_x_236:
[----:B------:R-:W-:Y:S05]  /*b340*/  BSYNC B1 ;  /* 0x0000000000017941 */ /* 0x000fea0003800000 */
.L_x_235:
[----:B------:R-:W-:Y:S01]  /*b350*/  LEA R3, R0, 0x3b800000, 0x17 ;  /* 0x3b80000000037811 */ /* 0x000fe200078eb8ff */
[----:B------:R-:W-:-:S05]  /*b360*/  IMAD.SHL.U32 R0, R2, 0x100000, RZ ;  /* 0x0010000002007824 */ /* 0x000fca00078e00ff */
[----:B------:R-:W-:-:S07]  /*b370*/  LOP3.LUT R0, R3, R0, R4, 0xfe, !PT ;  /* 0x0000000003007212 */ /* 0x000fce00078efe04 */
.L_x_234:
[----:B------:R-:W-:Y:S05]  /*b380*/  BSYNC B0 ;  /* 0x0000000000007941 */ /* 0x000fea0003800000 */
.L_x_233:
[----:B------:R-:W-:-:S04]  /*b390*/  F2FP.BF16.F32.PACK_AB R0, RZ, R0 ;  /* 0x00000000ff00723e */ /* 0x000fc800000010ff */
[----:B------:R-:W-:Y:S01]  /*b3a0*/  PRMT R22, R0, 0x7610, R22 ;  /* 0x0000761000167816 */ /* 0x000fe20000000016 */
[----:B------:R-:W-:Y:S06]  /*b3b0*/  BRA `(.L_x_218) ;  /* 0x0000000400287947 */ /* 0x000fec0003800000 */
.L_x_231:
        /* <DEDUP_REMOVED lines=21> */
.L_x_240:
[----:B------:R-:W-:Y:S05]  /*b510*/  BSYNC B1 ;  /* 0x0000000000017941 */ /* 0x000fea0003800000 */
.L_x_239:
[----:B------:R-:W-:Y:S01]  /*b520*/  LEA R3, R0, 0x37800000, 0x17 ;  /* 0x3780000000037811 */ /* 0x000fe200078eb8ff */
[----:B------:R-:W-:-:S05]  /*b530*/  IMAD.SHL.U32 R0, R2, 0x200000, RZ ;  /* 0x0020000002007824 */ /* 0x000fca00078e00ff */
[----:B------:R-:W-:-:S07]  /*b540*/  LOP3.LUT R0, R3, R0, R4, 0xfe, !PT ;  /* 0x0000000003007212 */ /* 0x000fce00078efe04 */
.L_x_238:
[----:B------:R-:W-:Y:S05]  /*b550*/  BSYNC B0 ;  /* 0x0000000000007941 */ /* 0x000fea0003800000 */
.L_x_237:
[----:B------:R-:W-:-:S04]  /*b560*/  F2FP.BF16.F32.PACK_AB R0, RZ, R0 ;  /* 0x00000000ff00723e */ /* 0x000fc800000010ff */
[----:B------:R-:W-:Y:S01]  /*b570*/  PRMT R22, R0, 0x7610, R22 ;  /* 0x0000761000167816 */ /* 0x000fe20000000016 */
[----:B------:R-:W-:Y:S06]  /*b580*/  BRA `(.L_x_218) ;  /* 0x0000000000b47947 */ /* 0x000fec0003800000 */
.L_x_230:
        /* <DEDUP_REMOVED lines=14> */
.L_x_244:
[----:B------:R-:W-:Y:S05]  /*b670*/  BSYNC B0 ;  /* 0x0000000000007941 */ /* 0x000fea0003800000 */
.L_x_243:
[----:B------:R-:W-:-:S04]  /*b680*/  F2FP.BF16.F32.PACK_AB R0, RZ, R0 ;  /* 0x00000000ff00723e */ /* 0x000fc800000010ff */
[----:B------:R-:W-:Y:S01]  /*b690*/  PRMT R22, R0, 0x7610, R22 ;  /* 0x0000761000167816 */ /* 0x000fe20000000016 */
[----:B------:R-:W-:Y:S06]  /*b6a0*/  BRA `(.L_x_218) ;  /* 0x00000000006c7947 */ /* 0x000fec0003800000 */
.L_x_217:
        /* <DEDUP_REMOVED lines=16> */
.L_x_245:
[----:B------:R-:W-:Y:S01]  /*b7b0*/  PRMT R22, RZ, 0x7610, R22 ;  /* 0x00007610ff167816 */ /* 0x000fe20000000016 */
[----:B------:R-:W-:Y:S06]  /*b7c0*/  BRA `(.L_x_218) ;  /* 0x0000000000247947 */ /* 0x000fec0003800000 */
.L_x_242:
[----:B------:R-:W2:Y:S02]  /*b7d0*/  LDG.E.64 R2, desc[UR36][R2.64] ;  /* 0x0000002402027981 */ /* 0x000ea4000c1e1b00 */
[----:B--2---:R-:W0:Y:S02]  /*b7e0*/  I2F.U64 R0, R2 ;  /* 0x0000000200007312 */ /* 0x004e240000301000 */
[----:B0-----:R-:W-:-:S04]  /*b7f0*/  F2FP.BF16.F32.PACK_AB R0, RZ, R0 ;  /* 0x00000000ff00723e */ /* 0x001fc800000010ff */
[----:B------:R-:W-:Y:S01]  /*b800*/  PRMT R22, R0, 0x7610, R22 ;  /* 0x0000761000167816 */ /* 0x000fe20000000016 */
[----:B------:R-:W-:Y:S06]  /*b810*/  BRA `(.L_x_218) ;  /* 0x0000000000107947 */ /* 0x000fec0003800000 */
.L_x_241:
[----:B------:R-:W2:Y:S02]  /*b820*/  LDG.E R2, desc[UR36][R2.64] ;  /* 0x0000002402027981 */ /* 0x000ea4000c1e1900 */
[----:B--2---:R-:W-:-:S04]  /*b830*/  I2FP.F32.U32 R0, R2 ;  /* 0x0000000200007245 */ /* 0x004fc80000201000 */
[----:B------:R-:W-:-:S04]  /*b840*/  F2FP.BF16.F32.PACK_AB R0, RZ, R0 ;  /* 0x00000000ff00723e */ /* 0x000fc800000010ff */
[----:B------:R-:W-:-:S07]  /*b850*/  PRMT R22, R0, 0x7610, R22 ;  /* 0x0000761000167816 */ /* 0x000fce0000000016 */
.L_x_218:
        /* <DEDUP_REMOVED lines=19> */
.L_x_249:
[----:B------:R-:W2:Y:S02]  /*b990*/  LDG.E.U8 R2, desc[UR36][R2.64] ;  /* 0x0000002402027981 */ /* 0x000ea4000c1e1100 */
[----:B--2---:R-:W-:-:S04]  /*b9a0*/  I2FP.F32.U32 R0, R2 ;  /* 0x0000000200007245 */ /* 0x004fc80000201000 */
[----:B------:R-:W-:Y:S01]  /*b9b0*/  F2FP.BF16.F32.PACK_AB R0, RZ, R0 ;  /* 0x00000000ff00723e */ /* 0x000fe200000010ff */
[----:B------:R-:W-:Y:S06]  /*b9c0*/  BRA `(.L_x_251) ;  /* 0x0000000c00907947 */ /* 0x000fec0003800000 */
.L_x_248:
        /* <DEDUP_REMOVED lines=10> */
.L_x_253:
[----:B------:R-:W2:Y:S02]  /*ba70*/  LDG.E R2, desc[UR36][R2.64] ;  /* 0x0000002402027981 */ /* 0x000ea4000c1e1900 */
[----:B--2---:R-:W-:-:S04]  /*ba80*/  I2FP.F32.S32 R0, R2 ;  /* 0x0000000200007245 */ /* 0x004fc80000201400 */
[----:B------:R-:W-:Y:S01]  /*ba90*/  F2FP.BF16.F32.PACK_AB R0, RZ, R0 ;  /* 0x00000000ff00723e */ /* 0x000fe200000010ff */
[----:B------:R-:W-:Y:S06]  /*baa0*/  BRA `(.L_x_251) ;  /* 0x0000000c00587947 */ /* 0x000fec0003800000 */
.L_x_252:
[----:B------:R-:W2:Y:S02]  /*bab0*/  LDG.E.U16 R2, desc[UR36][R2.64] ;  /* 0x0000002402027981 */ /* 0x000ea4000c1e1500 */
[----:B--2---:R-:W0:Y:S02]  /*bac0*/  I2F.S16 R0, R2 ;  /* 0x0000000200007306 */ /* 0x004e240000101400 */
[----:B0-----:R-:W-:Y:S01]  /*bad0*/  F2FP.BF16.F32.PACK_AB R0, RZ, R0 ;  /* 0x00000000ff00723e */ /* 0x001fe200000010ff */
[----:B------:R-:W-:Y:S06]  /*bae0*/  BRA `(.L_x_251) ;  /* 0x0000000c00487947 */ /* 0x000fec0003800000 */
.L_x_247:
        /* <DEDUP_REMOVED lines=9> */
.L_x_255:
[----:B------:R-:W2:Y:S02]  /*bb80*/  LDG.E.U16 R0, desc[UR36][R2.64] ;  /* 0x0000002402007981 */ /* 0x000ea4000c1e1500 */
[----:B--2---:R-:W-:-:S05]  /*bb90*/  HADD2.F32 R0, -RZ, R0.H0_H0 ;  /* 0x20000000ff007230 */ /* 0x004fca0000004100 */
[----:B------:R-:W-:Y:S01]  /*bba0*/  F2FP.BF16.F32.PACK_AB R0, RZ, R0 ;  /* 0x00000000ff00723e */ /* 0x000fe200000010ff */
[----:B------:R-:W-:Y:S06]  /*bbb0*/  BRA `(.L_x_251) ;  /* 0x0000000c00147947 */ /* 0x000fec0003800000 */
.L_x_254:
        /* <DEDUP_REMOVED lines=9> */
.L_x_257:
[----:B------:R-:W2:Y:S02]  /*bc50*/  LDG.E.U16 R2, desc[UR36][R2.64] ;  /* 0x0000002402027981 */ /* 0x000ea4000c1e1500 */
[----:B--2---:R-:W-:-:S05]  /*bc60*/  HADD2.F32 R0, -RZ, R2.H0_H0 ;  /* 0x20000002ff007230 */ /* 0x004fca0000004100 */
[----:B------:R-:W-:Y:S01]  /*bc70*/  F2FP.BF16.F32.PACK_AB R0, RZ, R0 ;  /* 0x00000000ff00723e */ /* 0x000fe200000010ff */
[----:B------:R-:W-:Y:S06]  /*bc80*/  BRA `(.L_x_251) ;  /* 0x0000000800e07947 */ /* 0x000fec0003800000 */
.L_x_256:
        /* <DEDUP_REMOVED lines=8> */
.L_x_246:
        /* <DEDUP_REMOVED lines=13> */
.L_x_260:
        /* <DEDUP_REMOVED lines=8> */
.L_x_259:
        /* <DEDUP_REMOVED lines=28> */
.L_x_262:
        /* <DEDUP_REMOVED lines=15> */
.L_x_261:
[----:B------:R0:W5:Y:S01]  /*c110*/  LDG.E.U16 R0, desc[UR36][R2.64] ;  /* 0x0000002402007981 */ /* 0x000162000c1e1500 */
[----:B------:R-:W-:Y:S05]  /*c120*/  BRA `(.L_x_251) ;  /* 0x0000000400b87947 */ /* 0x000fea0003800000 */
.L_x_258:
        /* <DEDUP_REMOVED lines=12> */
.L_x_265:
        /* <DEDUP_REMOVED lines=21> */
.L_x_269:
[----:B------:R-:W-:Y:S05]  /*c340*/  BSYNC B1 ;  /* 0x0000000000017941 */ /* 0x000fea0003800000 */
.L_x_268:
[----:B------:R-:W-:Y:S01]  /*c350*/  LEA R3, R0, 0x3b800000, 0x17 ;  /* 0x3b80000000037811 */ /* 0x000fe200078eb8ff */
[----:B------:R-:W-:-:S05]  /*c360*/  IMAD.SHL.U32 R0, R2, 0x100000, RZ ;  /* 0x0010000002007824 */ /* 0x000fca00078e00ff */
[----:B------:R-:W-:-:S07]  /*c370*/  LOP3.LUT R0, R3, R0, R4, 0xfe, !PT ;  /* 0x0000000003007212 */ /* 0x000fce00078efe04 */
.L_x_267:
[----:B------:R-:W-:Y:S05]  /*c380*/  BSYNC B0 ;  /* 0x0000000000007941 */ /* 0x000fea0003800000 */
.L_x_266:
[----:B------:R-:W-:Y:S01]  /*c390*/  F2FP.BF16.F32.PACK_AB R0, RZ, R0 ;  /* 0x00000000ff00723e */ /* 0x000fe200000010ff */
[----:B------:R-:W-:Y:S06]  /*c3a0*/  BRA `(.L_x_251) ;  /* 0x0000000400187947 */ /* 0x000fec0003800000 */
.L_x_264:
        /* <DEDUP_REMOVED lines=21> */
.L_x_273:
[----:B------:R-:W-:Y:S05]  /*c500*/  BSYNC B1 ;  /* 0x0000000000017941 */ /* 0x000fea0003800000 */
.L_x_272:
[----:B------:R-:W-:Y:S01]  /*c510*/  LEA R3, R0, 0x37800000, 0x17 ;  /* 0x3780000000037811 */ /* 0x000fe200078eb8ff */
[----:B------:R-:W-:-:S05]  /*c520*/  IMAD.SHL.U32 R0, R2, 0x200000, RZ ;  /* 0x0020000002007824 */ /* 0x000fca00078e00ff */
[----:B------:R-:W-:-:S07]  /*c530*/  LOP3.LUT R0, R3, R0, R4, 0xfe, !PT ;  /* 0x0000000003007212 */ /* 0x000fce00078efe04 */
.L_x_271:
[----:B------:R-:W-:Y:S05]  /*c540*/  BSYNC B0 ;  /* 0x0000000000007941 */ /* 0x000fea0003800000 */
.L_x_270:
[----:B------:R-:W-:Y:S01]  /*c550*/  F2FP.BF16.F32.PACK_AB R0, RZ, R0 ;  /* 0x00000000ff00723e */ /* 0x000fe200000010ff */
[----:B------:R-:W-:Y:S06]  /*c560*/  BRA `(.L_x_251) ;  /* 0x0000000000a87947 */ /* 0x000fec0003800000 */
.L_x_263:
        /* <DEDUP_REMOVED lines=14> */
.L_x_277:
[----:B------:R-:W-:Y:S05]  /*c650*/  BSYNC B0 ;  /* 0x0000000000007941 */ /* 0x000fea0003800000 */
.L_x_276:
[----:B------:R-:W-:Y:S01]  /*c660*/  F2FP.BF16.F32.PACK_AB R0, RZ, R0 ;  /* 0x00000000ff00723e */ /* 0x000fe200000010ff */
[----:B------:R-:W-:Y:S06]  /*c670*/  BRA `(.L_x_251) ;  /* 0x0000000000647947 */ /* 0x000fec0003800000 */
.L_x_250:
        /* <DEDUP_REMOVED lines=16> */
.L_x_278:
[----:B------:R-:W-:Y:S01]  /*c780*/  PRMT R0, RZ, 0x7610, R0 ;  /* 0x00007610ff007816 */ /* 0x000fe20000000000 */
[----:B------:R-:W-:Y:S06]  /*c790*/  BRA `(.L_x_251) ;  /* 0x00000000001c7947 */ /* 0x000fec0003800000 */
.L_x_275:
[----:B------:R-:W2:Y:S02]  /*c7a0*/  LDG.E.64 R2, desc[UR36][R2.64] ;  /* 0x0000002402027981 */ /* 0x000ea4000c1e1b00 */
[----:B--2---:R-:W0:Y:S02]  /*c7b0*/  I2F.U64 R0, R2 ;  /* 0x0000000200007312 */ /* 0x004e240000301000 */
[----:B0-----:R-:W-:Y:S01]  /*c7c0*/  F2FP.BF16.F32.PACK_AB R0, RZ, R0 ;  /* 0x00000000ff00723e */ /* 0x001fe200000010ff */
[----:B------:R-:W-:Y:S06]  /*c7d0*/  BRA `(.L_x_251) ;  /* 0x00000000000c7947 */ /* 0x000fec0003800000 */
.L_x_274:
[----:B------:R-:W2:Y:S02]  /*c7e0*/  LDG.E R2, desc[UR36][R2.64] ;  /* 0x0000002402027981 */ /* 0x000ea4000c1e1900 */
[----:B--2---:R-:W-:-:S04]  /*c7f0*/  I2FP.F32.U32 R0, R2 ;  /* 0x0000000200007245 */ /* 0x004fc80000201000 */
[----:B------:R-:W-:-:S07]  /*c800*/  F2FP.BF16.F32.PACK_AB R0, RZ, R0 ;  /* 0x00000000ff00723e */ /* 0x000fce00000010ff */
.L_x_251:
        /* <DEDUP_REMOVED lines=18> */
.L_x_279:
        /* <DEDUP_REMOVED lines=13> */
.L_x_280:
        /* <DEDUP_REMOVED lines=16> */
.L_x_284:
[----:B------:R-:W-:-:S06]  /*cb00*/  IMAD.U32 R3, R3, 0x10000, RZ ;  /* 0x0001000003037824 */ /* 0x000fcc00078e00ff */
[----:B------:R-:W0:Y:S02]  /*cb10*/  F2I.S64.TRUNC R2, R3 ;  /* 0x0000000300027311 */ /* 0x000e24000020d900 */
[----:B0-----:R4:W-:Y:S01]  /*cb20*/  STG.E.U8 desc[UR36][R16.64], R2 ;  /* 0x0000000210007986 */ /* 0x0019e2000c101124 */
[----:B------:R-:W-:Y:S05]  /*cb30*/  BRA `(.L_x_286) ;  /* 0x0000000c00847947 */ /* 0x000fea0003800000 */
.L_x_283:
        /* <DEDUP_REMOVED lines=10> */
.L_x_288:
[----:B------:R-:W-:-:S06]  /*cbe0*/  IMAD.U32 R3, R3, 0x10000, RZ ;  /* 0x0001000003037824 */ /* 0x000fcc00078e00ff */
[----:B------:R-:W0:Y:S02]  /*cbf0*/  F2I.FTZ.TRUNC.NTZ R3, R3 ;  /* 0x0000000300037305 */ /* 0x000e24000021f100 */
[----:B0-----:R2:W-:Y:S01]  /*cc00*/  STG.E desc[UR36][R16.64], R3 ;  /* 0x0000000310007986 */ /* 0x0015e2000c101924 */
[----:B------:R-:W-:Y:S05]  /*cc10*/  BRA `(.L_x_286) ;  /* 0x0000000c004c7947 */ /* 0x000fea0003800000 */
.L_x_287:
[----:B------:R-:W-:-:S06]  /*cc20*/  IMAD.U32 R3, R3, 0x10000, RZ ;  /* 0x0001000003037824 */ /* 0x000fcc00078e00ff */
[----:B------:R-:W0:Y:S02]  /*cc30*/  F2I.FTZ.TRUNC.NTZ R3, R3 ;  /* 0x0000000300037305 */ /* 0x000e24000021f100 */
[----:B0-----:R0:W-:Y:S01]  /*cc40*/  STG.E.U16 desc[UR36][R16.64], R3 ;  /* 0x0000000310007986 */ /* 0x0011e2000c101524 */
[----:B------:R-:W-:Y:S05]  /*cc50*/  BRA `(.L_x_286) ;  /* 0x0000000c003c7947 */ /* 0x000fea0003800000 */
.L_x_282:
        /* <DEDUP_REMOVED lines=9> */
.L_x_290:
[----:B------:R-:W-:-:S05]  /*ccf0*/  IMAD.U32 R0, R3, 0x10000, RZ ;  /* 0x0001000003007824 */ /* 0x000fca00078e00ff */
[----:B------:R-:W-:-:S05]  /*cd00*/  F2FP.F16.F32.PACK_AB R0, RZ, R0 ;  /* 0x00000000ff00723e */ /* 0x000fca00000000ff */
[----:B------:R0:W-:Y:S01]  /*cd10*/  STG.E.U16 desc[UR36][R16.64], R0 ;  /* 0x0000000010007986 */ /* 0x0001e2000c101524 */
[----:B------:R-:W-:Y:S05]  /*cd20*/  BRA `(.L_x_286) ;  /* 0x0000000c00087947 */ /* 0x000fea0003800000 */
.L_x_289:
        /* <DEDUP_REMOVED lines=10> */
.L_x_292:
[----:B------:R-:W-:-:S05]  /*cdd0*/  IMAD.U32 R3, R3, 0x10000, RZ ;  /* 0x0001000003037824 */ /* 0x000fca00078e00ff */
[----:B------:R-:W-:-:S04]  /*cde0*/  F2FP.F16.F32.PACK_AB R3, RZ, R3 ;  /* 0x00000003ff03723e */ /* 0x000fc800000000ff */
[----:B------:R-:W-:-:S05]  /*cdf0*/  PRMT R3, R3, 0x5410, RZ ;  /* 0x0000541003037816 */ /* 0x000fca00000000ff */
[----:B------:R0:W-:Y:S01]  /*ce00*/  STG.E desc[UR36][R16.64], R3 ;  /* 0x0000000310007986 */ /* 0x0001e2000c101924 */
[----:B------:R-:W-:Y:S05]  /*ce10*/  BRA `(.L_x_286) ;  /* 0x0000000800cc7947 */ /* 0x000fea0003800000 */
.L_x_291:
[----:B------:R-:W-:-:S04]  /*ce20*/  IMAD.U32 R2, R3, 0x10000, RZ ;  /* 0x0001000003027824 */ /* 0x000fc800078e00ff */
[----:B------:R-:W-:-:S06]  /*ce30*/  FMUL.FTZ R2, R2, 1 ;  /* 0x3f80000002027820 */ /* 0x000fcc0000410000 */
[----:B------:R-:W0:Y:S02]  /*ce40*/  F2F.F64.F32 R2, R2 ;  /* 0x0000000200027310 */ /* 0x000e240000201800 */
[----:B0-----:R0:W-:Y:S01]  /*ce50*/  STG.E.64 desc[UR36][R16.64], R2 ;  /* 0x0000000210007986 */ /* 0x0011e2000c101b24 */
[----:B------:R-:W-:Y:S05]  /*ce60*/  BRA `(.L_x_286) ;  /* 0x0000000800b87947 */ /* 0x000fea0003800000 */
.L_x_281:
        /* <DEDUP_REMOVED lines=13> */
.L_x_295:
[----:B------:R-:W-:Y:S01]  /*cf40*/  IMAD.U32 R3, R3, 0x10000, RZ ;  /* 0x0001000003037824 */ /* 0x000fe200078e00ff */
[----:B------:R-:W-:-:S03]  /*cf50*/  CS2R R6, SRZ ;  /* 0x0000000000067805 */ /* 0x000fc6000001ff00 */
[----:B------:R-:W-:-:S04]  /*cf60*/  FMUL.FTZ R3, R3, 1 ;  /* 0x3f80000003037820 */ /* 0x000fc80000410000 */
[----:B------:R-:W0:Y:S02]  /*cf70*/  F2F.F64.F32 R4, R3 ;  /* 0x0000000300047310 */ /* 0x000e240000201800 */
[----:B0-----:R0:W-:Y:S01]  /*cf80*/  STG.E.128 desc[UR36][R16.64], R4 ;  /* 0x0000000410007986 */ /* 0x0011e2000c101d24 */
[----:B------:R-:W-:Y:S05]  /*cf90*/  BRA `(.L_x_286) ;  /* 0x00000008006c7947 */ /* 0x000fea0003800000 */
.L_x_294:
        /* <DEDUP_REMOVED lines=21> */
.L_x_299:
[----:B------:R-:W-:Y:S05]  /*d0f0*/  BSYNC B0 ;  /* 0x0000000000007941 */ /* 0x000fea0003800000 */
.L_x_298:
[----:B------:R-:W-:-:S05]  /*d100*/  LOP3.LUT R3, R0, R3, RZ, 0xfc, !PT ;  /* 0x0000000300037212 */ /* 0x000fca00078efcff */
[----:B------:R0:W-:Y:S01]  /*d110*/  STG.E.U8 desc[UR36][R16.64], R3 ;  /* 0x0000000310007986 */ /* 0x0001e2000c101124 */
[----:B------:R-:W-:Y:S05]  /*d120*/  BRA `(.L_x_286) ;  /* 0x0000000800087947 */ /* 0x000fea0003800000 */
.L_x_297:
        /* <DEDUP_REMOVED lines=13> */
.L_x_301:
[----:B------:R-:W-:Y:S01]  /*d200*/  IMAD.MOV.U32 R0, RZ, RZ, 0x7f ;  /* 0x0000007fff007424 */ /* 0x000fe200078e00ff */
[----:B------:R-:W-:-:S04]  /*d210*/  ISETP.GT.U32.AND P0, PT, R2, 0x7f800000, PT ;  /* 0x7f8000000200780c */ /* 0x000fc80003f04070 */
[----:B------:R-:W-:-:S09]  /*d220*/  SEL R0, R0, 0x7c, P0 ;  /* 0x0000007c00007807 */ /* 0x000fd20000000000 */
.L_x_302:
[----:B------:R-:W-:Y:S05]  /*d230*/  BSYNC B0 ;  /* 0x0000000000007941 */ /* 0x000fea0003800000 */
.L_x_300:
[----:B------:R-:W-:-:S04]  /*d240*/  LOP3.LUT R2, R3, 0x80000000, RZ, 0xc0, !PT ;  /* 0x8000000003027812 */ /* 0x000fc800078ec0ff */
[----:B------:R-:W-:-:S04]  /*d250*/  SHF.R.U32.HI R3, RZ, 0x18, R2 ;  /* 0x00000018ff037819 */ /* 0x000fc80000011602 */
[----:B------:R-:W-:-:S05]  /*d260*/  LOP3.LUT R3, R0, R3, RZ, 0xfc, !PT ;  /* 0x0000000300037212 */ /* 0x000fca00078efcff */
[----:B------:R0:W-:Y:S01]  /*d270*/  STG.E.U8 desc[UR36][R16.64], R3 ;  /* 0x0000000310007986 */ /* 0x0001e2000c101124 */
[----:B------:R-:W-:Y:S05]  /*d280*/  BRA `(.L_x_286) ;  /* 0x0000000400b07947 */ /* 0x000fea0003800000 */
.L_x_296:
[----:B------:R0:W-:Y:S01]  /*d290*/  STG.E.U16 desc[UR36][R16.64], R3 ;  /* 0x0000000310007986 */ /* 0x0001e2000c101524 */
[----:B------:R-:W-:Y:S05]  /*d2a0*/  BRA `(.L_x_286) ;  /* 0x0000000400a87947 */ /* 0x000fea0003800000 */
.L_x_293:
        /* <DEDUP_REMOVED lines=12> */
.L_x_305:
        /* <DEDUP_REMOVED lines=17> */
.L_x_308:
[----:B------:R-:W-:-:S04]  /*d480*/  LOP3.LUT R2, R3, 0x80000000, RZ, 0xc0, !PT ;  /* 0x8000000003027812 */ /* 0x000fc800078ec0ff */
[----:B------:R-:W-:-:S04]  /*d490*/  SHF.R.U32.HI R3, RZ, 0x18, R2 ;  /* 0x00000018ff037819 */ /* 0x000fc80000011602 */
[----:B------:R-:W-:-:S04]  /*d4a0*/  LOP3.LUT R0, R0, R3, RZ, 0xfc, !PT ;  /* 0x0000000300007212 */ /* 0x000fc800078efcff */
[----:B------:R-:W-:-:S07]  /*d4b0*/  PRMT R8, R0, 0x7610, R8 ;  /* 0x0000761000087816 */ /* 0x000fce0000000008 */
.L_x_307:
[----:B------:R-:W-:Y:S05]  /*d4c0*/  BSYNC B0 ;  /* 0x0000000000007941 */ /* 0x000fea0003800000 */
.L_x_306:
[----:B------:R0:W-:Y:S01]  /*d4d0*/  STG.E.U8 desc[UR36][R16.64], R8 ;  /* 0x0000000810007986 */ /* 0x0001e2000c101124 */
[----:B------:R-:W-:Y:S05]  /*d4e0*/  BRA `(.L_x_286) ;  /* 0x0000000400187947 */ /* 0x000fea0003800000 */
.L_x_304:
        /* <DEDUP_REMOVED lines=17> */
.L_x_311:
[----:B------:R-:W-:-:S04]  /*d600*/  LOP3.LUT R2, R3, 0x80000000, RZ, 0xc0, !PT ;  /* 0x8000000003027812 */ /* 0x000fc800078ec0ff */
[----:B------:R-:W-:-:S04]  /*d610*/  SHF.R.U32.HI R3, RZ, 0x18, R2 ;  /* 0x00000018ff037819 */ /* 0x000fc80000011602 */
[----:B------:R-:W-:-:S04]  /*d620*/  LOP3.LUT R0, R0, R3, RZ, 0xfc, !PT ;  /* 0x0000000300007212 */ /* 0x000fc800078efcff */
[----:B------:R-:W-:-:S07]  /*d630*/  PRMT R8, R0, 0x7610, R8 ;  /* 0x0000761000087816 */ /* 0x000fce0000000008 */
.L_x_310:
[----:B------:R-:W-:Y:S05]  /*d640*/  BSYNC B0 ;  /* 0x0000000000007941 */ /* 0x000fea0003800000 */
.L_x_309:
[----:B------:R0:W-:Y:S01]  /*d650*/  STG.E.U8 desc[UR36][R16.64], R8 ;  /* 0x0000000810007986 */ /* 0x0001e2000c101124 */
[----:B------:R-:W-:Y:S05]  /*d660*/  BRA `(.L_x_286) ;  /* 0x0000000000b87947 */ /* 0x000fea0003800000 */
.L_x_303:
        /* <DEDUP_REMOVED lines=22> */
.L_x_285:
        /* <DEDUP_REMOVED lines=16> */
.L_x_314:
[----:B------:R-:W-:Y:S05]  /*d8d0*/  BRA `(.L_x_286) ;  /* 0x00000000001c7947 */ /* 0x000fea0003800000 */
.L_x_313:
[----:B------:R-:W-:-:S06]  /*d8e0*/  IMAD.U32 R3, R3, 0x10000, RZ ;  /* 0x0001000003037824 */ /* 0x000fcc00078e00ff */
[----:B------:R-:W0:Y:S02]  /*d8f0*/  F2I.U64.TRUNC R2, R3 ;  /* 0x0000000300027311 */ /* 0x000e24000020d800 */
[----:B0-----:R0:W-:Y:S01]  /*d900*/  STG.E.64 desc[UR36][R16.64], R2 ;  /* 0x0000000210007986 */ /* 0x0011e2000c101b24 */
[----:B------:R-:W-:Y:S05]  /*d910*/  BRA `(.L_x_286) ;  /* 0x00000000000c7947 */ /* 0x000fea0003800000 */
.L_x_312:
[----:B------:R-:W-:-:S06]  /*d920*/  IMAD.U32 R3, R3, 0x10000, RZ ;  /* 0x0001000003037824 */ /* 0x000fcc00078e00ff */
[----:B------:R-:W0:Y:S02]  /*d930*/  F2I.FTZ.U32.TRUNC.NTZ R3, R3 ;  /* 0x0000000300037305 */ /* 0x000e24000021f000 */
[----:B0-----:R0:W-:Y:S02]  /*d940*/  STG.E desc[UR36][R16.64], R3 ;  /* 0x0000000310007986 */ /* 0x0011e4000c101924 */
.L_x_286:
[----:B------:R-:W-:-:S07]  /*d950*/  VIADD R19, R19, 0x80 ;  /* 0x0000008013137836 */ /* 0x000fce0000000000 */
.L_x_211:
[----:B------:R-:W-:Y:S05]  /*d960*/  BSYNC B6 ;  /* 0x0000000000067941 */ /* 0x000fea0003800000 */
.L_x_210:
[----:B------:R-:W-:Y:S02]  /*d970*/  ULDC UR4, c[0x0][0x210] ;  /* 0x0000840000047ab9 */ /* 0x000fe40000000800 */
[----:B------:R-:W-:-:S13]  /*d980*/  ISETP.GE.AND P0, PT, R19, UR4, PT ;  /* 0x0000000413007c0c */ /* 0x000fda000bf06270 */
[----:B------:R-:W-:Y:S05]  /*d990*/  @P0 EXIT ;  /* 0x000000000000094d */ /* 0x000fea0003800000 */
        /* <DEDUP_REMOVED lines=354> */
.L_x_315:
        /* <DEDUP_REMOVED lines=23> */
.L_x_319:
[----:B------:R-:W2:Y:S02]  /*f130*/  LDG.E.U8 R2, desc[UR36][R2.64] ;  /* 0x0000002402027981 */ /* 0x000ea4000c1e1100 */
[----:B--2---:R-:W-:-:S04]  /*f140*/  I2FP.F32.U32 R0, R2 ;  /* 0x0000000200007245 */ /* 0x004fc80000201000 */
[----:B------:R-:W-:-:S04]  /*f150*/  F2FP.BF16.F32.PACK_AB R0, RZ, R0 ;  /* 0x00000000ff00723e */ /* 0x000fc800000010ff */
[----:B------:R-:W-:Y:S01]  /*f160*/  PRMT R19, R0, 0x7610, R19 ;  /* 0x0000761000137816 */ /* 0x000fe20000000013 */
[----:B------:R-:W-:Y:S06]  /*f170*/  BRA `(.L_x_321) ;  /* 0x0000000c00c87947 */ /* 0x000fec0003800000 */
.L_x_318:
        /* <DEDUP_REMOVED lines=11> */
.L_x_323:
[----:B------:R-:W2:Y:S02]  /*f230*/  LDG.E R2, desc[UR36][R2.64] ;  /* 0x0000002402027981 */ /* 0x000ea4000c1e1900 */
[----:B--2---:R-:W-:-:S04]  /*f240*/  I2FP.F32.S32 R0, R2 ;  /* 0x0000000200007245 */ /* 0x004fc80000201400 */
[----:B------:R-:W-:-:S04]  /*f250*/  F2FP.BF16.F32.PACK_AB R0, RZ, R0 ;  /* 0x00000000ff00723e */ /* 0x000fc800000010ff */
[----:B------:R-:W-:Y:S01]  /*f260*/  PRMT R19, R0, 0x7610, R19 ;  /* 0x0000761000137816 */ /* 0x000fe20000000013 */
[----:B------:R-:W-:Y:S06]  /*f270*/  BRA `(.L_x_321) ;  /* 0x0000000c00887947 */ /* 0x000fec0003800000 */
.L_x_322:
[----:B------:R-:W2:Y:S02]  /*f280*/  LDG.E.U16 R2, desc[UR36][R2.64] ;  /* 0x0000002402027981 */ /* 0x000ea4000c1e1500 */
[----:B--2---:R-:W0:Y:S02]  /*f290*/  I2F.S16 R0, R2 ;  /* 0x0000000200007306 */ /* 0x004e240000101400 */
[----:B0-----:R-:W-:-:S04]  /*f2a0*/  F2FP.BF16.F32.PACK_AB R0, RZ, R0 ;  /* 0x00000000ff00723e */ /* 0x001fc800000010ff */
[----:B------:R-:W-:Y:S01]  /*f2b0*/  PRMT R19, R0, 0x7610, R19 ;  /* 0x0000761000137816 */ /* 0x000fe20000000013 */
[----:B------:R-:W-:Y:S06]  /*f2c0*/  BRA `(.L_x_321) ;  /* 0x0000000c00747947 */ /* 0x000fec0003800000 */
.L_x_317:
        /* <DEDUP_REMOVED lines=9> */
.L_x_325:
[----:B------:R-:W2:Y:S02]  /*f360*/  LDG.E.U16 R0, desc[UR36][R2.64] ;  /* 0x0000002402007981 */ /* 0x000ea4000c1e1500 */
[----:B--2---:R-:W-:-:S05]  /*f370*/  HADD2.F32 R0, -RZ, R0.H0_H0 ;  /* 0x20000000ff007230 */ /* 0x004fca0000004100 */
[----:B------:R-:W-:-:S04]  /*f380*/  F2FP.BF16.F32.PACK_AB R0, RZ, R0 ;  /* 0x00000000ff00723e */ /* 0x000fc800000010ff */
[----:B------:R-:W-:Y:S01]  /*f390*/  PRMT R19, R0, 0x7610, R19 ;  /* 0x0000761000137816 */ /* 0x000fe20000000013 */
[----:B------:R-:W-:Y:S06]  /*f3a0*/  BRA `(.L_x_321) ;  /* 0x0000000c003c7947 */ /* 0x000fec0003800000 */
.L_x_324:
        /* <DEDUP_REMOVED lines=9> */
.L_x_327:
[----:B------:R-:W2:Y:S02]  /*f440*/  LDG.E.U16 R2, desc[UR36][R2.64] ;  /* 0x0000002402027981 */ /* 0x000ea4000c1e1500 */
[----:B--2---:R-:W-:-:S05]  /*f450*/  HADD2.F32 R0, -RZ, R2.H0_H0 ;  /* 0x20000002ff007230 */ /* 0x004fca0000004100 */
[----:B------:R-:W-:-:S04]  /*f460*/  F2FP.BF16.F32.PACK_AB R0, RZ, R0 ;  /* 0x00000000ff00723e */ /* 0x000fc800000010ff */
[----:B------:R-:W-:Y:S01]  /*f470*/  PRMT R19, R0, 0x7610, R19 ;  /* 0x0000761000137816 */ /* 0x000fe20000000013 */
[----:B------:R-:W-:Y:S06]  /*f480*/  BRA `(.L_x_321) ;  /* 0x0000000c00047947 */ /* 0x000fec0003800000 */
.L_x_326:
        /* <DEDUP_REMOVED lines=9> */
.L_x_316:
        /* <DEDUP_REMOVED lines=14> */
.L_x_330:
        /* <DEDUP_REMOVED lines=9> */
.L_x_329:
        /* <DEDUP_REMOVED lines=28> */
.L_x_332:
        /* <DEDUP_REMOVED lines=15> */
.L_x_331:
[----:B------:R0:W5:Y:S01]  /*f940*/  LDG.E.U16 R19, desc[UR36][R2.64] ;  /* 0x0000002402137981 */ /* 0x000162000c1e1500 */
[----:B------:R-:W-:Y:S05]  /*f950*/  BRA `(.L_x_321) ;  /* 0x0000000400d07947 */ /* 0x000fea0003800000 */
.L_x_328:
        /* <DEDUP_REMOVED lines=13> */
.L_x_335:
        /* <DEDUP_REMOVED lines=21> */
.L_x_339:
[----:B------:R-:W-:Y:S05]  /*fb80*/  BSYNC B1 ;  /* 0x0000000000017941 */ /* 0x000fea0003800000 */
.L_x_338:
[----:B------:R-:W-:Y:S01]  /*fb90*/  LEA R3, R0, 0x3b800000, 0x17 ;  /* 0x3b80000000037811 */ /* 0x000fe200078eb8ff */
[----:B------:R-:W-:-:S05]  /*fba0*/  IMAD.SHL.U32 R0, R2, 0x100000, RZ ;  /* 0x0010000002007824 */ /* 0x000fca00078e00ff */
[----:B------:R-:W-:-:S07]  /*fbb0*/  LOP3.LUT R0, R3, R0, R4, 0xfe, !PT ;  /* 0x0000000003007212 */ /* 0x000fce00078efe04 */
.L_x_337:
[----:B------:R-:W-:Y:S05]  /*fbc0*/  BSYNC B0 ;  /* 0x0000000000007941 */ /* 0x000fea0003800000 */
.L_x_336:
[----:B------:R-:W-:-:S04]  /*fbd0*/  F2FP.BF16.F32.PACK_AB R0, RZ, R0 ;  /* 0x00000000ff00723e */ /* 0x000fc800000010ff */
[----:B------:R-:W-:Y:S01]  /*fbe0*/  PRMT R19, R0, 0x7610, R19 ;  /* 0x0000761000137816 */ /* 0x000fe20000000013 */
[----:B------:R-:W-:Y:S06]  /*fbf0*/  BRA `(.L_x_321) ;  /* 0x0000000400287947 */ /* 0x000fec0003800000 */
.L_x_334:
        /* <DEDUP_REMOVED lines=21> */
.L_x_343:
[----:B------:R-:W-:Y:S05]  /*fd50*/  BSYNC B1 ;  /* 0x0000000000017941 */ /* 0x000fea0003800000 */
.L_x_342:
[----:B------:R-:W-:Y:S01]  /*fd60*/  LEA R3, R0, 0x37800000, 0x17 ;  /* 0x3780000000037811 */ /* 0x000fe200078eb8ff */
[----:B------:R-:W-:-:S05]  /*fd70*/  IMAD.SHL.U32 R0, R2, 0x200000, RZ ;  /* 0x0020000002007824 */ /* 0x000fca00078e00ff */
[----:B------:R-:W-:-:S07]  /*fd80*/  LOP3.LUT R0, R3, R0, R4, 0xfe, !PT ;  /* 0x0000000003007212 */ /* 0x000fce00078efe04 */
.L_x_341:
[----:B------:R-:W-:Y:S05]  /*fd90*/  BSYNC B0 ;  /* 0x0000000000007941 */ /* 0x000fea0003800000 */
.L_x_340:
[----:B------:R-:W-:-:S04]  /*fda0*/  F2FP.BF16.F32.PACK_AB R0, RZ, R0 ;  /* 0x00000000ff00723e */ /* 0x000fc800000010ff */
[----:B------:R-:W-:Y:S01]  /*fdb0*/  PRMT R19, R0, 0x7610, R19 ;  /* 0x0000761000137816 */ /* 0x000fe20000000013 */
[----:B------:R-:W-:Y:S06]  /*fdc0*/  BRA `(.L_x_321) ;  /* 0x0000000000b47947 */ /* 0x000fec0003800000 */
.L_x_333:
        /* <DEDUP_REMOVED lines=14> */
.L_x_347:
[----:B------:R-:W-:Y:S05]  /*feb0*/  BSYNC B0 ;  /* 0x0000000000007941 */ /* 0x000fea0003800000 */
.L_x_346:
[----:B------:R-:W-:-:S04]  /*fec0*/  F2FP.BF16.F32.PACK_AB R0, RZ, R0 ;  /* 0x00000000ff00723e */ /* 0x000fc800000010ff */
[----:B------:R-:W-:Y:S01]  /*fed0*/  PRMT R19, R0, 0x7610, R19 ;  /* 0x0000761000137816 */ /* 0x000fe20000000013 */
[----:B------:R-:W-:Y:S06]  /*fee0*/  BRA `(.L_x_321) ;  /* 0x00000000006c7947 */ /* 0x000fec0003800000 */
.L_x_320:
        /* <DEDUP_REMOVED lines=16> */
.L_x_348:
[----:B------:R-:W-:Y:S01]  /*fff0*/  PRMT R19, RZ, 0x7610, R19 ;  /* 0x00007610ff137816 */ /* 0x000fe20000000013 */
[----:B------:R-:W-:Y:S06]  /*10000*/  BRA `(.L_x_321) ;  /* 0x0000000000247947 */ /* 0x000fec0003800000 */
.L_x_345:
[----:B------:R-:W2:Y:S02]  /*10010*/  LDG.E.64 R2, desc[UR36][R2.64] ;  /* 0x0000002402027981 */ /* 0x000ea4000c1e1b00 */
[----:B--2---:R-:W0:Y:S02]  /*10020*/  I2F.U64 R0, R2 ;  /* 0x0000000200007312 */ /* 0x004e240000301000 */
[----:B0-----:R-:W-:-:S04]  /*10030*/  F2FP.BF16.F32.PACK_AB R0, RZ, R0 ;  /* 0x00000000ff00723e */ /* 0x001fc800000010ff */
[----:B------:R-:W-:Y:S01]  /*10040*/  PRMT R19, R0, 0x7610, R19 ;  /* 0x0000761000137816 */ /* 0x000fe20000000013 */
[----:B------:R-:W-:Y:S06]  /*10050*/  BRA `(.L_x_321) ;  /* 0x0000000000107947 */ /* 0x000fec0003800000 */
.L_x_344:
[----:B------:R-:W2:Y:S02]  /*10060*/  LDG.E R2, desc[UR36][R2.64] ;  /* 0x0000002402027981 */ /* 0x000ea4000c1e1900 */
[----:B--2---:R-:W-:-:S04]  /*10070*/  I2FP.F32.U32 R0, R2 ;  /* 0x0000000200007245 */ /* 0x004fc80000201000 */
[----:B------:R-:W-:-:S04]  /*10080*/  F2FP.BF16.F32.PACK_AB R0, RZ, R0 ;  /* 0x00000000ff00723e */ /* 0x000fc800000010ff */
[----:B------:R-:W-:-:S07]  /*10090*/  PRMT R19, R0, 0x7610, R19 ;  /* 0x0000761000137816 */ /* 0x000fce0000000013 */
.L_x_321:
        /* <DEDUP_REMOVED lines=19> */
.L_x_352:
[----:B------:R-:W2:Y:S02]  /*101d0*/  LDG.E.U8 R2, desc[UR36][R2.64] ;  /* 0x0000002402027981 */ /* 0x000ea4000c1e1100 */
[----:B--2---:R-:W-:-:S04]  /*101e0*/  I2FP.F32.U32 R0, R2 ;  /* 0x0000000200007245 */ /* 0x004fc80000201000 */
[----:B------:R-:W-:Y:S01]  /*101f0*/  F2FP.BF16.F32.PACK_AB R0, RZ, R0 ;  /* 0x00000000ff00723e */ /* 0x000fe200000010ff */
[----:B------:R-:W-:Y:S06]  /*10200*/  BRA `(.L_x_354) ;  /* 0x0000000c00907947 */ /* 0x000fec0003800000 */
.L_x_351:
        /* <DEDUP_REMOVED lines=10> */
.L_x_356:
[----:B------:R-:W2:Y:S02]  /*102b0*/  LDG.E R2, desc[UR36][R2.64] ;  /* 0x0000002402027981 */ /* 0x000ea4000c1e1900 */
[----:B--2---:R-:W-:-:S04]  /*102c0*/  I2FP.F32.S32 R0, R2 ;  /* 0x0000000200007245 */ /* 0x004fc80000201400 */
[----:B------:R-:W-:Y:S01]  /*102d0*/  F2FP.BF16.F32.PACK_AB R0, RZ, R0 ;  /* 0x00000000ff00723e */ /* 0x000fe200000010ff */
[----:B------:R-:W-:Y:S06]  /*102e0*/  BRA `(.L_x_354) ;  /* 0x0000000c00587947 */ /* 0x000fec0003800000 */
.L_x_355:
[----:B------:R-:W2:Y:S02]  /*102f0*/  LDG.E.U16 R2, desc[UR36][R2.64] ;  /* 0x0000002402027981 */ /* 0x000ea4000c1e1500 */
[----:B--2---:R-:W0:Y:S02]  /*10300*/  I2F.S16 R0, R2 ;  /* 0x0000000200007306 */ /* 0x004e240000101400 */
[----:B0-----:R-:W-:Y:S01]  /*10310*/  F2FP.BF16.F32.PACK_AB R0, RZ, R0 ;  /* 0x00000000ff00723e */ /* 0x001fe200000010ff */
[----:B------:R-:W-:Y:S06]  /*10320*/  BRA `(.L_x_354) ;  /* 0x0000000c00487947 */ /* 0x000fec0003800000 */
.L_x_350:
        /* <DEDUP_REMOVED lines=9> */
.L_x_358:
[----:B------:R-:W2:Y:S02]  /*103c0*/  LDG.E.U16 R0, desc[UR36][R2.64] ;  /* 0x0000002402007981 */ /* 0x000ea4000c1e1500 */
[----:B--2---:R-:W-:-:S05]  /*103d0*/  HADD2.F32 R0, -RZ, R0.H0_H0 ;  /* 0x20000000ff007230 */ /* 0x004fca0000004100 */
[----:B------:R-:W-:Y:S01]  /*103e0*/  F2FP.BF16.F32.PACK_AB R0, RZ, R0 ;  /* 0x00000000ff00723e */ /* 0x000fe200000010ff */
[----:B------:R-:W-:Y:S06]  /*103f0*/  BRA `(.L_x_354) ;  /* 0x0000000c00147947 */ /* 0x000fec0003800000 */
.L_x_357:
        /* <DEDUP_REMOVED lines=9> */
.L_x_360:
[----:B------:R-:W2:Y:S02]  /*10490*/  LDG.E.U16 R2, desc[UR36][R2.64] ;  /* 0x0000002402027981 */ /* 0x000ea4000c1e1500 */
[----:B--2---:R-:W-:-:S05]  /*104a0*/  HADD2.F32 R0, -RZ, R2.H0_H0 ;  /* 0x20000002ff007230 */ /* 0x004fca0000004100 */
[----:B------:R-:W-:Y:S01]  /*104b0*/  F2FP.BF16.F32.PACK_AB R0, RZ, R0 ;  /* 0x00000000ff00723e */ /* 0x000fe200000010ff */
[----:B------:R-:W-:Y:S06]  /*104c0*/  BRA `(.L_x_354) ;  /* 0x0000000800e07947 */ /* 0x000fec0003800000 */
.L_x_359:
        /* <DEDUP_REMOVED lines=8> */
.L_x_349:
        /* <DEDUP_REMOVED lines=13> */
.L_x_363:
        /* <DEDUP_REMOVED lines=8> */
.L_x_362:
        /* <DEDUP_REMOVED lines=28> */
.L_x_365:
        /* <DEDUP_REMOVED lines=15> */
.L_x_364:
[----:B------:R0:W5:Y:S01]  /*10950*/  LDG.E.U16 R0, desc[UR36][R2.64] ;  /* 0x0000002402007981 */ /* 0x000162000c1e1500 */
[----:B------:R-:W-:Y:S05]  /*10960*/  BRA `(.L_x_354) ;  /* 0x0000000400b87947 */ /* 0x000fea0003800000 */
.L_x_361:
        /* <DEDUP_REMOVED lines=12> */
.L_x_368:
        /* <DEDUP_REMOVED lines=21> */
.L_x_372:
[----:B------:R-:W-:Y:S05]  /*10b80*/  BSYNC B1 ;  /* 0x0000000000017941 */ /* 0x000fea0003800000 */
.L_x_371:
[----:B------:R-:W-:Y:S01]  /*10b90*/  LEA R3, R0, 0x3b800000, 0x17 ;  /* 0x3b80000000037811 */ /* 0x000fe200078eb8ff */
[----:B------:R-:W-:-:S05]  /*10ba0*/  IMAD.SHL.U32 R0, R2, 0x100000, RZ ;  /* 0x0010000002007824 */ /* 0x000fca00078e00ff */
[----:B------:R-:W-:-:S07]  /*10bb0*/  LOP3.LUT R0, R3, R0, R4, 0xfe, !PT ;  /* 0x0000000003007212 */ /* 0x000fce00078efe04 */
.L_x_370:
[----:B------:R-:W-:Y:S05]  /*10bc0*/  BSYNC B0 ;  /* 0x0000000000007941 */ /* 0x000fea0003800000 */
.L_x_369:
[----:B------:R-:W-:Y:S01]  /*10bd0*/  F2FP.BF16.F32.PACK_AB R0, RZ, R0 ;  /* 0x00000000ff00723e */ /* 0x000fe200000010ff */
[----:B------:R-:W-:Y:S06]  /*10be0*/  BRA `(.L_x_354) ;  /* 0x0000000400187947 */ /* 0x000fec0003800000 */
.L_x_367:
        /* <DEDUP_REMOVED lines=21> */
.L_x_376:
[----:B------:R-:W-:Y:S05]  /*10d40*/  BSYNC B1 ;  /* 0x0000000000017941 */ /* 0x000fea0003800000 */
.L_x_375:
[----:B------:R-:W-:Y:S01]  /*10d50*/  LEA R3, R0, 0x37800000, 0x17 ;  /* 0x3780000000037811 */ /* 0x000fe200078eb8ff */
[----:B------:R-:W-:-:S05]  /*10d60*/  IMAD.SHL.U32 R0, R2, 0x200000, RZ ;  /* 0x0020000002007824 */ /* 0x000fca00078e00ff */
[----:B------:R-:W-:-:S07]  /*10d70*/  LOP3.LUT R0, R3, R0, R4, 0xfe, !PT ;  /* 0x0000000003007212 */ /* 0x000fce00078efe04 */
.L_x_374:
[----:B------:R-:W-:Y:S05]  /*10d80*/  BSYNC B0 ;  /* 0x0000000000007941 */ /* 0x000fea0003800000 */
.L_x_373:
[----:B------:R-:W-:Y:S01]  /*10d90*/  F2FP.BF16.F32.PACK_AB R0, RZ, R0 ;  /* 0x00000000ff00723e */ /* 0x000fe200000010ff */
[----:B------:R-:W-:Y:S06]  /*10da0*/  BRA `(.L_x_354) ;  /* 0x0000000000a87947 */ /* 0x000fec0003800000 */
.L_x_366:
        /* <DEDUP_REMOVED lines=14> */
.L_x_380:
[----:B------:R-:W-:Y:S05]  /*10e90*/  BSYNC B0 ;  /* 0x0000000000007941 */ /* 0x000fea0003800000 */
.L_x_379:
[----:B------:R-:W-:Y:S01]  /*10ea0*/  F2FP.BF16.F32.PACK_AB R0, RZ, R0 ;  /* 0x00000000ff00723e */ /* 0x000fe200000010ff */
[----:B------:R-:W-:Y:S06]  /*10eb0*/  BRA `(.L_x_354) ;  /* 0x0000000000647947 */ /* 0x000fec0003800000 */
.L_x_353:
        /* <DEDUP_REMOVED lines=16> */
.L_x_381:
[----:B------:R-:W-:Y:S01]  /*10fc0*/  PRMT R0, RZ, 0x7610, R0 ;  /* 0x00007610ff007816 */ /* 0x000fe20000000000 */
[----:B------:R-:W-:Y:S06]  /*10fd0*/  BRA `(.L_x_354) ;  /* 0x00000000001c7947 */ /* 0x000fec0003800000 */
.L_x_378:
[----:B------:R-:W2:Y:S02]  /*10fe0*/  LDG.E.64 R2, desc[UR36][R2.64] ;  /* 0x0000002402027981 */ /* 0x000ea4000c1e1b00 */
[----:B--2---:R-:W0:Y:S02]  /*10ff0*/  I2F.U64 R0, R2 ;  /* 0x0000000200007312 */ /* 0x004e240000301000 */
[----:B0-----:R-:W-:Y:S01]  /*11000*/  F2FP.BF16.F32.PACK_AB R0, RZ, R0 ;  /* 0x00000000ff00723e */ /* 0x001fe200000010ff */
[----:B------:R-:W-:Y:S06]  /*11010*/  BRA `(.L_x_354) ;  /* 0x00000000000c7947 */ /* 0x000fec0003800000 */
.L_x_377:
[----:B------:R-:W2:Y:S02]  /*11020*/  LDG.E R2, desc[UR36][R2.64] ;  /* 0x0000002402027981 */ /* 0x000ea4000c1e1900 */
[----:B--2---:R-:W-:-:S04]  /*11030*/  I2FP.F32.U32 R0, R2 ;  /* 0x0000000200007245 */ /* 0x004fc80000201000 */
[----:B------:R-:W-:-:S07]  /*11040*/  F2FP.BF16.F32.PACK_AB R0, RZ, R0 ;  /* 0x00000000ff00723e */ /* 0x000fce00000010ff */
.L_x_354:
        /* <DEDUP_REMOVED lines=18> */
.L_x_382:
        /* <DEDUP_REMOVED lines=13> */
.L_x_383:
        /* <DEDUP_REMOVED lines=14> */
[----:B0-----:R-:W-:Y:S01]  /*11320*/  STG.E.U8 desc[UR36][R16.64], R3 ;  /* 0x0000000310007986 */ /* 0x001fe2000c101124 */
[----:B------:R-:W-:Y:S05]  /*11330*/  EXIT ;  /* 0x000000000000794d */ /* 0x000fea0003800000 */
.L_x_387:
[----:B------:R-:W-:-:S06]  /*11340*/  IMAD.U32 R3, R3, 0x10000, RZ ;  /* 0x0001000003037824 */ /* 0x000fcc00078e00ff */
[----:B------:R-:W0:Y:S02]  /*11350*/  F2I.S64.TRUNC R2, R3 ;  /* 0x0000000300027311 */ /* 0x000e24000020d900 */
[----:B0-----:R-:W-:Y:S01]  /*11360*/  STG.E.U8 desc[UR36][R16.64], R2 ;  /* 0x0000000210007986 */ /* 0x001fe2000c101124 */
[----:B------:R-:W-:Y:S05]  /*11370*/  EXIT ;  /* 0x000000000000794d */ /* 0x000fea0003800000 */
.L_x_386:
        /* <DEDUP_REMOVED lines=8> */
[----:B0-----:R-:W-:Y:S01]  /*11400*/  STG.E.64 desc[UR36][R16.64], R2 ;  /* 0x0000000210007986 */ /* 0x001fe2000c101b24 */
[----:B------:R-:W-:Y:S05]  /*11410*/  EXIT ;  /* 0x000000000000794d */ /* 0x000fea0003800000 */
.L_x_390:
[----:B------:R-:W-:-:S06]  /*11420*/  IMAD.U32 R3, R3, 0x10000, RZ ;  /* 0x0001000003037824 */ /* 0x000fcc00078e00ff */
[----:B------:R-:W0:Y:S02]  /*11430*/  F2I.FTZ.TRUNC.NTZ R3, R3 ;  /* 0x0000000300037305 */ /* 0x000e24000021f100 */
[----:B0-----:R-:W-:Y:S01]  /*11440*/  STG.E desc[UR36][R16.64], R3 ;  /* 0x0000000310007986 */ /* 0x001fe2000c101924 */
[----:B------:R-:W-:Y:S05]  /*11450*/  EXIT ;  /* 0x000000000000794d */ /* 0x000fea0003800000 */
.L_x_389:
[----:B------:R-:W-:-:S06]  /*11460*/  IMAD.U32 R3, R3, 0x10000, RZ ;  /* 0x0001000003037824 */ /* 0x000fcc00078e00ff */
[----:B------:R-:W0:Y:S02]  /*11470*/  F2I.FTZ.TRUNC.NTZ R3, R3 ;  /* 0x0000000300037305 */ /* 0x000e24000021f100 */
[----:B0-----:R-:W-:Y:S01]  /*11480*/  STG.E.U16 desc[UR36][R16.64], R3 ;  /* 0x0000000310007986 */ /* 0x001fe2000c101524 */
[----:B------:R-:W-:Y:S05]  /*11490*/  EXIT ;  /* 0x000000000000794d */ /* 0x000fea0003800000 */
.L_x_385:
[----:B------:R-:W-:-:S13]  /*114a0*/  ISETP.GT.AND P0, PT, R0, 0x6, PT ;  /* 0x000000060000780c */ /* 0x000fda0003f04270 */
[----:B------:R-:W-:Y:S05]  /*114b0*/  @P0 BRA `(.L_x_391) ;  /* 0x00000000002c0947 */ /* 0x000fea0003800000 */
[----:B------:R-:W-:-:S13]  /*114c0*/  ISETP.NE.AND P0, PT, R0, 0x5, PT ;  /* 0x000000050000780c */ /* 0x000fda0003f05270 */
[----:B------:R-:W-:Y:S05]  /*114d0*/  @!P0 BRA `(.L_x_392) ;  /* 0x0000000000148947 */ /* 0x000fea0003800000 */
[----:B------:R-:W-:-:S13]  /*114e0*/  ISETP.NE.AND P0, PT, R0, 0x6, PT ;  /* 0x000000060000780c */ /* 0x000fda0003f05270 */
[----:B------:R-:W-:Y:S05]  /*114f0*/  @P0 BRA `(.L_x_388) ;  /* 0x0000000800c40947 */ /* 0x000fea0003800000 */
[----:B------:R-:W-:-:S05]  /*11500*/  IMAD.U32 R3, R3, 0x10000, RZ ;  /* 0x0001000003037824 */ /* 0x000fca00078e00ff */
[----:B------:R-:W-:Y:S01]  /*11510*/  STG.E desc[UR36][R16.64], R3 ;  /* 0x0000000310007986 */ /* 0x000fe2000c101924 */
[----:B------:R-:W-:Y:S05]  /*11520*/  EXIT ;  /* 0x000000000000794d */ /* 0x000fea0003800000 */
.L_x_392:
[----:B------:R-:W-:-:S05]  /*11530*/  IMAD.U32 R0, R3, 0x10000, RZ ;  /* 0x0001000003007824 */ /* 0x000fca00078e00ff */
[----:B------:R-:W-:-:S05]  /*11540*/  F2FP.F16.F32.PACK_AB R0, RZ, R0 ;  /* 0x00000000ff00723e */ /* 0x000fca00000000ff */
[----:B------:R-:W-:Y:S01]  /*11550*/  STG.E.U16 desc[UR36][R16.64], R0 ;  /* 0x0000000010007986 */ /* 0x000fe2000c101524 */
[----:B------:R-:W-:Y:S05]  /*11560*/  EXIT ;  /* 0x000000000000794d */ /* 0x000fea0003800000 */
.L_x_391:
        /* <DEDUP_REMOVED lines=8> */
[----:B------:R-:W-:Y:S01]  /*115f0*/  STG.E.64 desc[UR36][R16.64], R2 ;  /* 0x0000000210007986 */ /* 0x000fe2000c101b24 */
[----:B------:R-:W-:Y:S05]  /*11600*/  EXIT ;  /* 0x000000000000794d */ /* 0x000fea0003800000 */
.L_x_394:
[----:B------:R-:W-:-:S05]  /*11610*/  IMAD.U32 R3, R3, 0x10000, RZ ;  /* 0x0001000003037824 */ /* 0x000fca00078e00ff */
[----:B------:R-:W-:-:S04]  /*11620*/  F2FP.F16.F32.PACK_AB R3, RZ, R3 ;  /* 0x00000003ff03723e */ /* 0x000fc800000000ff */
[----:B------:R-:W-:-:S05]  /*11630*/  PRMT R3, R3, 0x5410, RZ ;  /* 0x0000541003037816 */ /* 0x000fca00000000ff */
[----:B------:R-:W-:Y:S01]  /*11640*/  STG.E desc[UR36][R16.64], R3 ;  /* 0x0000000310007986 */ /* 0x000fe2000c101924 */
[----:B------:R-:W-:Y:S05]  /*11650*/  EXIT ;  /* 0x000000000000794d */ /* 0x000fea0003800000 */
.L_x_393:
[----:B------:R-:W-:-:S04]  /*11660*/  IMAD.U32 R2, R3, 0x10000, RZ ;  /* 0x0001000003027824 */ /* 0x000fc800078e00ff */
[----:B------:R-:W-:-:S06]  /*11670*/  FMUL.FTZ R2, R2, 1 ;  /* 0x3f80000002027820 */ /* 0x000fcc0000410000 */
[----:B------:R-:W0:Y:S02]  /*11680*/  F2F.F64.F32 R2, R2 ;  /* 0x0000000200027310 */ /* 0x000e240000201800 */
[----:B0-----:R-:W-:Y:S01]  /*11690*/  STG.E.64 desc[UR36][R16.64], R2 ;  /* 0x0000000210007986 */ /* 0x001fe2000c101b24 */
[----:B------:R-:W-:Y:S05]  /*116a0*/  EXIT ;  /* 0x000000000000794d */ /* 0x000fea0003800000 */
.L_x_384:
        /* <DEDUP_REMOVED lines=11> */
[----:B------:R-:W-:Y:S01]  /*11760*/  STG.E.U8 desc[UR36][R16.64], R3 ;  /* 0x0000000310007986 */ /* 0x000fe2000c101124 */
[----:B------:R-:W-:Y:S05]  /*11770*/  EXIT ;  /* 0x000000000000794d */ /* 0x000fea0003800000 */
.L_x_397:
[----:B------:R-:W-:Y:S01]  /*11780*/  IMAD.U32 R3, R3, 0x10000, RZ ;  /* 0x0001000003037824 */ /* 0x000fe200078e00ff */
[----:B------:R-:W-:-:S03]  /*11790*/  CS2R R6, SRZ ;  /* 0x0000000000067805 */ /* 0x000fc6000001ff00 */
[----:B------:R-:W-:-:S04]  /*117a0*/  FMUL.FTZ R3, R3, 1 ;  /* 0x3f80000003037820 */ /* 0x000fc80000410000 */
[----:B------:R-:W0:Y:S02]  /*117b0*/  F2F.F64.F32 R4, R3 ;  /* 0x0000000300047310 */ /* 0x000e240000201800 */
[----:B0-----:R-:W-:Y:S01]  /*117c0*/  STG.E.128 desc[UR36][R16.64], R4 ;  /* 0x0000000410007986 */ /* 0x001fe2000c101d24 */
[----:B------:R-:W-:Y:S05]  /*117d0*/  EXIT ;  /* 0x000000000000794d */ /* 0x000fea0003800000 */
.L_x_396:
        /* <DEDUP_REMOVED lines=21> */
.L_x_401:
[----:B------:R-:W-:Y:S05]  /*11930*/  BSYNC B0 ;  /* 0x0000000000007941 */ /* 0x000fea0003800000 */
.L_x_400:
[----:B------:R-:W-:-:S05]  /*11940*/  LOP3.LUT R3, R0, R3, RZ, 0xfc, !PT ;  /* 0x0000000300037212 */ /* 0x000fca00078efcff */
[----:B------:R-:W-:Y:S01]  /*11950*/  STG.E.U8 desc[UR36][R16.64], R3 ;  /* 0x0000000310007986 */ /* 0x000fe2000c101124 */
[----:B------:R-:W-:Y:S05]  /*11960*/  EXIT ;  /* 0x000000000000794d */ /* 0x000fea0003800000 */
.L_x_399:
        /* <DEDUP_REMOVED lines=13> */
.L_x_403:
[----:B------:R-:W-:Y:S01]  /*11a40*/  IMAD.MOV.U32 R0, RZ, RZ, 0x7f ;  /* 0x0000007fff007424 */ /* 0x000fe200078e00ff */
[----:B------:R-:W-:-:S04]  /*11a50*/  ISETP.GT.U32.AND P0, PT, R2, 0x7f800000, PT ;  /* 0x7f8000000200780c */ /* 0x000fc80003f04070 */
[----:B------:R-:W-:-:S09]  /*11a60*/  SEL R0, R0, 0x7c, P0 ;  /* 0x0000007c00007807 */ /* 0x000fd20000000000 */
.L_x_404:
[----:B------:R-:W-:Y:S05]  /*11a70*/  BSYNC B0 ;  /* 0x0000000000007941 */ /* 0x000fea0003800000 */
.L_x_402:
[----:B------:R-:W-:-:S04]  /*11a80*/  LOP3.LUT R2, R3, 0x80000000, RZ, 0xc0, !PT ;  /* 0x8000000003027812 */ /* 0x000fc800078ec0ff */
[----:B------:R-:W-:-:S04]  /*11a90*/  SHF.R.U32.HI R3, RZ, 0x18, R2 ;  /* 0x00000018ff037819 */ /* 0x000fc80000011602 */
[----:B------:R-:W-:-:S05]  /*11aa0*/  LOP3.LUT R3, R0, R3, RZ, 0xfc, !PT ;  /* 0x0000000300037212 */ /* 0x000fca00078efcff */
[----:B------:R-:W-:Y:S01]  /*11ab0*/  STG.E.U8 desc[UR36][R16.64], R3 ;  /* 0x0000000310007986 */ /* 0x000fe2000c101124 */
[----:B------:R-:W-:Y:S05]  /*11ac0*/  EXIT ;  /* 0x000000000000794d */ /* 0x000fea0003800000 */
.L_x_398:
[----:B------:R-:W-:Y:S01]  /*11ad0*/  STG.E.U16 desc[UR36][R16.64], R3 ;  /* 0x0000000310007986 */ /* 0x000fe2000c101524 */
[----:B------:R-:W-:Y:S05]  /*11ae0*/  EXIT ;  /* 0x000000000000794d */ /* 0x000fea0003800000 */
.L_x_395:
        /* <DEDUP_REMOVED lines=10> */
[----:B0-----:R-:W-:Y:S01]  /*11b90*/  STG.E.U16 desc[UR36][R16.64], R3 ;  /* 0x0000000310007986 */ /* 0x001fe2000c101524 */
[----:B------:R-:W-:Y:S05]  /*11ba0*/  EXIT ;  /* 0x000000000000794d */ /* 0x000fea0003800000 */
.L_x_407:
        /* <DEDUP_REMOVED lines=17> */
.L_x_410:
[----:B------:R-:W-:-:S04]  /*11cc0*/  LOP3.LUT R2, R3, 0x80000000, RZ, 0xc0, !PT ;  /* 0x8000000003027812 */ /* 0x000fc800078ec0ff */
[----:B------:R-:W-:-:S04]  /*11cd0*/  SHF.R.U32.HI R3, RZ, 0x18, R2 ;  /* 0x00000018ff037819 */ /* 0x000fc80000011602 */
[----:B------:R-:W-:-:S04]  /*11ce0*/  LOP3.LUT R0, R0, R3, RZ, 0xfc, !PT ;  /* 0x0000000300007212 */ /* 0x000fc800078efcff */
[----:B------:R-:W-:-:S07]  /*11cf0*/  PRMT R8, R0, 0x7610, R8 ;  /* 0x0000761000087816 */ /* 0x000fce0000000008 */
.L_x_409:
[----:B------:R-:W-:Y:S05]  /*11d00*/  BSYNC B0 ;  /* 0x0000000000007941 */ /* 0x000fea0003800000 */
.L_x_408:
[----:B------:R-:W-:Y:S01]  /*11d10*/  STG.E.U8 desc[UR36][R16.64], R8 ;  /* 0x0000000810007986 */ /* 0x000fe2000c101124 */
[----:B------:R-:W-:Y:S05]  /*11d20*/  EXIT ;  /* 0x000000000000794d */ /* 0x000fea0003800000 */
.L_x_406:
        /* <DEDUP_REMOVED lines=17> */
.L_x_413:
[----:B------:R-:W-:-:S04]  /*11e40*/  LOP3.LUT R2, R3, 0x80000000, RZ, 0xc0, !PT ;  /* 0x8000000003027812 */ /* 0x000fc800078ec0ff */
[----:B------:R-:W-:-:S04]  /*11e50*/  SHF.R.U32.HI R3, RZ, 0x18, R2 ;  /* 0x00000018ff037819 */ /* 0x000fc80000011602 */
[----:B------:R-:W-:-:S04]  /*11e60*/  LOP3.LUT R0, R0, R3, RZ, 0xfc, !PT ;  /* 0x0000000300007212 */ /* 0x000fc800078efcff */
[----:B------:R-:W-:-:S07]  /*11e70*/  PRMT R8, R0, 0x7610, R8 ;  /* 0x0000761000087816 */ /* 0x000fce0000000008 */
.L_x_412:
[----:B------:R-:W-:Y:S05]  /*11e80*/  BSYNC B0 ;  /* 0x0000000000007941 */ /* 0x000fea0003800000 */
.L_x_411:
[----:B------:R-:W-:Y:S01]  /*11e90*/  STG.E.U8 desc[UR36][R16.64], R8 ;  /* 0x0000000810007986 */ /* 0x000fe2000c101124 */
[----:B------:R-:W-:Y:S05]  /*11ea0*/  EXIT ;  /* 0x000000000000794d */ /* 0x000fea0003800000 */
.L_x_405:
        /* <DEDUP_REMOVED lines=20> */
[----:B------:R-:W-:Y:S01]  /*11ff0*/  STG.E.U8 desc[UR36][R16.64], R3 ;  /* 0x0000000310007986 */ /* 0x000fe2000c101124 */
[----:B------:R-:W-:Y:S05]  /*12000*/  EXIT ;  /* 0x000000000000794d */ /* 0x000fea0003800000 */
.L_x_388:
        /* <DEDUP_REMOVED lines=16> */
.L_x_416:
[----:B------:R-:W-:Y:S05]  /*12110*/  EXIT ;  /* 0x000000000000794d */ /* 0x000fea0003800000 */
.L_x_415:
[----:B------:R-:W-:-:S06]  /*12120*/  IMAD.U32 R3, R3, 0x10000, RZ ;  /* 0x0001000003037824 */ /* 0x000fcc00078e00ff */
[----:B------:R-:W0:Y:S02]  /*12130*/  F2I.U64.TRUNC R2, R3 ;  /* 0x0000000300027311 */ /* 0x000e24000020d800 */
[----:B0-----:R-:W-:Y:S01]  /*12140*/  STG.E.64 desc[UR36][R16.64], R2 ;  /* 0x0000000210007986 */ /* 0x001fe2000c101b24 */
[----:B------:R-:W-:Y:S05]  /*12150*/  EXIT ;  /* 0x000000000000794d */ /* 0x000fea0003800000 */
.L_x_414:
[----:B------:R-:W-:-:S06]  /*12160*/  IMAD.U32 R3, R3, 0x10000, RZ ;  /* 0x0001000003037824 */ /* 0x000fcc00078e00ff */
[----:B------:R-:W0:Y:S02]  /*12170*/  F2I.FTZ.U32.TRUNC.NTZ R3, R3 ;  /* 0x0000000300037305 */ /* 0x000e24000021f000 */
[----:B0-----:R-:W-:Y:S01]  /*12180*/  STG.E desc[UR36][R16.64], R3 ;  /* 0x0000000310007986 */ /* 0x001fe2000c101924 */
[----:B------:R-:W-:Y:S05]  /*12190*/  EXIT ;  /* 0x000000000000794d */ /* 0x000fea0003800000 */
.L_x_417:
[----:B------:R-:W-:-:S00]  /*121a0*/  BRA `(.L_x_417) ;  /* 0xfffffffc00fc7947 */ /* 0x000fc0000383ffff */
[----:B------:R-:W-:-:S00]  /*121b0*/  NOP ;  /* 0x0000000000007918 */ /* 0x000fc00000000000 */
        /* <DEDUP_REMOVED lines=12> */
.L_x_7825:


//--------------------- .text._ZN2at6native27unrolled_elementwise_kernelIZZZNS0_60_GLOBAL__N__171e0b9f_22_ActivationEluKernel_cu_9e10b42f_305319elu_backward_kernelERNS_18TensorIteratorBaseERKN3c106ScalarES8_S8_bENKUlvE_clEvENKUlvE2_clEvEUlNS5_8BFloat16ESB_E_St5arrayIPcLm3EELi4E23TrivialOffsetCalculatorILi2EjESG_ILi1EjENS0_6memory12LoadWithCastILi2EEENSJ_13StoreWithCastILi1EEEEEviT_T0_T2_T3_T4_T5_ --------------------------
	.section	.text._ZN2at6native27unrolled_elementwise_kernelIZZZNS0_60_GLOBAL__N__171e0b9f_22_ActivationEluKernel_cu_9e10b42f_305319elu_backward_kernelERNS_18TensorIteratorBaseERKN3c106ScalarES8_S8_bENKUlvE_clEvENKUlvE2_clEvEUlNS5_8BFloat16ESB_E_St5arrayIPcLm3EELi4E23TrivialOffsetCalculatorILi2EjESG_ILi1EjENS0_6memory12LoadWithCastILi2EEENSJ_13StoreWithCastILi1EEEEEviT_T0_T2_T3_T4_T5_,"ax",@progbits
	.align	128
        .global         _ZN2at6native27unrolled_elementwise_kernelIZZZNS0_60_GLOBAL__N__171e0b9f_22_ActivationEluKernel_cu_9e10b42f_305319elu_backward_kernelERNS_18TensorIteratorBaseERKN3c106ScalarES8_S8_bENKUlvE_clEvENKUlvE2_clEvEUlNS5_8BFloat16ESB_E_St5arrayIPcLm3EELi4E23TrivialOffsetCalculatorILi2EjESG_ILi1EjENS0_6memory12LoadWithCastILi2EEENSJ_13StoreWithCastILi1EEEEEviT_T0_T2_T3_T4_T5_
        .type           _ZN2at6native27unrolled_elementwise_kernelIZZZNS0_60_GLOBAL__N__171e0b9f_22_ActivationEluKernel_cu_9e10b42f_305319elu_backward_kernelERNS_18TensorIteratorBaseERKN3c106ScalarES8_S8_bENKUlvE_clEvENKUlvE2_clEvEUlNS5_8BFloat16ESB_E_St5arrayIPcLm3EELi4E23TrivialOffsetCalculatorILi2EjESG_ILi1EjENS0_6memory12LoadWithCastILi2EEENSJ_13StoreWithCastILi1EEEEEviT_T0_T2_T3_T4_T5_,@function
        .size           _ZN2at6native27unrolled_elementwise_kernelIZZZNS0_60_GLOBAL__N__171e0b9f_22_ActivationEluKernel_cu_9e10b42f_305319elu_backward_kernelERNS_18TensorIteratorBaseERKN3c106ScalarES8_S8_bENKUlvE_clEvENKUlvE2_clEvEUlNS5_8BFloat16ESB_E_St5arrayIPcLm3EELi4E23TrivialOffsetCalculatorILi2EjESG_ILi1EjENS0_6memory12LoadWithCastILi2EEENSJ_13StoreWithCastILi1EEEEEviT_T0_T2_T3_T4_T5_,(.L_x_7826 - _ZN2at6native27unrolled_elementwise_kernelIZZZNS0_60_GLOBAL__N__171e0b9f_22_ActivationEluKernel_cu_9e10b42f_305319elu_backward_kernelERNS_18TensorIteratorBaseERKN3c106ScalarES8_S8_bENKUlvE_clEvENKUlvE2_clEvEUlNS5_8BFloat16ESB_E_St5arrayIPcLm3EELi4E23TrivialOffsetCalculatorILi2EjESG_ILi1EjENS0_6memory12LoadWithCastILi2EEENSJ_13StoreWithCastILi1EEEEEviT_T0_T2_T3_T4_T5_)
        .other          _ZN2at6native27unrolled_elementwise_kernelIZZZNS0_60_GLOBAL__N__171e0b9f_22_ActivationEluKernel_cu_9e10b42f_305319elu_backward_kernelERNS_18TensorIteratorBaseERKN3c106ScalarES8_S8_bENKUlvE_clEvENKUlvE2_clEvEUlNS5_8BFloat16ESB_E_St5arrayIPcLm3EELi4E23TrivialOffsetCalculatorILi2EjESG_ILi1EjENS0_6memory12LoadWithCastILi2EEENSJ_13StoreWithCastILi1EEEEEviT_T0_T2_T3_T4_T5_,@"STO_CUDA_ENTRY STV_DEFAULT"
_ZN2at6native27unrolled_elementwise_kernelIZZZNS0_60_GLOBAL__N__171e0b9f_22_ActivationEluKernel_cu_9e10b42f_305319elu_backward_kernelERNS_18TensorIteratorBaseERKN3c106ScalarES8_S8_bENKUlvE_clEvENKUlvE2_clEvEUlNS5_8BFloat16ESB_E_St5arrayIPcLm3EELi4E23TrivialOffsetCalculatorILi2EjESG_ILi1EjENS0_6memory12LoadWithCastILi2EEENSJ_13StoreWithCastILi1EEEEEviT_T0_T2_T3_T4_T5_:
.text._ZN2at6native27unrolled_elementwise_kernelIZZZNS0_60_GLOBAL__N__171e0b9f_22_ActivationEluKernel_cu_9e10b42f_305319elu_backward_kernelERNS_18TensorIteratorBaseERKN3c106ScalarES8_S8_bENKUlvE_clEvENKUlvE2_clEvEUlNS5_8BFloat16ESB_E_St5arrayIPcLm3EELi4E23TrivialOffsetCalculatorILi2EjESG_ILi1EjENS0_6memory12LoadWithCastILi2EEENSJ_13StoreWithCastILi1EEEEEviT_T0_T2_T3_T4_T5_:
[----:B------:R-:W0:Y:S01]  /*0000*/  LDC R1, c[0x0][0x28] ;  /* 0x00000a00ff017b82 */ /* 0x000e220000000800 */
[----:B------:R-:W1:Y:S07]  /*0010*/  S2R R16, SR_CTAID.X ;  /* 0x0000000000107919 */ /* 0x000e6e0000002500 */
[----:B------:R-:W1:Y:S01]  /*0020*/  LDC R3, c[0x0][0x210] ;  /* 0x00008400ff037b82 */ /* 0x000e620000000800 */
[----:B------:R-:W-:Y:S01]  /*0030*/  ULDC.64 UR36, c[0x0][0x208] ;  /* 0x0000820000247ab9 */ /* 0x000fe20000000a00 */
[----:B------:R-:W-:Y:S01]  /*0040*/  BSSY B6, `(.L_x_418) ;  /* 0x0000224000067945 */ /* 0x000fe20003800000 */
[----:B------:R-:W2:Y:S01]  /*0050*/  S2R R27, SR_TID.X ;  /* 0x00000000001b7919 */ /* 0x000ea20000002100 */
[----:B------:R-:W-:-:S02]  /*0060*/  PRMT R17, RZ, 0x7610, R17 ;  /* 0x00007610ff117816 */ /* 0x000fc40000000011 */
[----:B------:R-:W-:Y:S02]  /*0070*/  PRMT R18, RZ, 0x7610, R18 ;  /* 0x00007610ff127816 */ /* 0x000fe40000000012 */
[----:B------:R-:W3:Y:S01]  /*0080*/  LDC.U8 R2, c[0x0][0x24c] ;  /* 0x00009300ff027b82 */ /* 0x000ee20000000000 */
[----:B------:R-:W-:-:S07]  /*0090*/  PRMT R19, RZ, 0x7610, R19 ;  /* 0x00007610ff137816 */ /* 0x000fce0000000013 */
[----:B------:R-:W4:Y:S01]  /*00a0*/  LDC.U8 R23, c[0x0][0x24d] ;  /* 0x00009340ff177b82 */ /* 0x000f220000000000 */
[----:B-1----:R-:W-:-:S05]  /*00b0*/  IMAD R28, R16, -0x200, R3 ;  /* 0xfffffe00101c7824 */ /* 0x002fca00078e0203 */
[----:B--2---:R-:W-:-:S13]  /*00c0*/  ISETP.GE.AND P0, PT, R27, R28, PT ;  /* 0x0000001c1b00720c */ /* 0x004fda0003f06270 */
[----:B0--34-:R-:W-:Y:S05]  /*00d0*/  @P0 BRA `(.L_x_419) ;  /* 0x0000002000680947 */ /* 0x019fea0003800000 */
[----:B------:R-:W0:Y:S01]  /*00e0*/  LDC.64 R4, c[0x0][0x238] ;  /* 0x00008e00ff047b82 */ /* 0x000e220000000a00 */
[----:B------:R-:W-:Y:S01]  /*00f0*/  PRMT R0, R2, 0x9910, RZ ;  /* 0x0000991002007816 */ /* 0x000fe200000000ff */
[----:B------:R-:W-:Y:S01]  /*0100*/  IMAD R19, R16, 0x200, R27 ;  /* 0x0000020010137824 */ /* 0x000fe200078e021b */
[----:B------:R-:W-:Y:S02]  /*0110*/  ULDC UR4, c[0x0][0x250] ;  /* 0x0000940000047ab9 */ /* 0x000fe40000000800 */
[----:B------:R-:W-:Y:S01]  /*0120*/  ISETP.GT.AND P0, PT, R0, 0x9, PT ;  /* 0x000000090000780c */ /* 0x000fe20003f04270 */
[----:B------:R-:W-:-:S05]  /*0130*/  IMAD R3, R19, UR4, RZ ;  /* 0x0000000413037c24 */ /* 0x000fca000f8e02ff */
[----:B0-----:R-:W-:-:S05]  /*0140*/  IADD3 R4, P1, R3, R4, RZ ;  /* 0x0000000403047210 */ /* 0x001fca0007f3e0ff */
[----:B------:R-:W-:Y:S02]  /*0150*/  IMAD.X R5, RZ, RZ, R5, P1 ;  /* 0x000000ffff057224 */ /* 0x000fe400008e0605 */
[----:B------:R-:W-:Y:S06]  /*0160*/  @P0 BRA `(.L_x_420) ;  /* 0x0000000400300947 */ /* 0x000fec0003800000 */
        /* <DEDUP_REMOVED lines=13> */
.L_x_423:
[----:B------:R-:W2:Y:S02]  /*0240*/  LDG.E.U8 R4, desc[UR36][R4.64] ;  /* 0x0000002404047981 */ /* 0x000ea4000c1e1100 */
[----:B--2---:R-:W-:-:S04]  /*0250*/  I2FP.F32.U32 R0, R4 ;  /* 0x0000000400007245 */ /* 0x004fc80000201000 */
[----:B------:R-:W-:-:S04]  /*0260*/  F2FP.BF16.F32.PACK_AB R0, RZ, R0 ;  /* 0x00000000ff00723e */ /* 0x000fc800000010ff */
[----:B------:R-:W-:Y:S01]  /*0270*/  PRMT R18, R0, 0x7610, R18 ;  /* 0x0000761000127816 */ /* 0x000fe20000000012 */
[----:B------:R-:W-:Y:S06]  /*0280*/  BRA `(.L_x_425) ;  /* 0x0000000c00c87947 */ /* 0x000fec0003800000 */
.L_x_422:
        /* <DEDUP_REMOVED lines=11> */
.L_x_427:
[----:B------:R-:W2:Y:S02]  /*0340*/  LDG.E R4, desc[UR36][R4.64] ;  /* 0x0000002404047981 */ /* 0x000ea4000c1e1900 */
[----:B--2---:R-:W-:-:S04]  /*0350*/  I2FP.F32.S32 R0, R4 ;  /* 0x0000000400007245 */ /* 0x004fc80000201400 */
[----:B------:R-:W-:-:S04]  /*0360*/  F2FP.BF16.F32.PACK_AB R0, RZ, R0 ;  /* 0x00000000ff00723e */ /* 0x000fc800000010ff */
[----:B------:R-:W-:Y:S01]  /*0370*/  PRMT R18, R0, 0x7610, R18 ;  /* 0x0000761000127816 */ /* 0x000fe20000000012 */
[----:B------:R-:W-:Y:S06]  /*0380*/  BRA `(.L_x_425) ;  /* 0x0000000c00887947 */ /* 0x000fec0003800000 */
.L_x_426:
[----:B------:R-:W2:Y:S02]  /*0390*/  LDG.E.U16 R4, desc[UR36][R4.64] ;  /* 0x0000002404047981 */ /* 0x000ea4000c1e1500 */
[----:B--2---:R-:W0:Y:S02]  /*03a0*/  I2F.S16 R0, R4 ;  /* 0x0000000400007306 */ /* 0x004e240000101400 */
[----:B0-----:R-:W-:-:S04]  /*03b0*/  F2FP.BF16.F32.PACK_AB R0, RZ, R0 ;  /* 0x00000000ff00723e */ /* 0x001fc800000010ff */
[----:B------:R-:W-:Y:S01]  /*03c0*/  PRMT R18, R0, 0x7610, R18 ;  /* 0x0000761000127816 */ /* 0x000fe20000000012 */
[----:B------:R-:W-:Y:S06]  /*03d0*/  BRA `(.L_x_425) ;  /* 0x0000000c00747947 */ /* 0x000fec0003800000 */
.L_x_421:
        /* <DEDUP_REMOVED lines=9> */
.L_x_429:
[----:B------:R-:W2:Y:S02]  /*0470*/  LDG.E.U16 R0, desc[UR36][R4.64] ;  /* 0x0000002404007981 */ /* 0x000ea4000c1e1500 */
[----:B--2---:R-:W-:-:S05]  /*0480*/  HADD2.F32 R0, -RZ, R0.H0_H0 ;  /* 0x20000000ff007230 */ /* 0x004fca0000004100 */
[----:B------:R-:W-:-:S04]  /*0490*/  F2FP.BF16.F32.PACK_AB R0, RZ, R0 ;  /* 0x00000000ff00723e */ /* 0x000fc800000010ff */
[----:B------:R-:W-:Y:S01]  /*04a0*/  PRMT R18, R0, 0x7610, R18 ;  /* 0x0000761000127816 */ /* 0x000fe20000000012 */
[----:B------:R-:W-:Y:S06]  /*04b0*/  BRA `(.L_x_425) ;  /* 0x0000000c003c7947 */ /* 0x000fec0003800000 */
.L_x_428:
        /* <DEDUP_REMOVED lines=9> */
.L_x_431:
[----:B------:R-:W2:Y:S02]  /*0550*/  LDG.E.U16 R4, desc[UR36][R4.64] ;  /* 0x0000002404047981 */ /* 0x000ea4000c1e1500 */
[----:B--2---:R-:W-:-:S05]  /*0560*/  HADD2.F32 R0, -RZ, R4.H0_H0 ;  /* 0x20000004ff007230 */ /* 0x004fca0000004100 */
[----:B------:R-:W-:-:S04]  /*0570*/  F2FP.BF16.F32.PACK_AB R0, RZ, R0 ;  /* 0x00000000ff00723e */ /* 0x000fc800000010ff */
[----:B------:R-:W-:Y:S01]  /*0580*/  PRMT R18, R0, 0x7610, R18 ;  /* 0x0000761000127816 */ /* 0x000fe20000000012 */
[----:B------:R-:W-:Y:S06]  /*0590*/  BRA `(.L_x_425) ;  /* 0x0000000c00047947 */ /* 0x000fec0003800000 */
.L_x_430:
        /* <DEDUP_REMOVED lines=9> */
.L_x_420:
        /* <DEDUP_REMOVED lines=14> */
.L_x_434:
        /* <DEDUP_REMOVED lines=9> */
.L_x_433:
        /* <DEDUP_REMOVED lines=28> */
.L_x_436:
[----:B------:R-:W2:Y:S02]  /*0960*/  LDG.E.U8 R4, desc[UR36][R4.64] ;  /* 0x0000002404047981 */ /* 0x000ea4000c1e1100 */
[----:B--2---:R-:W-:-:S05]  /*0970*/  IMAD.SHL.U32 R0, R4, 0x2000000, RZ ;  /* 0x0200000004007824 */ /* 0x004fca00078e00ff */
[----:B------:R-:W-:-:S13]  /*0980*/  ISETP.GE.U32.AND P0, PT, R0, 0x8000000, PT ;  /* 0x080000000000780c */ /* 0x000fda0003f06070 */
[C---:B------:R-:W-:Y:S02]  /*0990*/  @!P0 IMAD.SHL.U32 R0, R4.reuse, 0x100, RZ ;  /* 0x0000010004008824 */ /* 0x040fe400078e00ff */
[----:B------:R-:W-:-:S03]  /*09a0*/  @P0 IMAD.SHL.U32 R3, R4, 0x200000, RZ ;  /* 0x0020000004030824 */ /* 0x000fc600078e00ff */
[----:B------:R-:W-:Y:S02]  /*09b0*/  @!P0 LOP3.LUT R0, R0, 0x7f00, RZ, 0xc0, !PT ;  /* 0x00007f0000008812 */ /* 0x000fe400078ec0ff */
[----:B------:R-:W-:Y:S02]  /*09c0*/  @P0 LOP3.LUT R3, R3, 0x70000000, RZ, 0xfc, !PT ;  /* 0x7000000003030812 */ /* 0x000fe400078efcff */
[----:B------:R-:W-:-:S03]  /*09d0*/  @!P0 LOP3.LUT R0, R0, 0x3f000000, RZ, 0xfc, !PT ;  /* 0x3f00000000008812 */ /* 0x000fc600078efcff */
[----:B------:R-:W-:Y:S02]  /*09e0*/  @P0 FMUL.FTZ R3, R3, 1.9259299443872358531e-34 ;  /* 0x0780000003030820 */ /* 0x000fe40000410000 */
[----:B------:R-:W-:Y:S01]  /*09f0*/  @!P0 FADD.FTZ R3, R0, -0.5 ;  /* 0xbf00000000038421 */ /* 0x000fe20000010000 */
[----:B------:R-:W-:-:S05]  /*0a00*/  IMAD.SHL.U32 R0, R4, 0x1000000, RZ ;  /* 0x0100000004007824 */ /* 0x000fca00078e00ff */
[----:B------:R-:W-:-:S04]  /*0a10*/  LOP3.LUT R0, R3, 0x80000000, R0, 0xf8, !PT ;  /* 0x8000000003007812 */ /* 0x000fc800078ef800 */
[----:B------:R-:W-:-:S04]  /*0a20*/  F2FP.BF16.F32.PACK_AB R0, RZ, R0 ;  /* 0x00000000ff00723e */ /* 0x000fc800000010ff */
[----:B------:R-:W-:Y:S01]  /*0a30*/  PRMT R18, R0, 0x7610, R18 ;  /* 0x0000761000127816 */ /* 0x000fe20000000012 */
[----:B------:R-:W-:Y:S06]  /*0a40*/  BRA `(.L_x_425) ;  /* 0x0000000400d87947 */ /* 0x000fec0003800000 */
.L_x_435:
[----:B------:R0:W5:Y:S01]  /*0a50*/  LDG.E.U16 R18, desc[UR36][R4.64] ;  /* 0x0000002404127981 */ /* 0x000162000c1e1500 */
[----:B------:R-:W-:Y:S05]  /*0a60*/  BRA `(.L_x_425) ;  /* 0x0000000400d07947 */ /* 0x000fea0003800000 */
.L_x_432:
        /* <DEDUP_REMOVED lines=13> */
.L_x_439:
        /* <DEDUP_REMOVED lines=21> */
.L_x_443:
[----:B------:R-:W-:Y:S05]  /*0c90*/  BSYNC B1 ;  /* 0x0000000000017941 */ /* 0x000fea0003800000 */
.L_x_442:
[----:B------:R-:W-:Y:S01]  /*0ca0*/  LEA R5, R0, 0x3b800000, 0x17 ;  /* 0x3b80000000057811 */ /* 0x000fe200078eb8ff */
[----:B------:R-:W-:-:S05]  /*0cb0*/  IMAD.SHL.U32 R0, R3, 0x100000, RZ ;  /* 0x0010000003007824 */ /* 0x000fca00078e00ff */
[----:B------:R-:W-:-:S07]  /*0cc0*/  LOP3.LUT R0, R5, R0, R6, 0xfe, !PT ;  /* 0x0000000005007212 */ /* 0x000fce00078efe06 */
.L_x_441:
[----:B------:R-:W-:Y:S05]  /*0cd0*/  BSYNC B0 ;  /* 0x0000000000007941 */ /* 0x000fea0003800000 */
.L_x_440:
[----:B------:R-:W-:-:S04]  /*0ce0*/  F2FP.BF16.F32.PACK_AB R0, RZ, R0 ;  /* 0x00000000ff00723e */ /* 0x000fc800000010ff */
[----:B------:R-:W-:Y:S01]  /*0cf0*/  PRMT R18, R0, 0x7610, R18 ;  /* 0x0000761000127816 */ /* 0x000fe20000000012 */
[----:B------:R-:W-:Y:S06]  /*0d00*/  BRA `(.L_x_425) ;  /* 0x0000000400287947 */ /* 0x000fec0003800000 */
.L_x_438:
        /* <DEDUP_REMOVED lines=21> */
.L_x_447:
[----:B------:R-:W-:Y:S05]  /*0e60*/  BSYNC B1 ;  /* 0x0000000000017941 */ /* 0x000fea0003800000 */
.L_x_446:
[----:B------:R-:W-:Y:S01]  /*0e70*/  LEA R5, R0, 0x37800000, 0x17 ;  /* 0x3780000000057811 */ /* 0x000fe200078eb8ff */
[----:B------:R-:W-:-:S05]  /*0e80*/  IMAD.SHL.U32 R0, R3, 0x200000, RZ ;  /* 0x0020000003007824 */ /* 0x000fca00078e00ff */
[----:B------:R-:W-:-:S07]  /*0e90*/  LOP3.LUT R0, R5, R0, R6, 0xfe, !PT ;  /* 0x0000000005007212 */ /* 0x000fce00078efe06 */
.L_x_445:
[----:B------:R-:W-:Y:S05]  /*0ea0*/  BSYNC B0 ;  /* 0x0000000000007941 */ /* 0x000fea0003800000 */
.L_x_444:
[----:B------:R-:W-:-:S04]  /*0eb0*/  F2FP.BF16.F32.PACK_AB R0, RZ, R0 ;  /* 0x00000000ff00723e */ /* 0x000fc800000010ff */
[----:B------:R-:W-:Y:S01]  /*0ec0*/  PRMT R18, R0, 0x7610, R18 ;  /* 0x0000761000127816 */ /* 0x000fe20000000012 */
[----:B------:R-:W-:Y:S06]  /*0ed0*/  BRA `(.L_x_425) ;  /* 0x0000000000b47947 */ /* 0x000fec0003800000 */
.L_x_437:
        /* <DEDUP_REMOVED lines=14> */
.L_x_451:
[----:B------:R-:W-:Y:S05]  /*0fc0*/  BSYNC B0 ;  /* 0x0000000000007941 */ /* 0x000fea0003800000 */
.L_x_450:
[----:B------:R-:W-:-:S04]  /*0fd0*/  F2FP.BF16.F32.PACK_AB R0, RZ, R0 ;  /* 0x00000000ff00723e */ /* 0x000fc800000010ff */
[----:B------:R-:W-:Y:S01]  /*0fe0*/  PRMT R18, R0, 0x7610, R18 ;  /* 0x0000761000127816 */ /* 0x000fe20000000012 */
[----:B------:R-:W-:Y:S06]  /*0ff0*/  BRA `(.L_x_425) ;  /* 0x00000000006c7947 */ /* 0x000fec0003800000 */
.L_x_424:
        /* <DEDUP_REMOVED lines=16> */
.L_x_452:
[----:B------:R-:W-:Y:S01]  /*1100*/  PRMT R18, RZ, 0x7610, R18 ;  /* 0x00007610ff127816 */ /* 0x000fe20000000012 */
[----:B------:R-:W-:Y:S06]  /*1110*/  BRA `(.L_x_425) ;  /* 0x0000000000247947 */ /* 0x000fec0003800000 */
.L_x_449:
[----:B------:R-:W2:Y:S02]  /*1120*/  LDG.E.64 R4, desc[UR36][R4.64] ;  /* 0x0000002404047981 */ /* 0x000ea4000c1e1b00 */
[----:B--2---:R-:W0:Y:S02]  /*1130*/  I2F.U64 R0, R4 ;  /* 0x0000000400007312 */ /* 0x004e240000301000 */
[----:B0-----:R-:W-:-:S04]  /*1140*/  F2FP.BF16.F32.PACK_AB R0, RZ, R0 ;  /* 0x00000000ff00723e */ /* 0x001fc800000010ff */
[----:B------:R-:W-:Y:S01]  /*1150*/  PRMT R18, R0, 0x7610, R18 ;  /* 0x0000761000127816 */ /* 0x000fe20000000012 */
[----:B------:R-:W-:Y:S06]  /*1160*/  BRA `(.L_x_425) ;  /* 0x0000000000107947 */ /* 0x000fec0003800000 */
.L_x_448:
[----:B------:R-:W2:Y:S02]  /*1170*/  LDG.E R4, desc[UR36][R4.64] ;  /* 0x0000002404047981 */ /* 0x000ea4000c1e1900 */
[----:B--2---:R-:W-:-:S04]  /*1180*/  I2FP.F32.U32 R0, R4 ;  /* 0x0000000400007245 */ /* 0x004fc80000201000 */
[----:B------:R-:W-:-:S04]  /*1190*/  F2FP.BF16.F32.PACK_AB R0, RZ, R0 ;  /* 0x00000000ff00723e */ /* 0x000fc800000010ff */
[----:B------:R-:W-:-:S07]  /*11a0*/  PRMT R18, R0, 0x7610, R18 ;  /* 0x0000761000127816 */ /* 0x000fce0000000012 */
.L_x_425:
[----:B0-----:R-:W0:Y:S01]  /*11b0*/  LDC.64 R4, c[0x0][0x240] ;  /* 0x00009000ff047b82 */ /* 0x001e220000000a00 */
[----:B------:R-:W-:Y:S01]  /*11c0*/  PRMT R0, R23, 0x9910, RZ ;  /* 0x0000991017007816 */ /* 0x000fe200000000ff */
[----:B------:R-:W-:Y:S02]  /*11d0*/  ULDC UR4, c[0x0][0x254] ;  /* 0x0000950000047ab9 */ /* 0x000fe40000000800 */
[----:B------:R-:W-:Y:S01]  /*11e0*/  IMAD R19, R19, UR4, RZ ;  /* 0x0000000413137c24 */ /* 0x000fe2000f8e02ff */
[----:B------:R-:W-:-:S04]  /*11f0*/  ISETP.GT.AND P0, PT, R0, 0x9, PT ;  /* 0x000000090000780c */ /* 0x000fc80003f04270 */
[----:B0-----:R-:W-:-:S05]  /*1200*/  IADD3 R4, P1, R19, R4, RZ ;  /* 0x0000000413047210 */ /* 0x001fca0007f3e0ff */
[----:B------:R-:W-:-:S04]  /*1210*/  IMAD.X R5, RZ, RZ, R5, P1 ;  /* 0x000000ffff057224 */ /* 0x000fc800008e0605 */
        /* <DEDUP_REMOVED lines=14> */
.L_x_456:
[----:B------:R-:W2:Y:S02]  /*1300*/  LDG.E.U8 R4, desc[UR36][R4.64] ;  /* 0x0000002404047981 */ /* 0x000ea4000c1e1100 */
[----:B--2---:R-:W-:-:S04]  /*1310*/  I2FP.F32.U32 R0, R4 ;  /* 0x0000000400007245 */ /* 0x004fc80000201000 */
[----:B------:R-:W-:-:S04]  /*1320*/  F2FP.BF16.F32.PACK_AB R0, RZ, R0 ;  /* 0x00000000ff00723e */ /* 0x000fc800000010ff */
[----:B------:R-:W-:Y:S01]  /*1330*/  PRMT R19, R0, 0x7610, R19 ;  /* 0x0000761000137816 */ /* 0x000fe20000000013 */
[----:B------:R-:W-:Y:S06]  /*1340*/  BRA `(.L_x_458) ;  /* 0x0000000c00c87947 */ /* 0x000fec0003800000 */
.L_x_455:
        /* <DEDUP_REMOVED lines=11> */
.L_x_460:
[----:B------:R-:W2:Y:S02]  /*1400*/  LDG.E R4, desc[UR36][R4.64] ;  /* 0x0000002404047981 */ /* 0x000ea4000c1e1900 */
[----:B--2---:R-:W-:-:S04]  /*1410*/  I2FP.F32.S32 R0, R4 ;  /* 0x0000000400007245 */ /* 0x004fc80000201400 */
[----:B------:R-:W-:-:S04]  /*1420*/  F2FP.BF16.F32.PACK_AB R0, RZ, R0 ;  /* 0x00000000ff00723e */ /* 0x000fc800000010ff */
[----:B------:R-:W-:Y:S01]  /*1430*/  PRMT R19, R0, 0x7610, R19 ;  /* 0x0000761000137816 */ /* 0x000fe20000000013 */
[----:B------:R-:W-:Y:S06]  /*1440*/  BRA `(.L_x_458) ;  /* 0x0000000c00887947 */ /* 0x000fec0003800000 */
.L_x_459:
[----:B------:R-:W2:Y:S02]  /*1450*/  LDG.E.U16 R4, desc[UR36][R4.64] ;  /* 0x0000002404047981 */ /* 0x000ea4000c1e1500 */
[----:B--2---:R-:W0:Y:S02]  /*1460*/  I2F.S16 R0, R4 ;  /* 0x0000000400007306 */ /* 0x004e240000101400 */
[----:B0-----:R-:W-:-:S04]  /*1470*/  F2FP.BF16.F32.PACK_AB R0, RZ, R0 ;  /* 0x00000000ff00723e */ /* 0x001fc800000010ff */
[----:B------:R-:W-:Y:S01]  /*1480*/  PRMT R19, R0, 0x7610, R19 ;  /* 0x0000761000137816 */ /* 0x000fe20000000013 */
[----:B------:R-:W-:Y:S06]  /*1490*/  BRA `(.L_x_458) ;  /* 0x0000000c00747947 */ /* 0x000fec0003800000 */
.L_x_454:
        /* <DEDUP_REMOVED lines=9> */
.L_x_462:
[----:B------:R-:W2:Y:S02]  /*1530*/  LDG.E.U16 R0, desc[UR36][R4.64] ;  /* 0x0000002404007981 */ /* 0x000ea4000c1e1500 */
[----:B--2---:R-:W-:-:S05]  /*1540*/  HADD2.F32 R0, -RZ, R0.H0_H0 ;  /* 0x20000000ff007230 */ /* 0x004fca0000004100 */
[----:B------:R-:W-:-:S04]  /*1550*/  F2FP.BF16.F32.PACK_AB R0, RZ, R0 ;  /* 0x00000000ff00723e */ /* 0x000fc800000010ff */
[----:B------:R-:W-:Y:S01]  /*1560*/  PRMT R19, R0, 0x7610, R19 ;  /* 0x0000761000137816 */ /* 0x000fe20000000013 */
[----:B------:R-:W-:Y:S06]  /*1570*/  BRA `(.L_x_458) ;  /* 0x0000000c003c7947 */ /* 0x000fec0003800000 */
.L_x_461:
        /* <DEDUP_REMOVED lines=9> */
.L_x_464:
[----:B------:R-:W2:Y:S02]  /*1610*/  LDG.E.U16 R4, desc[UR36][R4.64] ;  /* 0x0000002404047981 */ /* 0x000ea4000c1e1500 */
[----:B--2---:R-:W-:-:S05]  /*1620*/  HADD2.F32 R0, -RZ, R4.H0_H0 ;  /* 0x20000004ff007230 */ /* 0x004fca0000004100 */
[----:B------:R-:W-:-:S04]  /*1630*/  F2FP.BF16.F32.PACK_AB R0, RZ, R0 ;  /* 0x00000000ff00723e */ /* 0x000fc800000010ff */
[----:B------:R-:W-:Y:S01]  /*1640*/  PRMT R19, R0, 0x7610, R19 ;  /* 0x0000761000137816 */ /* 0x000fe20000000013 */
[----:B------:R-:W-:Y:S06]  /*1650*/  BRA `(.L_x_458) ;  /* 0x0000000c00047947 */ /* 0x000fec0003800000 */
.L_x_463:
        /* <DEDUP_REMOVED lines=9> */
.L_x_453:
        /* <DEDUP_REMOVED lines=14> */
.L_x_467:
        /* <DEDUP_REMOVED lines=9> */
.L_x_466:
        /* <DEDUP_REMOVED lines=28> */
.L_x_469:
        /* <DEDUP_REMOVED lines=15> */
.L_x_468:
[----:B------:R0:W5:Y:S01]  /*1b10*/  LDG.E.U16 R19, desc[UR36][R4.64] ;  /* 0x0000002404137981 */ /* 0x000162000c1e1500 */
[----:B------:R-:W-:Y:S05]  /*1b20*/  BRA `(.L_x_458) ;  /* 0x0000000400d07947 */ /* 0x000fea0003800000 */
.L_x_465:
        /* <DEDUP_REMOVED lines=13> */
.L_x_472:
        /* <DEDUP_REMOVED lines=21> */
.L_x_476:
[----:B------:R-:W-:Y:S05]  /*1d50*/  BSYNC B1 ;  /* 0x0000000000017941 */ /* 0x000fea0003800000 */
.L_x_475:
[----:B------:R-:W-:Y:S01]  /*1d60*/  LEA R5, R0, 0x3b800000, 0x17 ;  /* 0x3b80000000057811 */ /* 0x000fe200078eb8ff */
[----:B------:R-:W-:-:S05]  /*1d70*/  IMAD.SHL.U32 R0, R3, 0x100000, RZ ;  /* 0x0010000003007824 */ /* 0x000fca00078e00ff */
[----:B------:R-:W-:-:S07]  /*1d80*/  LOP3.LUT R0, R5, R0, R6, 0xfe, !PT ;  /* 0x0000000005007212 */ /* 0x000fce00078efe06 */
.L_x_474:
[----:B------:R-:W-:Y:S05]  /*1d90*/  BSYNC B0 ;  /* 0x0000000000007941 */ /* 0x000fea0003800000 */
.L_x_473:
[----:B------:R-:W-:-:S04]  /*1da0*/  F2FP.BF16.F32.PACK_AB R0, RZ, R0 ;  /* 0x00000000ff00723e */ /* 0x000fc800000010ff */
[----:B------:R-:W-:Y:S01]  /*1db0*/  PRMT R19, R0, 0x7610, R19 ;  /* 0x0000761000137816 */ /* 0x000fe20000000013 */
[----:B------:R-:W-:Y:S06]  /*1dc0*/  BRA `(.L_x_458) ;  /* 0x0000000400287947 */ /* 0x000fec0003800000 */
.L_x_471:
        /* <DEDUP_REMOVED lines=21> */
.L_x_480:
[----:B------:R-:W-:Y:S05]  /*1f20*/  BSYNC B1 ;  /* 0x0000000000017941 */ /* 0x000fea0003800000 */
.L_x_479:
[----:B------:R-:W-:Y:S01]  /*1f30*/  LEA R5, R0, 0x37800000, 0x17 ;  /* 0x3780000000057811 */ /* 0x000fe200078eb8ff */
[----:B------:R-:W-:-:S05]  /*1f40*/  IMAD.SHL.U32 R0, R3, 0x200000, RZ ;  /* 0x0020000003007824 */ /* 0x000fca00078e00ff */
[----:B------:R-:W-:-:S07]  /*1f50*/  LOP3.LUT R0, R5, R0, R6, 0xfe, !PT ;  /* 0x0000000005007212 */ /* 0x000fce00078efe06 */
.L_x_478:
[----:B------:R-:W-:Y:S05]  /*1f60*/  BSYNC B0 ;  /* 0x0000000000007941 */ /* 0x000fea0003800000 */
.L_x_477:
[----:B------:R-:W-:-:S04]  /*1f70*/  F2FP.BF16.F32.PACK_AB R0, RZ, R0 ;  /* 0x00000000ff00723e */ /* 0x000fc800000010ff */
[----:B------:R-:W-:Y:S01]  /*1f80*/  PRMT R19, R0, 0x7610, R19 ;  /* 0x0000761000137816 */ /* 0x000fe20000000013 */
[----:B------:R-:W-:Y:S06]  /*1f90*/  BRA `(.L_x_458) ;  /* 0x0000000000b47947 */ /* 0x000fec0003800000 */
.L_x_470:
        /* <DEDUP_REMOVED lines=14> */
.L_x_484:
[----:B------:R-:W-:Y:S05]  /*2080*/  BSYNC B0 ;  /* 0x0000000000007941 */ /* 0x000fea0003800000 */
.L_x_483:
[----:B------:R-:W-:-:S04]  /*2090*/  F2FP.BF16.F32.PACK_AB R0, RZ, R0 ;  /* 0x00000000ff00723e */ /* 0x000fc800000010ff */
[----:B------:R-:W-:Y:S01]  /*20a0*/  PRMT R19, R0, 0x7610, R19 ;  /* 0x0000761000137816 */ /* 0x000fe20000000013 */
[----:B------:R-:W-:Y:S06]  /*20b0*/  BRA `(.L_x_458) ;  /* 0x00000000006c7947 */ /* 0x000fec0003800000 */
.L_x_457:
        /* <DEDUP_REMOVED lines=16> */
.L_x_485:
[----:B------:R-:W-:Y:S01]  /*21c0*/  PRMT R19, RZ, 0x7610, R19 ;  /* 0x00007610ff137816 */ /* 0x000fe20000000013 */
[----:B------:R-:W-:Y:S06]  /*21d0*/  BRA `(.L_x_458) ;  /* 0x0000000000247947 */ /* 0x000fec0003800000 */
.L_x_482:
[----:B------:R-:W2:Y:S02]  /*21e0*/  LDG.E.64 R4, desc[UR36][R4.64] ;  /* 0x0000002404047981 */ /* 0x000ea4000c1e1b00 */
[----:B--2---:R-:W0:Y:S02]  /*21f0*/  I2F.U64 R0, R4 ;  /* 0x0000000400007312 */ /* 0x004e240000301000 */
[----:B0-----:R-:W-:-:S04]  /*2200*/  F2FP.BF16.F32.PACK_AB R0, RZ, R0 ;  /* 0x00000000ff00723e */ /* 0x001fc800000010ff */
[----:B------:R-:W-:Y:S01]  /*2210*/  PRMT R19, R0, 0x7610, R19 ;  /* 0x0000761000137816 */ /* 0x000fe20000000013 */
[----:B------:R-:W-:Y:S06]  /*2220*/  BRA `(.L_x_458) ;  /* 0x0000000000107947 */ /* 0x000fec0003800000 */
.L_x_481:
[----:B------:R-:W2:Y:S02]  /*2230*/  LDG.E R4, desc[UR36][R4.64] ;  /* 0x0000002404047981 */ /* 0x000ea4000c1e1900 */
[----:B--2---:R-:W-:-:S04]  /*2240*/  I2FP.F32.U32 R0, R4 ;  /* 0x0000000400007245 */ /* 0x004fc80000201000 */
[----:B------:R-:W-:-:S04]  /*2250*/  F2FP.BF16.F32.PACK_AB R0, RZ, R0 ;  /* 0x00000000ff00723e */ /* 0x000fc800000010ff */
[----:B------:R-:W-:-:S07]  /*2260*/  PRMT R19, R0, 0x7610, R19 ;  /* 0x0000761000137816 */ /* 0x000fce0000000013 */
.L_x_458:
[----:B------:R-:W-:-:S07]  /*2270*/  VIADD R27, R27, 0x80 ;  /* 0x000000801b1b7836 */ /* 0x000fce0000000000 */
.L_x_419:
[----:B------:R-:W-:Y:S05]  /*2280*/  BSYNC B6 ;  /* 0x0000000000067941 */ /* 0x000fea0003800000 */
.L_x_418:
[----:B------:R-:W-:Y:S01]  /*2290*/  ISETP.GE.AND P0, PT, R27, R28, PT ;  /* 0x0000001c1b00720c */ /* 0x000fe20003f06270 */
[----:B------:R-:W-:Y:S01]  /*22a0*/  BSSY B6, `(.L_x_486) ;  /* 0x000021e000067945 */ /* 0x000fe20003800000 */
[----:B------:R-:W-:-:S11]  /*22b0*/  PRMT R22, RZ, 0x7610, R22 ;  /* 0x00007610ff167816 */ /* 0x000fd60000000016 */
[----:B------:R-:W-:Y:S05]  /*22c0*/  @P0 BRA `(.L_x_487) ;  /* 0x00000020006c0947 */ /* 0x000fea0003800000 */
[----:B0-----:R-:W0:Y:S01]  /*22d0*/  LDC.64 R4, c[0x0][0x238] ;  /* 0x00008e00ff047b82 */ /* 0x001e220000000a00 */
        /* <DEDUP_REMOVED lines=21> */
.L_x_491:
[----:B------:R-:W2:Y:S02]  /*2430*/  LDG.E.U8 R4, desc[UR36][R4.64] ;  /* 0x0000002404047981 */ /* 0x000ea4000c1e1100 */
[----:B--2---:R-:W-:-:S04]  /*2440*/  I2FP.F32.U32 R0, R4 ;  /* 0x0000000400007245 */ /* 0x004fc80000201000 */
[----:B------:R-:W-:-:S04]  /*2450*/  F2FP.BF16.F32.PACK_AB R0, RZ, R0 ;  /* 0x00000000ff00723e */ /* 0x000fc800000010ff */
[----:B------:R-:W-:Y:S01]  /*2460*/  PRMT R17, R0, 0x7610, R17 ;  /* 0x0000761000117816 */ /* 0x000fe20000000011 */
[----:B------:R-:W-:Y:S06]  /*2470*/  BRA `(.L_x_493) ;  /* 0x0000000c00cc7947 */ /* 0x000fec0003800000 */
.L_x_490:
        /* <DEDUP_REMOVED lines=11> */
.L_x_495:
[----:B------:R-:W2:Y:S02]  /*2530*/  LDG.E R4, desc[UR36][R4.64] ;  /* 0x0000002404047981 */ /* 0x000ea4000c1e1900 */
[----:B--2---:R-:W-:-:S04]  /*2540*/  I2FP.F32.S32 R0, R4 ;  /* 0x0000000400007245 */ /* 0x004fc80000201400 */
[----:B------:R-:W-:-:S04]  /*2550*/  F2FP.BF16.F32.PACK_AB R0, RZ, R0 ;  /* 0x00000000ff00723e */ /* 0x000fc800000010ff */
[----:B------:R-:W-:Y:S01]  /*2560*/  PRMT R17, R0, 0x7610, R17 ;  /* 0x0000761000117816 */ /* 0x000fe20000000011 */
[----:B------:R-:W-:Y:S06]  /*2570*/  BRA `(.L_x_493) ;  /* 0x0000000c008c7947 */ /* 0x000fec0003800000 */
.L_x_494:
[----:B------:R-:W2:Y:S02]  /*2580*/  LDG.E.U16 R4, desc[UR36][R4.64] ;  /* 0x0000002404047981 */ /* 0x000ea4000c1e1500 */
[----:B--2---:R-:W0:Y:S02]  /*2590*/  I2F.S16 R0, R4 ;  /* 0x0000000400007306 */ /* 0x004e240000101400 */
[----:B0-----:R-:W-:-:S04]  /*25a0*/  F2FP.BF16.F32.PACK_AB R0, RZ, R0 ;  /* 0x00000000ff00723e */ /* 0x001fc800000010ff */
[----:B------:R-:W-:Y:S01]  /*25b0*/  PRMT R17, R0, 0x7610, R17 ;  /* 0x0000761000117816 */ /* 0x000fe20000000011 */
[----:B------:R-:W-:Y:S06]  /*25c0*/  BRA `(.L_x_493) ;  /* 0x0000000c00787947 */ /* 0x000fec0003800000 */
.L_x_489:
        /* <DEDUP_REMOVED lines=9> */
.L_x_497:
[----:B------:R-:W2:Y:S02]  /*2660*/  LDG.E.U16 R0, desc[UR36][R4.64] ;  /* 0x0000002404007981 */ /* 0x000ea4000c1e1500 */
[----:B--2---:R-:W-:-:S05]  /*2670*/  HADD2.F32 R0, -RZ, R0.H0_H0 ;  /* 0x20000000ff007230 */ /* 0x004fca0000004100 */
[----:B------:R-:W-:-:S04]  /*2680*/  F2FP.BF16.F32.PACK_AB R0, RZ, R0 ;  /* 0x00000000ff00723e */ /* 0x000fc800000010ff */
[----:B------:R-:W-:Y:S01]  /*2690*/  PRMT R17, R0, 0x7610, R17 ;  /* 0x0000761000117816 */ /* 0x000fe20000000011 */
[----:B------:R-:W-:Y:S06]  /*26a0*/  BRA `(.L_x_493) ;  /* 0x0000000c00407947 */ /* 0x000fec0003800000 */
.L_x_496:
        /* <DEDUP_REMOVED lines=9> */
.L_x_499:
[----:B------:R-:W2:Y:S02]  /*2740*/  LDG.E.U16 R4, desc[UR36][R4.64] ;  /* 0x0000002404047981 */ /* 0x000ea4000c1e1500 */
[----:B--2---:R-:W-:-:S05]  /*2750*/  HADD2.F32 R0, -RZ, R4.H0_H0 ;  /* 0x20000004ff007230 */ /* 0x004fca0000004100 */
[----:B------:R-:W-:-:S04]  /*2760*/  F2FP.BF16.F32.PACK_AB R0, RZ, R0 ;  /* 0x00000000ff00723e */ /* 0x000fc800000010ff */
[----:B------:R-:W-:Y:S01]  /*2770*/  PRMT R17, R0, 0x7610, R17 ;  /* 0x0000761000117816 */ /* 0x000fe20000000011 */
[----:B------:R-:W-:Y:S06]  /*2780*/  BRA `(.L_x_493) ;  /* 0x0000000c00087947 */ /* 0x000fec0003800000 */
.L_x_498:
        /* <DEDUP_REMOVED lines=9> */
.L_x_488:
        /* <DEDUP_REMOVED lines=14> */
.L_x_502:
        /* <DEDUP_REMOVED lines=9> */
.L_x_501:
        /* <DEDUP_REMOVED lines=28> */
.L_x_504:
[----:B------:R-:W2:Y:S02]  /*2b50*/  LDG.E.U8 R4, desc[UR36][R4.64] ;  /* 0x0000002404047981 */ /* 0x000ea4000c1e1100 */
[----:B--2---:R-:W-:-:S05]  /*2b60*/  IMAD.SHL.U32 R0, R4, 0x2000000, RZ ;  /* 0x0200000004007824 */ /* 0x004fca00078e00ff */
[----:B------:R-:W-:-:S13]  /*2b70*/  ISETP.GE.U32.AND P0, PT, R0, 0x8000000, PT ;  /* 0x080000000000780c */ /* 0x000fda0003f06070 */
[C---:B------:R-:W-:Y:S02]  /*2b80*/  @P0 IMAD.SHL.U32 R3, R4.reuse, 0x200000, RZ ;  /* 0x0020000004030824 */ /* 0x040fe400078e00ff */
[----:B------:R-:W-:-:S03]  /*2b90*/  @!P0 IMAD.SHL.U32 R0, R4, 0x100, RZ ;  /* 0x0000010004008824 */ /* 0x000fc600078e00ff */
[----:B------:R-:W-:Y:S02]  /*2ba0*/  @P0 LOP3.LUT R3, R3, 0xfe00000, RZ, 0xc0, !PT ;  /* 0x0fe0000003030812 */ /* 0x000fe400078ec0ff */
        /* <DEDUP_REMOVED lines=10> */
.L_x_503:
[----:B------:R0:W5:Y:S01]  /*2c50*/  LDG.E.U16 R17, desc[UR36][R4.64] ;  /* 0x0000002404117981 */ /* 0x000162000c1e1500 */
[----:B------:R-:W-:Y:S05]  /*2c60*/  BRA `(.L_x_493) ;  /* 0x0000000400d07947 */ /* 0x000fea0003800000 */
.L_x_500:
        /* <DEDUP_REMOVED lines=13> */
.L_x_507:
        /* <DEDUP_REMOVED lines=21> */
.L_x_511:
[----:B------:R-:W-:Y:S05]  /*2e90*/  BSYNC B1 ;  /* 0x0000000000017941 */ /* 0x000fea0003800000 */
.L_x_510:
[----:B------:R-:W-:Y:S01]  /*2ea0*/  LEA R5, R0, 0x3b800000, 0x17 ;  /* 0x3b80000000057811 */ /* 0x000fe200078eb8ff */
[----:B------:R-:W-:-:S05]  /*2eb0*/  IMAD.SHL.U32 R0, R3, 0x100000, RZ ;  /* 0x0010000003007824 */ /* 0x000fca00078e00ff */
[----:B------:R-:W-:-:S07]  /*2ec0*/  LOP3.LUT R0, R5, R0, R6, 0xfe, !PT ;  /* 0x0000000005007212 */ /* 0x000fce00078efe06 */
.L_x_509:
[----:B------:R-:W-:Y:S05]  /*2ed0*/  BSYNC B0 ;  /* 0x0000000000007941 */ /* 0x000fea0003800000 */
.L_x_508:
[----:B------:R-:W-:-:S04]  /*2ee0*/  F2FP.BF16.F32.PACK_AB R0, RZ, R0 ;  /* 0x00000000ff00723e */ /* 0x000fc800000010ff */
[----:B------:R-:W-:Y:S01]  /*2ef0*/  PRMT R17, R0, 0x7610, R17 ;  /* 0x0000761000117816 */ /* 0x000fe20000000011 */
[----:B------:R-:W-:Y:S06]  /*2f00*/  BRA `(.L_x_493) ;  /* 0x0000000400287947 */ /* 0x000fec0003800000 */
.L_x_506:
        /* <DEDUP_REMOVED lines=21> */
.L_x_515:
[----:B------:R-:W-:Y:S05]  /*3060*/  BSYNC B1 ;  /* 0x0000000000017941 */ /* 0x000fea0003800000 */
.L_x_514:
[----:B------:R-:W-:Y:S01]  /*3070*/  LEA R5, R0, 0x37800000, 0x17 ;  /* 0x3780000000057811 */ /* 0x000fe200078eb8ff */
[----:B------:R-:W-:-:S05]  /*3080*/  IMAD.SHL.U32 R0, R3, 0x200000, RZ ;  /* 0x0020000003007824 */ /* 0x000fca00078e00ff */
[----:B------:R-:W-:-:S07]  /*3090*/  LOP3.LUT R0, R5, R0, R6, 0xfe, !PT ;  /* 0x0000000005007212 */ /* 0x000fce00078efe06 */
.L_x_513:
[----:B------:R-:W-:Y:S05]  /*30a0*/  BSYNC B0 ;  /* 0x0000000000007941 */ /* 0x000fea0003800000 */
.L_x_512:
[----:B------:R-:W-:-:S04]  /*30b0*/  F2FP.BF16.F32.PACK_AB R0, RZ, R0 ;  /* 0x00000000ff00723e */ /* 0x000fc800000010ff */
[----:B------:R-:W-:Y:S01]  /*30c0*/  PRMT R17, R0, 0x7610, R17 ;  /* 0x0000761000117816 */ /* 0x000fe20000000011 */
[----:B------:R-:W-:Y:S06]  /*30d0*/  BRA `(.L_x_493) ;  /* 0x0000000000b47947 */ /* 0x000fec0003800000 */
.L_x_505:
        /* <DEDUP_REMOVED lines=14> */
.L_x_519:
[----:B------:R-:W-:Y:S05]  /*31c0*/  BSYNC B0 ;  /* 0x0000000000007941 */ /* 0x000fea0003800000 */
.L_x_518:
[----:B------:R-:W-:-:S04]  /*31d0*/  F2FP.BF16.F32.PACK_AB R0, RZ, R0 ;  /* 0x00000000ff00723e */ /* 0x000fc800000010ff */
[----:B------:R-:W-:Y:S01]  /*31e0*/  PRMT R17, R0, 0x7610, R17 ;  /* 0x0000761000117816 */ /* 0x000fe20000000011 */
[----:B------:R-:W-:Y:S06]  /*31f0*/  BRA `(.L_x_493) ;  /* 0x00000000006c7947 */ /* 0x000fec0003800000 */
.L_x_492:
        /* <DEDUP_REMOVED lines=16> */
.L_x_520:
[----:B------:R-:W-:Y:S01]  /*3300*/  PRMT R17, RZ, 0x7610, R17 ;  /* 0x00007610ff117816 */ /* 0x000fe20000000011 */
[----:B------:R-:W-:Y:S06]  /*3310*/  BRA `(.L_x_493) ;  /* 0x0000000000247947 */ /* 0x000fec0003800000 */
.L_x_517:
[----:B------:R-:W2:Y:S02]  /*3320*/  LDG.E.64 R4, desc[UR36][R4.64] ;  /* 0x0000002404047981 */ /* 0x000ea4000c1e1b00 */
[----:B--2---:R-:W0:Y:S02]  /*3330*/  I2F.U64 R0, R4 ;  /* 0x0000000400007312 */ /* 0x004e240000301000 */
[----:B0-----:R-:W-:-:S04]  /*3340*/  F2FP.BF16.F32.PACK_AB R0, RZ, R0 ;  /* 0x00000000ff00723e */ /* 0x001fc800000010ff */
[----:B------:R-:W-:Y:S01]  /*3350*/  PRMT R17, R0, 0x7610, R17 ;  /* 0x0000761000117816 */ /* 0x000fe20000000011 */
[----:B------:R-:W-:Y:S06]  /*3360*/  BRA `(.L_x_493) ;  /* 0x0000000000107947 */ /* 0x000fec0003800000 */
.L_x_516:
[----:B------:R-:W2:Y:S02]  /*3370*/  LDG.E R4, desc[UR36][R4.64] ;  /* 0x0000002404047981 */ /* 0x000ea4000c1e1900 */
[----:B--2---:R-:W-:-:S04]  /*3380*/  I2FP.F32.U32 R0, R4 ;  /* 0x0000000400007245 */ /* 0x004fc80000201000 */
[----:B------:R-:W-:-:S04]  /*3390*/  F2FP.BF16.F32.PACK_AB R0, RZ, R0 ;  /* 0x00000000ff00723e */ /* 0x000fc800000010ff */
[----:B------:R-:W-:-:S07]  /*33a0*/  PRMT R17, R0, 0x7610, R17 ;  /* 0x0000761000117816 */ /* 0x000fce0000000011 */
.L_x_493:
        /* <DEDUP_REMOVED lines=21> */
.L_x_524:
[----:B------:R-:W2:Y:S02]  /*3500*/  LDG.E.U8 R4, desc[UR36][R4.64] ;  /* 0x0000002404047981 */ /* 0x000ea4000c1e1100 */
[----:B--2---:R-:W-:-:S04]  /*3510*/  I2FP.F32.U32 R0, R4 ;  /* 0x0000000400007245 */ /* 0x004fc80000201000 */
[----:B------:R-:W-:-:S04]  /*3520*/  F2FP.BF16.F32.PACK_AB R0, RZ, R0 ;  /* 0x00000000ff00723e */ /* 0x000fc800000010ff */
[----:B------:R-:W-:Y:S01]  /*3530*/  PRMT R22, R0, 0x7610, R22 ;  /* 0x0000761000167816 */ /* 0x000fe20000000016 */
[----:B------:R-:W-:Y:S06]  /*3540*/  BRA `(.L_x_526) ;  /* 0x0000000c00c87947 */ /* 0x000fec0003800000 */
.L_x_523:
        /* <DEDUP_REMOVED lines=11> */
.L_x_528:
[----:B------:R-:W2:Y:S02]  /*3600*/  LDG.E R4, desc[UR36][R4.64] ;  /* 0x0000002404047981 */ /* 0x000ea4000c1e1900 */
[----:B--2---:R-:W-:-:S04]  /*3610*/  I2FP.F32.S32 R0, R4 ;  /* 0x0000000400007245 */ /* 0x004fc80000201400 */
[----:B------:R-:W-:-:S04]  /*3620*/  F2FP.BF16.F32.PACK_AB R0, RZ, R0 ;  /* 0x00000000ff00723e */ /* 0x000fc800000010ff */
[----:B------:R-:W-:Y:S01]  /*3630*/  PRMT R22, R0, 0x7610, R22 ;  /* 0x0000761000167816 */ /* 0x000fe20000000016 */
[----:B------:R-:W-:Y:S06]  /*3640*/  BRA `(.L_x_526) ;  /* 0x0000000c00887947 */ /* 0x000fec0003800000 */
.L_x_527:
[----:B------:R-:W2:Y:S02]  /*3650*/  LDG.E.U16 R4, desc[UR36][R4.64] ;  /* 0x0000002404047981 */ /* 0x000ea4000c1e1500 */
[----:B--2---:R-:W0:Y:S02]  /*3660*/  I2F.S16 R0, R4 ;  /* 0x0000000400007306 */ /* 0x004e240000101400 */
[----:B0-----:R-:W-:-:S04]  /*3670*/  F2FP.BF16.F32.PACK_AB R0, RZ, R0 ;  /* 0x00000000ff00723e */ /* 0x001fc800000010ff */
[----:B------:R-:W-:Y:S01]  /*3680*/  PRMT R22, R0, 0x7610, R22 ;  /* 0x0000761000167816 */ /* 0x000fe20000000016 */
[----:B------:R-:W-:Y:S06]  /*3690*/  BRA `(.L_x_526) ;  /* 0x0000000c00747947 */ /* 0x000fec0003800000 */
.L_x_522:
        /* <DEDUP_REMOVED lines=9> */
.L_x_530:
[----:B------:R-:W2:Y:S02]  /*3730*/  LDG.E.U16 R0, desc[UR36][R4.64] ;  /* 0x0000002404007981 */ /* 0x000ea4000c1e1500 */
[----:B--2---:R-:W-:-:S05]  /*3740*/  HADD2.F32 R0, -RZ, R0.H0_H0 ;  /* 0x20000000ff007230 */ /* 0x004fca0000004100 */
[----:B------:R-:W-:-:S04]  /*3750*/  F2FP.BF16.F32.PACK_AB R0, RZ, R0 ;  /* 0x00000000ff00723e */ /* 0x000fc800000010ff */
[----:B------:R-:W-:Y:S01]  /*3760*/  PRMT R22, R0, 0x7610, R22 ;  /* 0x0000761000167816 */ /* 0x000fe20000000016 */
[----:B------:R-:W-:Y:S06]  /*3770*/  BRA `(.L_x_526) ;  /* 0x0000000c003c7947 */ /* 0x000fec0003800000 */
.L_x_529:
        /* <DEDUP_REMOVED lines=9> */
.L_x_532:
[----:B------:R-:W2:Y:S02]  /*3810*/  LDG.E.U16 R4, desc[UR36][R4.64] ;  /* 0x0000002404047981 */ /* 0x000ea4000c1e1500 */
[----:B--2---:R-:W-:-:S05]  /*3820*/  HADD2.F32 R0, -RZ, R4.H0_H0 ;  /* 0x20000004ff007230 */ /* 0x004fca0000004100 */
[----:B------:R-:W-:-:S04]  /*3830*/  F2FP.BF16.F32.PACK_AB R0, RZ, R0 ;  /* 0x00000000ff00723e */ /* 0x000fc800000010ff */
[----:B------:R-:W-:Y:S01]  /*3840*/  PRMT R22, R0, 0x7610, R22 ;  /* 0x0000761000167816 */ /* 0x000fe20000000016 */
[----:B------:R-:W-:Y:S06]  /*3850*/  BRA `(.L_x_526) ;  /* 0x0000000c00047947 */ /* 0x000fec0003800000 */
.L_x_531:
        /* <DEDUP_REMOVED lines=9> */
.L_x_521:
        /* <DEDUP_REMOVED lines=14> */
.L_x_535:
        /* <DEDUP_REMOVED lines=9> */
.L_x_534:
        /* <DEDUP_REMOVED lines=28> */
.L_x_537:
        /* <DEDUP_REMOVED lines=15> */
.L_x_536:
[----:B------:R0:W5:Y:S01]  /*3d10*/  LDG.E.U16 R22, desc[UR36][R4.64] ;  /* 0x0000002404167981 */ /* 0x000162000c1e1500 */
[----:B------:R-:W-:Y:S05]  /*3d20*/  BRA `(.L_x_526) ;  /* 0x0000000400d07947 */ /* 0x000fea0003800000 */
.L_x_533:
        /* <DEDUP_REMOVED lines=13> */
.L_x_540:
        /* <DEDUP_REMOVED lines=21> */
.L_x_544:
[----:B------:R-:W-:Y:S05]  /*3f50*/  BSYNC B1 ;  /* 0x0000000000017941 */ /* 0x000fea0003800000 */
.L_x_543:
[----:B------:R-:W-:Y:S01]  /*3f60*/  LEA R5, R0, 0x3b800000, 0x17 ;  /* 0x3b80000000057811 */ /* 0x000fe200078eb8ff */
[----:B------:R-:W-:-:S05]  /*3f70*/  IMAD.SHL.U32 R0, R3, 0x100000, RZ ;  /* 0x0010000003007824 */ /* 0x000fca00078e00ff */
[----:B------:R-:W-:-:S07]  /*3f80*/  LOP3.LUT R0, R5, R0, R6, 0xfe, !PT ;  /* 0x0000000005007212 */ /* 0x000fce00078efe06 */
.L_x_542:
[----:B------:R-:W-:Y:S05]  /*3f90*/  BSYNC B0 ;  /* 0x0000000000007941 */ /* 0x000fea0003800000 */
.L_x_541:
[----:B------:R-:W-:-:S04]  /*3fa0*/  F2FP.BF16.F32.PACK_AB R0, RZ, R0 ;  /* 0x00000000ff00723e */ /* 0x000fc800000010ff */
[----:B------:R-:W-:Y:S01]  /*3fb0*/  PRMT R22, R0, 0x7610, R22 ;  /* 0x0000761000167816 */ /* 0x000fe20000000016 */
[----:B------:R-:W-:Y:S06]  /*3fc0*/  BRA `(.L_x_526) ;  /* 0x0000000400287947 */ /* 0x000fec0003800000 */
.L_x_539:
        /* <DEDUP_REMOVED lines=21> */
.L_x_548:
[----:B------:R-:W-:Y:S05]  /*4120*/  BSYNC B1 ;  /* 0x0000000000017941 */ /* 0x000fea0003800000 */
.L_x_547:
[----:B------:R-:W-:Y:S01]  /*4130*/  LEA R5, R0, 0x37800000, 0x17 ;  /* 0x3780000000057811 */ /* 0x000fe200078eb8ff */
[----:B------:R-:W-:-:S05]  /*4140*/  IMAD.SHL.U32 R0, R3, 0x200000, RZ ;  /* 0x0020000003007824 */ /* 0x000fca00078e00ff */
[----:B------:R-:W-:-:S07]  /*4150*/  LOP3.LUT R0, R5, R0, R6, 0xfe, !PT ;  /* 0x0000000005007212 */ /* 0x000fce00078efe06 */
.L_x_546:
[----:B------:R-:W-:Y:S05]  /*4160*/  BSYNC B0 ;  /* 0x0000000000007941 */ /* 0x000fea0003800000 */
.L_x_545:
[----:B------:R-:W-:-:S04]  /*4170*/  F2FP.BF16.F32.PACK_AB R0, RZ, R0 ;  /* 0x00000000ff00723e */ /* 0x000fc800000010ff */
[----:B------:R-:W-:Y:S01]  /*4180*/  PRMT R22, R0, 0x7610, R22 ;  /* 0x0000761000167816 */ /* 0x000fe20000000016 */
[----:B------:R-:W-:Y:S06]  /*4190*/  BRA `(.L_x_526) ;  /* 0x0000000000b47947 */ /* 0x000fec0003800000 */
.L_x_538:
        /* <DEDUP_REMOVED lines=14> */
.L_x_552:
[----:B------:R-:W-:Y:S05]  /*4280*/  BSYNC B0 ;  /* 0x0000000000007941 */ /* 0x000fea0003800000 */
.L_x_551:
[----:B------:R-:W-:-:S04]  /*4290*/  F2FP.BF16.F32.PACK_AB R0, RZ, R0 ;  /* 0x00000000ff00723e */ /* 0x000fc800000010ff */
[----:B------:R-:W-:Y:S01]  /*42a0*/  PRMT R22, R0, 0x7610, R22 ;  /* 0x0000761000167816 */ /* 0x000fe20000000016 */
[----:B------:R-:W-:Y:S06]  /*42b0*/  BRA `(.L_x_526) ;  /* 0x00000000006c7947 */ /* 0x000fec0003800000 */
.L_x_525:
        /* <DEDUP_REMOVED lines=16> */
.L_x_553:
[----:B------:R-:W-:Y:S01]  /*43c0*/  PRMT R22, RZ, 0x7610, R22 ;  /* 0x00007610ff167816 */ /* 0x000fe20000000016 */
[----:B------:R-:W-:Y:S06]  /*43d0*/  BRA `(.L_x_526) ;  /* 0x0000000000247947 */ /* 0x000fec0003800000 */
.L_x_550:
[----:B------:R-:W2:Y:S02]  /*43e0*/  LDG.E.64 R4, desc[UR36][R4.64] ;  /* 0x0000002404047981 */ /* 0x000ea4000c1e1b00 */
[----:B--2---:R-:W0:Y:S02]  /*43f0*/  I2F.U64 R0, R4 ;  /* 0x0000000400007312 */ /* 0x004e240000301000 */
[----:B0-----:R-:W-:-:S04]  /*4400*/  F2FP.BF16.F32.PACK_AB R0, RZ, R0 ;  /* 0x00000000ff00723e */ /* 0x001fc800000010ff */
[----:B------:R-:W-:Y:S01]  /*4410*/  PRMT R22, R0, 0x7610, R22 ;  /* 0x0000761000167816 */ /* 0x000fe20000000016 */
[----:B------:R-:W-:Y:S06]  /*4420*/  BRA `(.L_x_526) ;  /* 0x0000000000107947 */ /* 0x000fec0003800000 */
.L_x_549:
[----:B------:R-:W2:Y:S02]  /*4430*/  LDG.E R4, desc[UR36][R4.64] ;  /* 0x0000002404047981 */ /* 0x000ea4000c1e1900 */
[----:B--2---:R-:W-:-:S04]  /*4440*/  I2FP.F32.U32 R0, R4 ;  /* 0x0000000400007245 */ /* 0x004fc80000201000 */
[----:B------:R-:W-:-:S04]  /*4450*/  F2FP.BF16.F32.PACK_AB R0, RZ, R0 ;  /* 0x00000000ff00723e */ /* 0x000fc800000010ff */
[----:B------:R-:W-:-:S07]  /*4460*/  PRMT R22, R0, 0x7610, R22 ;  /* 0x0000761000167816 */ /* 0x000fce0000000016 */
.L_x_526:
[----:B------:R-:W-:-:S07]  /*4470*/  VIADD R27, R27, 0x80 ;  /* 0x000000801b1b7836 */ /* 0x000fce0000000000 */
.L_x_487:
[----:B------:R-:W-:Y:S05]  /*4480*/  BSYNC B6 ;  /* 0x0000000000067941 */ /* 0x000fea0003800000 */
.L_x_486:
[----:B------:R-:W-:Y:S01]  /*4490*/  ISETP.GE.AND P0, PT, R27, R28, PT ;  /* 0x0000001c1b00720c */ /* 0x000fe20003f06270 */
[----:B------:R-:W-:Y:S01]  /*44a0*/  BSSY B6, `(.L_x_554) ;  /* 0x0000220000067945 */ /* 0x000fe20003800000 */
[----:B------:R-:W-:Y:S02]  /*44b0*/  PRMT R23, RZ, 0x7610, R23 ;  /* 0x00007610ff177816 */ /* 0x000fe40000000017 */
[----:B------:R-:W-:Y:S02]  /*44c0*/  PRMT R24, RZ, 0x7610, R24 ;  /* 0x00007610ff187816 */ /* 0x000fe40000000018 */
[----:B------:R-:W-:-:S07]  /*44d0*/  PRMT R25, RZ, 0x7610, R25 ;  /* 0x00007610ff197816 */ /* 0x000fce0000000019 */
        /* <DEDUP_REMOVED lines=23> */
.L_x_559:
[----:B------:R-:W2:Y:S02]  /*4650*/  LDG.E.U8 R4, desc[UR36][R4.64] ;  /* 0x0000002404047981 */ /* 0x000ea4000c1e1100 */
[----:B--2---:R-:W-:-:S04]  /*4660*/  I2FP.F32.U32 R0, R4 ;  /* 0x0000000400007245 */ /* 0x004fc80000201000 */
[----:B------:R-:W-:-:S04]  /*4670*/  F2FP.BF16.F32.PACK_AB R0, RZ, R0 ;  /* 0x00000000ff00723e */ /* 0x000fc800000010ff */
[----:B------:R-:W-:Y:S01]  /*4680*/  PRMT R24, R0, 0x7610, R24 ;  /* 0x0000761000187816 */ /* 0x000fe20000000018 */
[----:B------:R-:W-:Y:S06]  /*4690*/  BRA `(.L_x_561) ;  /* 0x0000000c00c87947 */ /* 0x000fec0003800000 */
.L_x_558:
        /* <DEDUP_REMOVED lines=11> */
.L_x_563:
[----:B------:R-:W2:Y:S02]  /*4750*/  LDG.E R4, desc[UR36][R4.64] ;  /* 0x0000002404047981 */ /* 0x000ea4000c1e1900 */
[----:B--2---:R-:W-:-:S04]  /*4760*/  I2FP.F32.S32 R0, R4 ;  /* 0x0000000400007245 */ /* 0x004fc80000201400 */
[----:B------:R-:W-:-:S04]  /*4770*/  F2FP.BF16.F32.PACK_AB R0, RZ, R0 ;  /* 0x00000000ff00723e */ /* 0x000fc800000010ff */
[----:B------:R-:W-:Y:S01]  /*4780*/  PRMT R24, R0, 0x7610, R24 ;  /* 0x0000761000187816 */ /* 0x000fe20000000018 */
[----:B------:R-:W-:Y:S06]  /*4790*/  BRA `(.L_x_561) ;  /* 0x0000000c00887947 */ /* 0x000fec0003800000 */
.L_x_562:
[----:B------:R-:W2:Y:S02]  /*47a0*/  LDG.E.U16 R4, desc[UR36][R4.64] ;  /* 0x0000002404047981 */ /* 0x000ea4000c1e1500 */
[----:B--2---:R-:W0:Y:S02]  /*47b0*/  I2F.S16 R0, R4 ;  /* 0x0000000400007306 */ /* 0x004e240000101400 */
[----:B0-----:R-:W-:-:S04]  /*47c0*/  F2FP.BF16.F32.PACK_AB R0, RZ, R0 ;  /* 0x00000000ff00723e */ /* 0x001fc800000010ff */
[----:B------:R-:W-:Y:S01]  /*47d0*/  PRMT R24, R0, 0x7610, R24 ;  /* 0x0000761000187816 */ /* 0x000fe20000000018 */
[----:B------:R-:W-:Y:S06]  /*47e0*/  BRA `(.L_x_561) ;  /* 0x0000000c00747947 */ /* 0x000fec0003800000 */
.L_x_557:
        /* <DEDUP_REMOVED lines=9> */
.L_x_565:
[----:B------:R-:W2:Y:S02]  /*4880*/  LDG.E.U16 R0, desc[UR36][R4.64] ;  /* 0x0000002404007981 */ /* 0x000ea4000c1e1500 */
[----:B--2---:R-:W-:-:S05]  /*4890*/  HADD2.F32 R0, -RZ, R0.H0_H0 ;  /* 0x20000000ff007230 */ /* 0x004fca0000004100 */
[----:B------:R-:W-:-:S04]  /*48a0*/  F2FP.BF16.F32.PACK_AB R0, RZ, R0 ;  /* 0x00000000ff00723e */ /* 0x000fc800000010ff */
[----:B------:R-:W-:Y:S01]  /*48b0*/  PRMT R24, R0, 0x7610, R24 ;  /* 0x0000761000187816 */ /* 0x000fe20000000018 */
[----:B------:R-:W-:Y:S06]  /*48c0*/  BRA `(.L_x_561) ;  /* 0x0000000c003c7947 */ /* 0x000fec0003800000 */
.L_x_564:
        /* <DEDUP_REMOVED lines=9> */
.L_x_567:
[----:B------:R-:W2:Y:S02]  /*4960*/  LDG.E.U16 R4, desc[UR36][R4.64] ;  /* 0x0000002404047981 */ /* 0x000ea4000c1e1500 */
[----:B--2---:R-:W-:-:S05]  /*4970*/  HADD2.F32 R0, -RZ, R4.H0_H0 ;  /* 0x20000004ff007230 */ /* 0x004fca0000004100 */
[----:B------:R-:W-:-:S04]  /*4980*/  F2FP.BF16.F32.PACK_AB R0, RZ, R0 ;  /* 0x00000000ff00723e */ /* 0x000fc800000010ff */
[----:B------:R-:W-:Y:S01]  /*4990*/  PRMT R24, R0, 0x7610, R24 ;  /* 0x0000761000187816 */ /* 0x000fe20000000018 */
[----:B------:R-:W-:Y:S06]  /*49a0*/  BRA `(.L_x_561) ;  /* 0x0000000c00047947 */ /* 0x000fec0003800000 */
.L_x_566:
        /* <DEDUP_REMOVED lines=9> */
.L_x_556:
        /* <DEDUP_REMOVED lines=14> */
.L_x_570:
        /* <DEDUP_REMOVED lines=9> */
.L_x_569:
        /* <DEDUP_REMOVED lines=28> */
.L_x_572:
        /* <DEDUP_REMOVED lines=15> */
.L_x_571:
[----:B------:R0:W5:Y:S01]  /*4e60*/  LDG.E.U16 R24, desc[UR36][R4.64] ;  /* 0x0000002404187981 */ /* 0x000162000c1e1500 */
[----:B------:R-:W-:Y:S05]  /*4e70*/  BRA `(.L_x_561) ;  /* 0x0000000400d07947 */ /* 0x000fea0003800000 */
.L_x_568:
        /* <DEDUP_REMOVED lines=13> */
.L_x_575:
        /* <DEDUP_REMOVED lines=21> */
.L_x_579:
[----:B------:R-:W-:Y:S05]  /*50a0*/  BSYNC B1 ;  /* 0x0000000000017941 */ /* 0x000fea0003800000 */
.L_x_578:
[----:B------:R-:W-:Y:S01]  /*50b0*/  LEA R5, R0, 0x3b800000, 0x17 ;  /* 0x3b80000000057811 */ /* 0x000fe200078eb8ff */
[----:B------:R-:W-:-:S05]  /*50c0*/  IMAD.SHL.U32 R0, R3, 0x100000, RZ ;  /* 0x0010000003007824 */ /* 0x000fca00078e00ff */
[----:B------:R-:W-:-:S07]  /*50d0*/  LOP3.LUT R0, R5, R0, R6, 0xfe, !PT ;  /* 0x0000000005007212 */ /* 0x000fce00078efe06 */
.L_x_577:
[----:B------:R-:W-:Y:S05]  /*50e0*/  BSYNC B0 ;  /* 0x0000000000007941 */ /* 0x000fea0003800000 */
.L_x_576:
[----:B------:R-:W-:-:S04]  /*50f0*/  F2FP.BF16.F32.PACK_AB R0, RZ, R0 ;  /* 0x00000000ff00723e */ /* 0x000fc800000010ff */
[----:B------:R-:W-:Y:S01]  /*5100*/  PRMT R24, R0, 0x7610, R24 ;  /* 0x0000761000187816 */ /* 0x000fe20000000018 */
[----:B------:R-:W-:Y:S06]  /*5110*/  BRA `(.L_x_561) ;  /* 0x0000000400287947 */ /* 0x000fec0003800000 */
.L_x_574:
        /* <DEDUP_REMOVED lines=21> */
.L_x_583:
[----:B------:R-:W-:Y:S05]  /*5270*/  BSYNC B1 ;  /* 0x0000000000017941 */ /* 0x000fea0003800000 */
.L_x_582:
[----:B------:R-:W-:Y:S01]  /*5280*/  LEA R5, R0, 0x37800000, 0x17 ;  /* 0x3780000000057811 */ /* 0x000fe200078eb8ff */
[----:B------:R-:W-:-:S05]  /*5290*/  IMAD.SHL.U32 R0, R3, 0x200000, RZ ;  /* 0x0020000003007824 */ /* 0x000fca00078e00ff */
[----:B------:R-:W-:-:S07]  /*52a0*/  LOP3.LUT R0, R5, R0, R6, 0xfe, !PT ;  /* 0x0000000005007212 */ /* 0x000fce00078efe06 */
.L_x_581:
[----:B------:R-:W-:Y:S05]  /*52b0*/  BSYNC B0 ;  /* 0x0000000000007941 */ /* 0x000fea0003800000 */
.L_x_580:
[----:B------:R-:W-:-:S04]  /*52c0*/  F2FP.BF16.F32.PACK_AB R0, RZ, R0 ;  /* 0x00000000ff00723e */ /* 0x000fc800000010ff */
[----:B------:R-:W-:Y:S01]  /*52d0*/  PRMT R24, R0, 0x7610, R24 ;  /* 0x0000761000187816 */ /* 0x000fe20000000018 */
[----:B------:R-:W-:Y:S06]  /*52e0*/  BRA `(.L_x_561) ;  /* 0x0000000000b47947 */ /* 0x000fec0003800000 */
.L_x_573:
        /* <DEDUP_REMOVED lines=14> */
.L_x_587:
[----:B------:R-:W-:Y:S05]  /*53d0*/  BSYNC B0 ;  /* 0x0000000000007941 */ /* 0x000fea0003800000 */
.L_x_586:
[----:B------:R-:W-:-:S04]  /*53e0*/  F2FP.BF16.F32.PACK_AB R0, RZ, R0 ;  /* 0x00000000ff00723e */ /* 0x000fc800000010ff */
[----:B------:R-:W-:Y:S01]  /*53f0*/  PRMT R24, R0, 0x7610, R24 ;  /* 0x0000761000187816 */ /* 0x000fe20000000018 */
[----:B------:R-:W-:Y:S06]  /*5400*/  BRA `(.L_x_561) ;  /* 0x00000000006c7947 */ /* 0x000fec0003800000 */
.L_x_560:
        /* <DEDUP_REMOVED lines=16> */
.L_x_588:
[----:B------:R-:W-:Y:S01]  /*5510*/  PRMT R24, RZ, 0x7610, R24 ;  /* 0x00007610ff187816 */ /* 0x000fe20000000018 */
[----:B------:R-:W-:Y:S06]  /*5520*/  BRA `(.L_x_561) ;  /* 0x0000000000247947 */ /* 0x000fec0003800000 */
.L_x_585:
[----:B------:R-:W2:Y:S02]  /*5530*/  LDG.E.64 R4, desc[UR36][R4.64] ;  /* 0x0000002404047981 */ /* 0x000ea4000c1e1b00 */
[----:B--2---:R-:W0:Y:S02]  /*5540*/  I2F.U64 R0, R4 ;  /* 0x0000000400007312 */ /* 0x004e240000301000 */
[----:B0-----:R-:W-:-:S04]  /*5550*/  F2FP.BF16.F32.PACK_AB R0, RZ, R0 ;  /* 0x00000000ff00723e */ /* 0x001fc800000010ff */
[----:B------:R-:W-:Y:S01]  /*5560*/  PRMT R24, R0, 0x7610, R24 ;  /* 0x0000761000187816 */ /* 0x000fe20000000018 */
[----:B------:R-:W-:Y:S06]  /*5570*/  BRA `(.L_x_561) ;  /* 0x0000000000107947 */ /* 0x000fec0003800000 */
.L_x_584:
[----:B------:R-:W2:Y:S02]  /*5580*/  LDG.E R4, desc[UR36][R4.64] ;  /* 0x0000002404047981 */ /* 0x000ea4000c1e1900 */
[----:B--2---:R-:W-:-:S04]  /*5590*/  I2FP.F32.U32 R0, R4 ;  /* 0x0000000400007245 */ /* 0x004fc80000201000 */
[----:B------:R-:W-:-:S04]  /*55a0*/  F2FP.BF16.F32.PACK_AB R0, RZ, R0 ;  /* 0x00000000ff00723e */ /* 0x000fc800000010ff */
[----:B------:R-:W-:-:S07]  /*55b0*/  PRMT R24, R0, 0x7610, R24 ;  /* 0x0000761000187816 */ /* 0x000fce0000000018 */
.L_x_561:
[----:B------:R-:W1:Y:S01]  /*55c0*/  LDC.U8 R3, c[0x0][0x24d] ;  /* 0x00009340ff037b82 */ /* 0x000e620000000000 */
[----:B------:R-:W-:Y:S02]  /*55d0*/  ULDC UR4, c[0x0][0x254] ;  /* 0x0000950000047ab9 */ /* 0x000fe40000000800 */
[----:B------:R-:W-:-:S05]  /*55e0*/  IMAD R25, R25, UR4, RZ ;  /* 0x0000000419197c24 */ /* 0x000fca000f8e02ff */
[----:B0-----:R-:W0:Y:S01]  /*55f0*/  LDC.64 R4, c[0x0][0x240] ;  /* 0x00009000ff047b82 */ /* 0x001e220000000a00 */
[----:B-1----:R-:W-:-:S04]  /*5600*/  PRMT R0, R3, 0x9910, RZ ;  /* 0x0000991003007816 */ /* 0x002fc800000000ff */
[----:B------:R-:W-:Y:S02]  /*5610*/  ISETP.GT.AND P1, PT, R0, 0x9, PT ;  /* 0x000000090000780c */ /* 0x000fe40003f24270 */
[----:B0-----:R-:W-:-:S05]  /*5620*/  IADD3 R4, P0, R25, R4, RZ ;  /* 0x0000000419047210 */ /* 0x001fca0007f1e0ff */
[----:B------:R-:W-:-:S06]  /*5630*/  IMAD.X R5, RZ, RZ, R5, P0 ;  /* 0x000000ffff057224 */ /* 0x000fcc00000e0605 */
        /* <DEDUP_REMOVED lines=14> */
.L_x_592:
[----:B------:R-:W2:Y:S02]  /*5720*/  LDG.E.U8 R4, desc[UR36][R4.64] ;  /* 0x0000002404047981 */ /* 0x000ea4000c1e1100 */
[----:B--2---:R-:W-:-:S04]  /*5730*/  I2FP.F32.U32 R0, R4 ;  /* 0x0000000400007245 */ /* 0x004fc80000201000 */
[----:B------:R-:W-:-:S04]  /*5740*/  F2FP.BF16.F32.PACK_AB R0, RZ, R0 ;  /* 0x00000000ff00723e */ /* 0x000fc800000010ff */
[----:B------:R-:W-:Y:S01]  /*5750*/  PRMT R25, R0, 0x7610, R25 ;  /* 0x0000761000197816 */ /* 0x000fe20000000019 */
[----:B------:R-:W-:Y:S06]  /*5760*/  BRA `(.L_x_594) ;  /* 0x0000000c00c87947 */ /* 0x000fec0003800000 */
.L_x_591:
        /* <DEDUP_REMOVED lines=11> */
.L_x_596:
[----:B------:R-:W2:Y:S02]  /*5820*/  LDG.E R4, desc[UR36][R4.64] ;  /* 0x0000002404047981 */ /* 0x000ea4000c1e1900 */
[----:B--2---:R-:W-:-:S04]  /*5830*/  I2FP.F32.S32 R0, R4 ;  /* 0x0000000400007245 */ /* 0x004fc80000201400 */
[----:B------:R-:W-:-:S04]  /*5840*/  F2FP.BF16.F32.PACK_AB R0, RZ, R0 ;  /* 0x00000000ff00723e */ /* 0x000fc800000010ff */
[----:B------:R-:W-:Y:S01]  /*5850*/  PRMT R25, R0, 0x7610, R25 ;  /* 0x0000761000197816 */ /* 0x000fe20000000019 */
[----:B------:R-:W-:Y:S06]  /*5860*/  BRA `(.L_x_594) ;  /* 0x0000000c00887947 */ /* 0x000fec0003800000 */
.L_x_595:
[----:B------:R-:W2:Y:S02]  /*5870*/  LDG.E.U16 R4, desc[UR36][R4.64] ;  /* 0x0000002404047981 */ /* 0x000ea4000c1e1500 */
[----:B--2---:R-:W0:Y:S02]  /*5880*/  I2F.S16 R0, R4 ;  /* 0x0000000400007306 */ /* 0x004e240000101400 */
[----:B0-----:R-:W-:-:S04]  /*5890*/  F2FP.BF16.F32.PACK_AB R0, RZ, R0 ;  /* 0x00000000ff00723e */ /* 0x001fc800000010ff */
[----:B------:R-:W-:Y:S01]  /*58a0*/  PRMT R25, R0, 0x7610, R25 ;  /* 0x0000761000197816 */ /* 0x000fe20000000019 */
[----:B------:R-:W-:Y:S06]  /*58b0*/  BRA `(.L_x_594) ;  /* 0x0000000c00747947 */ /* 0x000fec0003800000 */
.L_x_590:
        /* <DEDUP_REMOVED lines=9> */
.L_x_598:
[----:B------:R-:W2:Y:S02]  /*5950*/  LDG.E.U16 R0, desc[UR36][R4.64] ;  /* 0x0000002404007981 */ /* 0x000ea4000c1e1500 */
[----:B--2---:R-:W-:-:S05]  /*5960*/  HADD2.F32 R0, -RZ, R0.H0_H0 ;  /* 0x20000000ff007230 */ /* 0x004fca0000004100 */
[----:B------:R-:W-:-:S04]  /*5970*/  F2FP.BF16.F32.PACK_AB R0, RZ, R0 ;  /* 0x00000000ff00723e */ /* 0x000fc800000010ff */
[----:B------:R-:W-:Y:S01]  /*5980*/  PRMT R25, R0, 0x7610, R25 ;  /* 0x0000761000197816 */ /* 0x000fe20000000019 */
[----:B------:R-:W-:Y:S06]  /*5990*/  BRA `(.L_x_594) ;  /* 0x0000000c003c7947 */ /* 0x000fec0003800000 */
.L_x_597:
        /* <DEDUP_REMOVED lines=9> */
.L_x_600:
[----:B------:R-:W2:Y:S02]  /*5a30*/  LDG.E.U16 R4, desc[UR36][R4.64] ;  /* 0x0000002404047981 */ /* 0x000ea4000c1e1500 */
[----:B--2---:R-:W-:-:S05]  /*5a40*/  HADD2.F32 R0, -RZ, R4.H0_H0 ;  /* 0x20000004ff007230 */ /* 0x004fca0000004100 */
[----:B------:R-:W-:-:S04]  /*5a50*/  F2FP.BF16.F32.PACK_AB R0, RZ, R0 ;  /* 0x00000000ff00723e */ /* 0x000fc800000010ff */
[----:B------:R-:W-:Y:S01]  /*5a60*/  PRMT R25, R0, 0x7610, R25 ;  /* 0x0000761000197816 */ /* 0x000fe20000000019 */
[----:B------:R-:W-:Y:S06]  /*5a70*/  BRA `(.L_x_594) ;  /* 0x0000000c00047947 */ /* 0x000fec0003800000 */
.L_x_599:
        /* <DEDUP_REMOVED lines=9> */
.L_x_589:
        /* <DEDUP_REMOVED lines=14> */
.L_x_603:
        /* <DEDUP_REMOVED lines=9> */
.L_x_602:
        /* <DEDUP_REMOVED lines=28> */
.L_x_605:
        /* <DEDUP_REMOVED lines=15> */
.L_x_604:
[----:B------:R0:W5:Y:S01]  /*5f30*/  LDG.E.U16 R25, desc[UR36][R4.64] ;  /* 0x0000002404197981 */ /* 0x000162000c1e1500 */
[----:B------:R-:W-:Y:S05]  /*5f40*/  BRA `(.L_x_594) ;  /* 0x0000000400d07947 */ /* 0x000fea0003800000 */
.L_x_601:
        /* <DEDUP_REMOVED lines=13> */
.L_x_608:
        /* <DEDUP_REMOVED lines=21> */
.L_x_612:
[----:B------:R-:W-:Y:S05]  /*6170*/  BSYNC B1 ;  /* 0x0000000000017941 */ /* 0x000fea0003800000 */
.L_x_611:
[----:B------:R-:W-:Y:S01]  /*6180*/  LEA R5, R0, 0x3b800000, 0x17 ;  /* 0x3b80000000057811 */ /* 0x000fe200078eb8ff */
[----:B------:R-:W-:-:S05]  /*6190*/  IMAD.SHL.U32 R0, R3, 0x100000, RZ ;  /* 0x0010000003007824 */ /* 0x000fca00078e00ff */
[----:B------:R-:W-:-:S07]  /*61a0*/  LOP3.LUT R0, R5, R0, R6, 0xfe, !PT ;  /* 0x0000000005007212 */ /* 0x000fce00078efe06 */
.L_x_610:
[----:B------:R-:W-:Y:S05]  /*61b0*/  BSYNC B0 ;  /* 0x0000000000007941 */ /* 0x000fea0003800000 */
.L_x_609:
[----:B------:R-:W-:-:S04]  /*61c0*/  F2FP.BF16.F32.PACK_AB R0, RZ, R0 ;  /* 0x00000000ff00723e */ /* 0x000fc800000010ff */
[----:B------:R-:W-:Y:S01]  /*61d0*/  PRMT R25, R0, 0x7610, R25 ;  /* 0x0000761000197816 */ /* 0x000fe20000000019 */
[----:B------:R-:W-:Y:S06]  /*61e0*/  BRA `(.L_x_594) ;  /* 0x0000000400287947 */ /* 0x000fec0003800000 */
.L_x_607:
        /* <DEDUP_REMOVED lines=21> */
.L_x_616:
[----:B------:R-:W-:Y:S05]  /*6340*/  BSYNC B1 ;  /* 0x0000000000017941 */ /* 0x000fea0003800000 */
.L_x_615:
[----:B------:R-:W-:Y:S01]  /*6350*/  LEA R5, R0, 0x37800000, 0x17 ;  /* 0x3780000000057811 */ /* 0x000fe200078eb8ff */
[----:B------:R-:W-:-:S05]  /*6360*/  IMAD.SHL.U32 R0, R3, 0x200000, RZ ;  /* 0x0020000003007824 */ /* 0x000fca00078e00ff */
[----:B------:R-:W-:-:S07]  /*6370*/  LOP3.LUT R0, R5, R0, R6, 0xfe, !PT ;  /* 0x0000000005007212 */ /* 0x000fce00078efe06 */
.L_x_614:
[----:B------:R-:W-:Y:S05]  /*6380*/  BSYNC B0 ;  /* 0x0000000000007941 */ /* 0x000fea0003800000 */
.L_x_613:
[----:B------:R-:W-:-:S04]  /*6390*/  F2FP.BF16.F32.PACK_AB R0, RZ, R0 ;  /* 0x00000000ff00723e */ /* 0x000fc800000010ff */
[----:B------:R-:W-:Y:S01]  /*63a0*/  PRMT R25, R0, 0x7610, R25 ;  /* 0x0000761000197816 */ /* 0x000fe20000000019 */
[----:B------:R-:W-:Y:S06]  /*63b0*/  BRA `(.L_x_594) ;  /* 0x0000000000b47947 */ /* 0x000fec0003800000 */
.L_x_606:
        /* <DEDUP_REMOVED lines=14> */
.L_x_620:
[----:B------:R-:W-:Y:S05]  /*64a0*/  BSYNC B0 ;  /* 0x0000000000007941 */ /* 0x000fea0003800000 */
.L_x_619:
[----:B------:R-:W-:-:S04]  /*64b0*/  F2FP.BF16.F32.PACK_AB R0, RZ, R0 ;  /* 0x00000000ff00723e */ /* 0x000fc800000010ff */
[----:B------:R-:W-:Y:S01]  /*64c0*/  PRMT R25, R0, 0x7610, R25 ;  /* 0x0000761000197816 */ /* 0x000fe20000000019 */
[----:B------:R-:W-:Y:S06]  /*64d0*/  BRA `(.L_x_594) ;  /* 0x00000000006c7947 */ /* 0x000fec0003800000 */
.L_x_593:
        /* <DEDUP_REMOVED lines=16> */
.L_x_621:
[----:B------:R-:W-:Y:S01]  /*65e0*/  PRMT R25, RZ, 0x7610, R25 ;  /* 0x00007610ff197816 */ /* 0x000fe20000000019 */
[----:B------:R-:W-:Y:S06]  /*65f0*/  BRA `(.L_x_594) ;  /* 0x0000000000247947 */ /* 0x000fec0003800000 */
.L_x_618:
[----:B------:R-:W2:Y:S02]  /*6600*/  LDG.E.64 R4, desc[UR36][R4.64] ;  /* 0x0000002404047981 */ /* 0x000ea4000c1e1b00 */
[----:B--2---:R-:W0:Y:S02]  /*6610*/  I2F.U64 R0, R4 ;  /* 0x0000000400007312 */ /* 0x004e240000301000 */
[----:B0-----:R-:W-:-:S04]  /*6620*/  F2FP.BF16.F32.PACK_AB R0, RZ, R0 ;  /* 0x00000000ff00723e */ /* 0x001fc800000010ff */
[----:B------:R-:W-:Y:S01]  /*6630*/  PRMT R25, R0, 0x7610, R25 ;  /* 0x0000761000197816 */ /* 0x000fe20000000019 */
[----:B------:R-:W-:Y:S06]  /*6640*/  BRA `(.L_x_594) ;  /* 0x0000000000107947 */ /* 0x000fec0003800000 */
.L_x_617:
[----:B------:R-:W2:Y:S02]  /*6650*/  LDG.E R4, desc[UR36][R4.64] ;  /* 0x0000002404047981 */ /* 0x000ea4000c1e1900 */
[----:B--2---:R-:W-:-:S04]  /*6660*/  I2FP.F32.U32 R0, R4 ;  /* 0x0000000400007245 */ /* 0x004fc80000201000 */
[----:B------:R-:W-:-:S04]  /*6670*/  F2FP.BF16.F32.PACK_AB R0, RZ, R0 ;  /* 0x00000000ff00723e */ /* 0x000fc800000010ff */
[----:B------:R-:W-:-:S07]  /*6680*/  PRMT R25, R0, 0x7610, R25 ;  /* 0x0000761000197816 */ /* 0x000fce0000000019 */
.L_x_594:
[----:B------:R-:W-:-:S07]  /*6690*/  VIADD R27, R27, 0x80 ;  /* 0x000000801b1b7836 */ /* 0x000fce0000000000 */
.L_x_555:
[----:B------:R-:W-:Y:S05]  /*66a0*/  BSYNC B6 ;  /* 0x0000000000067941 */ /* 0x000fea0003800000 */
.L_x_554:
[----:B------:R-:W1:Y:S01]  /*66b0*/  LDC.U8 R26, c[0x0][0x224] ;  /* 0x00008900ff1a7b82 */ /* 0x000e620000000000 */
        /* <DEDUP_REMOVED lines=26> */
.L_x_627:
[----:B------:R-:W2:Y:S02]  /*6860*/  LDG.E.U8 R4, desc[UR36][R4.64] ;  /* 0x0000002404047981 */ /* 0x000ea4000c1e1100 */
[----:B--2---:R-:W-:-:S04]  /*6870*/  I2FP.F32.U32 R0, R4 ;  /* 0x0000000400007245 */ /* 0x004fc80000201000 */
[----:B------:R-:W-:-:S04]  /*6880*/  F2FP.BF16.F32.PACK_AB R0, RZ, R0 ;  /* 0x00000000ff00723e */ /* 0x000fc800000010ff */
[----:B------:R-:W-:Y:S01]  /*6890*/  PRMT R23, R0, 0x7610, R23 ;  /* 0x0000761000177816 */ /* 0x000fe20000000017 */
[----:B------:R-:W-:Y:S06]  /*68a0*/  BRA `(.L_x_629) ;  /* 0x0000000c00c07947 */ /* 0x000fec0003800000 */
.L_x_626:
        /* <DEDUP_REMOVED lines=10> */
.L_x_631:
[----:B------:R-:W2:Y:S02]  /*6950*/  LDG.E R4, desc[UR36][R4.64] ;  /* 0x0000002404047981 */ /* 0x000ea4000c1e1900 */
[----:B--2---:R-:W-:-:S04]  /*6960*/  I2FP.F32.S32 R0, R4 ;  /* 0x0000000400007245 */ /* 0x004fc80000201400 */
[----:B------:R-:W-:-:S04]  /*6970*/  F2FP.BF16.F32.PACK_AB R0, RZ, R0 ;  /* 0x00000000ff00723e */ /* 0x000fc800000010ff */
[----:B------:R-:W-:Y:S01]  /*6980*/  PRMT R23, R0, 0x7610, R23 ;  /* 0x0000761000177816 */ /* 0x000fe20000000017 */
[----:B------:R-:W-:Y:S06]  /*6990*/  BRA `(.L_x_629) ;  /* 0x0000000c00847947 */ /* 0x000fec0003800000 */
.L_x_630:
[----:B------:R-:W2:Y:S02]  /*69a0*/  LDG.E.U16 R4, desc[UR36][R4.64] ;  /* 0x0000002404047981 */ /* 0x000ea4000c1e1500 */
[----:B--2---:R-:W0:Y:S02]  /*69b0*/  I2F.S16 R0, R4 ;  /* 0x0000000400007306 */ /* 0x004e240000101400 */
[----:B0-----:R-:W-:-:S04]  /*69c0*/  F2FP.BF16.F32.PACK_AB R0, RZ, R0 ;  /* 0x00000000ff00723e */ /* 0x001fc800000010ff */
[----:B------:R-:W-:Y:S01]  /*69d0*/  PRMT R23, R0, 0x7610, R23 ;  /* 0x0000761000177816 */ /* 0x000fe20000000017 */
[----:B------:R-:W-:Y:S06]  /*69e0*/  BRA `(.L_x_629) ;  /* 0x0000000c00707947 */ /* 0x000fec0003800000 */
.L_x_625:
        /* <DEDUP_REMOVED lines=9> */
.L_x_633:
[----:B------:R-:W2:Y:S02]  /*6a80*/  LDG.E.U16 R0, desc[UR36][R4.64] ;  /* 0x0000002404007981 */ /* 0x000ea4000c1e1500 */
[----:B--2---:R-:W-:-:S05]  /*6a90*/  HADD2.F32 R0, -RZ, R0.H0_H0 ;  /* 0x20000000ff007230 */ /* 0x004fca0000004100 */
[----:B------:R-:W-:-:S04]  /*6aa0*/  F2FP.BF16.F32.PACK_AB R0, RZ, R0 ;  /* 0x00000000ff00723e */ /* 0x000fc800000010ff */
[----:B------:R-:W-:Y:S01]  /*6ab0*/  PRMT R23, R0, 0x7610, R23 ;  /* 0x0000761000177816 */ /* 0x000fe20000000017 */
[----:B------:R-:W-:Y:S06]  /*6ac0*/  BRA `(.L_x_629) ;  /* 0x0000000c00387947 */ /* 0x000fec0003800000 */
.L_x_632:
        /* <DEDUP_REMOVED lines=9> */
.L_x_635:
[----:B------:R-:W2:Y:S02]  /*6b60*/  LDG.E.U16 R4, desc[UR36][R4.64] ;  /* 0x0000002404047981 */ /* 0x000ea4000c1e1500 */
[----:B--2---:R-:W-:-:S05]  /*6b70*/  HADD2.F32 R0, -RZ, R4.H0_H0 ;  /* 0x20000004ff007230 */ /* 0x004fca0000004100 */
[----:B------:R-:W-:-:S04]  /*6b80*/  F2FP.BF16.F32.PACK_AB R0, RZ, R0 ;  /* 0x00000000ff00723e */ /* 0x000fc800000010ff */
[----:B------:R-:W-:Y:S01]  /*6b90*/  PRMT R23, R0, 0x7610, R23 ;  /* 0x0000761000177816 */ /* 0x000fe20000000017 */
[----:B------:R-:W-:Y:S06]  /*6ba0*/  BRA `(.L_x_629) ;  /* 0x0000000c00007947 */ /* 0x000fec0003800000 */
.L_x_634:
        /* <DEDUP_REMOVED lines=9> */
.L_x_624:
        /* <DEDUP_REMOVED lines=14> */
.L_x_638:
        /* <DEDUP_REMOVED lines=9> */
.L_x_637:
        /* <DEDUP_REMOVED lines=11> */
[----:B------:R-:W-:-:S05]  /*6e60*/  VIADD R6, R2, 0x1000000 ;  /* 0x0100000002067836 */ /* 0x000fca0000000000 */
[----:B------:R-:W-:Y:S02]  /*6e70*/  SHF.R.S32.HI R6, RZ, 0x8, R6 ;  /* 0x00000008ff067819 */ /* 0x000fe40000011406 */
[----:B0-----:R-:W-:-:S04]  /*6e80*/  IADD3 R3, -R3, 0x1f, RZ ;  /* 0x0000001f03037810 */ /* 0x001fc80007ffe1ff */
[C---:B------:R-:W-:Y:S01]  /*6e90*/  ISETP.GT.U32.AND P0, PT, R3.reuse, 0x4, PT ;  /* 0x000000040300780c */ /* 0x040fe20003f04070 */
[----:B------:R-:W-:-:S05]  /*6ea0*/  VIADD R3, R3, 0xfffffffc ;  /* 0xfffffffc03037836 */ /* 0x000fca0000000000 */
[----:B------:R-:W-:-:S04]  /*6eb0*/  SEL R3, R3, RZ, P0 ;  /* 0x000000ff03037207 */ /* 0x000fc80000000000 */
[C---:B------:R-:W-:Y:S01]  /*6ec0*/  SHF.L.U32 R4, R2.reuse, R3, RZ ;  /* 0x0000000302047219 */ /* 0x040fe200000006ff */
[----:B------:R-:W-:Y:S02]  /*6ed0*/  IMAD R7, R3, R8, 0x3c000000 ;  /* 0x3c00000003077424 */ /* 0x000fe400078e0208 */
[----:B------:R-:W-:-:S03]  /*6ee0*/  VIADD R3, R2, 0xffffffff ;  /* 0xffffffff02037836 */ /* 0x000fc60000000000 */
[----:B------:R-:W-:Y:S02]  /*6ef0*/  LEA.HI R7, R4, R7, RZ, 0x1c ;  /* 0x0000000704077211 */ /* 0x000fe400078fe0ff */
[----:B------:R-:W-:Y:S02]  /*6f00*/  SHF.R.S32.HI R3, RZ, 0x1f, R3 ;  /* 0x0000001fff037819 */ /* 0x000fe40000011403 */
[----:B------:R-:W-:-:S04]  /*6f10*/  LOP3.LUT R6, R7, 0x7f800000, R6, 0xf8, !PT ;  /* 0x7f80000007067812 */ /* 0x000fc800078ef806 */
[----:B------:R-:W-:-:S04]  /*6f20*/  LOP3.LUT R3, R6, R3, RZ, 0x30, !PT ;  /* 0x0000000306037212 */ /* 0x000fc800078e30ff */
[----:B------:R-:W-:-:S04]  /*6f30*/  LOP3.LUT R3, R3, 0x80000000, R0, 0xf8, !PT ;  /* 0x8000000003037812 */ /* 0x000fc800078ef800 */
[----:B------:R-:W-:-:S04]  /*6f40*/  F2FP.BF16.F32.PACK_AB R3, RZ, R3 ;  /* 0x00000003ff03723e */ /* 0x000fc800000010ff */
[----:B------:R-:W-:Y:S01]  /*6f50*/  PRMT R23, R3, 0x7610, R23 ;  /* 0x0000761003177816 */ /* 0x000fe20000000017 */
[----:B------:R-:W-:Y:S06]  /*6f60*/  BRA `(.L_x_629) ;  /* 0x0000000800107947 */ /* 0x000fec0003800000 */
.L_x_640:
[----:B------:R-:W2:Y:S02]  /*6f70*/  LDG.E.U8 R3, desc[UR36][R4.64] ;  /* 0x0000002404037981 */ /* 0x000ea4000c1e1100 */
[----:B--2---:R-:W-:-:S05]  /*6f80*/  IMAD.SHL.U32 R0, R3, 0x2000000, RZ ;  /* 0x0200000003007824 */ /* 0x004fca00078e00ff */
[----:B------:R-:W-:-:S13]  /*6f90*/  ISETP.GE.U32.AND P0, PT, R0, 0x8000000, PT ;  /* 0x080000000000780c */ /* 0x000fda0003f06070 */
[C---:B------:R-:W-:Y:S02]  /*6fa0*/  @!P0 IMAD.SHL.U32 R0, R3.reuse, 0x100, RZ ;  /* 0x0000010003008824 */ /* 0x040fe400078e00ff */
[C---:B------:R-:W-:Y:S02]  /*6fb0*/  @P0 IMAD.SHL.U32 R2, R3.reuse, 0x200000, RZ ;  /* 0x0020000003020824 */ /* 0x040fe400078e00ff */
[----:B------:R-:W-:Y:S01]  /*6fc0*/  IMAD.SHL.U32 R3, R3, 0x1000000, RZ ;  /* 0x0100000003037824 */ /* 0x000fe200078e00ff */
        /* <DEDUP_REMOVED lines=9> */
.L_x_639:
[----:B------:R0:W5:Y:S01]  /*7060*/  LDG.E.U16 R23, desc[UR36][R4.64] ;  /* 0x0000002404177981 */ /* 0x000162000c1e1500 */
[----:B------:R-:W-:Y:S05]  /*7070*/  BRA `(.L_x_629) ;  /* 0x0000000400cc7947 */ /* 0x000fea0003800000 */
.L_x_636:
        /* <DEDUP_REMOVED lines=13> */
.L_x_643:
        /* <DEDUP_REMOVED lines=21> */
.L_x_647:
[----:B------:R-:W-:Y:S05]  /*72a0*/  BSYNC B1 ;  /* 0x0000000000017941 */ /* 0x000fea0003800000 */
.L_x_646:
[----:B------:R-:W-:Y:S01]  /*72b0*/  LEA R3, R0, 0x3b800000, 0x17 ;  /* 0x3b80000000037811 */ /* 0x000fe200078eb8ff */
[----:B------:R-:W-:-:S05]  /*72c0*/  IMAD.SHL.U32 R0, R2, 0x100000, RZ ;  /* 0x0010000002007824 */ /* 0x000fca00078e00ff */
[----:B------:R-:W-:-:S07]  /*72d0*/  LOP3.LUT R0, R3, R0, R4, 0xfe, !PT ;  /* 0x0000000003007212 */ /* 0x000fce00078efe04 */
.L_x_645:
[----:B------:R-:W-:Y:S05]  /*72e0*/  BSYNC B0 ;  /* 0x0000000000007941 */ /* 0x000fea0003800000 */
.L_x_644:
[----:B------:R-:W-:-:S04]  /*72f0*/  F2FP.BF16.F32.PACK_AB R0, RZ, R0 ;  /* 0x00000000ff00723e */ /* 0x000fc800000010ff */
[----:B------:R-:W-:Y:S01]  /*7300*/  PRMT R23, R0, 0x7610, R23 ;  /* 0x0000761000177816 */ /* 0x000fe20000000017 */
[----:B------:R-:W-:Y:S06]  /*7310*/  BRA `(.L_x_629) ;  /* 0x0000000400247947 */ /* 0x000fec0003800000 */
.L_x_642:
        /* <DEDUP_REMOVED lines=21> */
.L_x_651:
[----:B------:R-:W-:Y:S05]  /*7470*/  BSYNC B1 ;  /* 0x0000000000017941 */ /* 0x000fea0003800000 */
.L_x_650:
[----:B------:R-:W-:Y:S01]  /*7480*/  LEA R3, R0, 0x37800000, 0x17 ;  /* 0x3780000000037811 */ /* 0x000fe200078eb8ff */
[----:B------:R-:W-:-:S05]  /*7490*/  IMAD.SHL.U32 R0, R2, 0x200000, RZ ;  /* 0x0020000002007824 */ /* 0x000fca00078e00ff */
[----:B------:R-:W-:-:S07]  /*74a0*/  LOP3.LUT R0, R3, R0, R4, 0xfe, !PT ;  /* 0x0000000003007212 */ /* 0x000fce00078efe04 */
.L_x_649:
[----:B------:R-:W-:Y:S05]  /*74b0*/  BSYNC B0 ;  /* 0x0000000000007941 */ /* 0x000fea0003800000 */
.L_x_648:
[----:B------:R-:W-:-:S04]  /*74c0*/  F2FP.BF16.F32.PACK_AB R0, RZ, R0 ;  /* 0x00000000ff00723e */ /* 0x000fc800000010ff */
[----:B------:R-:W-:Y:S01]  /*74d0*/  PRMT R23, R0, 0x7610, R23 ;  /* 0x0000761000177816 */ /* 0x000fe20000000017 */
[----:B------:R-:W-:Y:S06]  /*74e0*/  BRA `(.L_x_629) ;  /* 0x0000000000b07947 */ /* 0x000fec0003800000 */
.L_x_641:
        /* <DEDUP_REMOVED lines=14> */
.L_x_655:
[----:B------:R-:W-:Y:S05]  /*75d0*/  BSYNC B0 ;  /* 0x0000000000007941 */ /* 0x000fea0003800000 */
.L_x_654:
[----:B------:R-:W-:-:S04]  /*75e0*/  F2FP.BF16.F32.PACK_AB R0, RZ, R0 ;  /* 0x00000000ff00723e */ /* 0x000fc800000010ff */
[----:B------:R-:W-:Y:S01]  /*75f0*/  PRMT R23, R0, 0x7610, R23 ;  /* 0x0000761000177816 */ /* 0x000fe20000000017 */
[----:B------:R-:W-:Y:S06]  /*7600*/  BRA `(.L_x_629) ;  /* 0x0000000000687947 */ /* 0x000fec0003800000 */
.L_x_628:
        /* <DEDUP_REMOVED lines=15> */
[----:B01---5:R-:W-:Y:S05]  /*7700*/  CALL.ABS.NOINC R2 ;  /* 0x0000000002007343 */ /* 0x023fea0003c00000 */
.L_x_656:
[----:B------:R-:W-:Y:S01]  /*7710*/  PRMT R23, RZ, 0x7610, R23 ;  /* 0x00007610ff177816 */ /* 0x000fe20000000017 */
[----:B------:R-:W-:Y:S06]  /*7720*/  BRA `(.L_x_629) ;  /* 0x0000000000207947 */ /* 0x000fec0003800000 */
.L_x_653:
[----:B------:R-:W2:Y:S02]  /*7730*/  LDG.E.64 R2, desc[UR36][R4.64] ;  /* 0x0000002404027981 */ /* 0x000ea4000c1e1b00 */
[----:B--2---:R-:W0:Y:S02]  /*7740*/  I2F.U64 R2, R2 ;  /* 0x0000000200027312 */ /* 0x004e240000301000 */
[----:B0-----:R-:W-:Y:S01]  /*7750*/  F2FP.BF16.F32.PACK_AB R23, RZ, R2 ;  /* 0x00000002ff17723e */ /* 0x001fe200000010ff */
[----:B------:R-:W-:Y:S06]  /*7760*/  BRA `(.L_x_629) ;  /* 0x0000000000107947 */ /* 0x000fec0003800000 */
.L_x_652:
[----:B------:R-:W2:Y:S02]  /*7770*/  LDG.E R4, desc[UR36][R4.64] ;  /* 0x0000002404047981 */ /* 0x000ea4000c1e1900 */
[----:B--2---:R-:W-:-:S04]  /*7780*/  I2FP.F32.U32 R0, R4 ;  /* 0x0000000400007245 */ /* 0x004fc80000201000 */
[----:B------:R-:W-:-:S04]  /*7790*/  F2FP.BF16.F32.PACK_AB R0, RZ, R0 ;  /* 0x00000000ff00723e */ /* 0x000fc800000010ff */
[----:B------:R-:W-:-:S07]  /*77a0*/  PRMT R23, R0, 0x7610, R23 ;  /* 0x0000761000177816 */ /* 0x000fce0000000017 */
.L_x_629:
[----:B0-----:R-:W0:Y:S01]  /*77b0*/  LDC.U8 R4, c[0x0][0x24d] ;  /* 0x00009340ff047b82 */ /* 0x001e220000000000 */
[----:B------:R-:W-:Y:S02]  /*77c0*/  ULDC UR4, c[0x0][0x254] ;  /* 0x0000950000047ab9 */ /* 0x000fe40000000800 */
[----:B------:R-:W-:-:S05]  /*77d0*/  IMAD R27, R27, UR4, RZ ;  /* 0x000000041b1b7c24 */ /* 0x000fca000f8e02ff */
[----:B------:R-:W2:Y:S01]  /*77e0*/  LDC.64 R2, c[0x0][0x240] ;  /* 0x00009000ff027b82 */ /* 0x000ea20000000a00 */
[----:B0-----:R-:W-:-:S04]  /*77f0*/  PRMT R0, R4, 0x9910, RZ ;  /* 0x0000991004007816 */ /* 0x001fc800000000ff */
[----:B------:R-:W-:Y:S02]  /*7800*/  ISETP.GT.AND P1, PT, R0, 0x9, PT ;  /* 0x000000090000780c */ /* 0x000fe40003f24270 */
[----:B--2---:R-:W-:-:S05]  /*7810*/  IADD3 R2, P0, R27, R2, RZ ;  /* 0x000000021b027210 */ /* 0x004fca0007f1e0ff */
        /* <DEDUP_REMOVED lines=14> */
.L_x_660:
[----:B------:R-:W2:Y:S02]  /*7900*/  LDG.E.U8 R2, desc[UR36][R2.64] ;  /* 0x0000002402027981 */ /* 0x000ea4000c1e1100 */
[----:B--2---:R-:W-:-:S04]  /*7910*/  I2FP.F32.U32 R0, R2 ;  /* 0x0000000200007245 */ /* 0x004fc80000201000 */
[----:B------:R-:W-:Y:S01]  /*7920*/  F2FP.BF16.F32.PACK_AB R0, RZ, R0 ;  /* 0x00000000ff00723e */ /* 0x000fe200000010ff */
[----:B------:R-:W-:Y:S06]  /*7930*/  BRA `(.L_x_623) ;  /* 0x0000000c00907947 */ /* 0x000fec0003800000 */
.L_x_659:
        /* <DEDUP_REMOVED lines=10> */
.L_x_663:
[----:B------:R-:W2:Y:S02]  /*79e0*/  LDG.E R2, desc[UR36][R2.64] ;  /* 0x0000002402027981 */ /* 0x000ea4000c1e1900 */
[----:B--2---:R-:W-:-:S04]  /*79f0*/  I2FP.F32.S32 R0, R2 ;  /* 0x0000000200007245 */ /* 0x004fc80000201400 */
[----:B------:R-:W-:Y:S01]  /*7a00*/  F2FP.BF16.F32.PACK_AB R0, RZ, R0 ;  /* 0x00000000ff00723e */ /* 0x000fe200000010ff */
[----:B------:R-:W-:Y:S06]  /*7a10*/  BRA `(.L_x_623) ;  /* 0x0000000c00587947 */ /* 0x000fec0003800000 */
.L_x_662:
[----:B------:R-:W2:Y:S02]  /*7a20*/  LDG.E.U16 R2, desc[UR36][R2.64] ;  /* 0x0000002402027981 */ /* 0x000ea4000c1e1500 */
[----:B--2---:R-:W0:Y:S02]  /*7a30*/  I2F.S16 R0, R2 ;  /* 0x0000000200007306 */ /* 0x004e240000101400 */
[----:B0-----:R-:W-:Y:S01]  /*7a40*/  F2FP.BF16.F32.PACK_AB R0, RZ, R0 ;  /* 0x00000000ff00723e */ /* 0x001fe200000010ff */
[----:B------:R-:W-:Y:S06]  /*7a50*/  BRA `(.L_x_623) ;  /* 0x0000000c00487947 */ /* 0x000fec0003800000 */
.L_x_658:
        /* <DEDUP_REMOVED lines=9> */
.L_x_665:
[----:B------:R-:W2:Y:S02]  /*7af0*/  LDG.E.U16 R0, desc[UR36][R2.64] ;  /* 0x0000002402007981 */ /* 0x000ea4000c1e1500 */
[----:B--2---:R-:W-:-:S05]  /*7b00*/  HADD2.F32 R0, -RZ, R0.H0_H0 ;  /* 0x20000000ff007230 */ /* 0x004fca0000004100 */
[----:B------:R-:W-:Y:S01]  /*7b10*/  F2FP.BF16.F32.PACK_AB R0, RZ, R0 ;  /* 0x00000000ff00723e */ /* 0x000fe200000010ff */
[----:B------:R-:W-:Y:S06]  /*7b20*/  BRA `(.L_x_623) ;  /* 0x0000000c00147947 */ /* 0x000fec0003800000 */
.L_x_664:
        /* <DEDUP_REMOVED lines=9> */
.L_x_667:
[----:B------:R-:W2:Y:S02]  /*7bc0*/  LDG.E.U16 R2, desc[UR36][R2.64] ;  /* 0x0000002402027981 */ /* 0x000ea4000c1e1500 */
[----:B--2---:R-:W-:-:S05]  /*7bd0*/  HADD2.F32 R0, -RZ, R2.H0_H0 ;  /* 0x20000002ff007230 */ /* 0x004fca0000004100 */
[----:B------:R-:W-:Y:S01]  /*7be0*/  F2FP.BF16.F32.PACK_AB R0, RZ, R0 ;  /* 0x00000000ff00723e */ /* 0x000fe200000010ff */
[----:B------:R-:W-:Y:S06]  /*7bf0*/  BRA `(.L_x_623) ;  /* 0x0000000800e07947 */ /* 0x000fec0003800000 */
.L_x_666:
        /* <DEDUP_REMOVED lines=8> */
.L_x_657:
        /* <DEDUP_REMOVED lines=13> */
.L_x_670:
        /* <DEDUP_REMOVED lines=8> */
.L_x_669:
        /* <DEDUP_REMOVED lines=28> */
.L_x_672:
        /* <DEDUP_REMOVED lines=15> */
.L_x_671:
[----:B------:R2:W5:Y:S01]  /*8080*/  LDG.E.U16 R0, desc[UR36][R2.64] ;  /* 0x0000002402007981 */ /* 0x000562000c1e1500 */
[----:B------:R-:W-:Y:S05]  /*8090*/  BRA `(.L_x_623) ;  /* 0x0000000400b87947 */ /* 0x000fea0003800000 */
.L_x_668:
        /* <DEDUP_REMOVED lines=12> */
.L_x_675:
        /* <DEDUP_REMOVED lines=21> */
.L_x_679:
[----:B------:R-:W-:Y:S05]  /*82b0*/  BSYNC B1 ;  /* 0x0000000000017941 */ /* 0x000fea0003800000 */
.L_x_678:
[----:B------:R-:W-:Y:S01]  /*82c0*/  LEA R3, R0, 0x3b800000, 0x17 ;  /* 0x3b80000000037811 */ /* 0x000fe200078eb8ff */
[----:B------:R-:W-:-:S05]  /*82d0*/  IMAD.SHL.U32 R0, R2, 0x100000, RZ ;  /* 0x0010000002007824 */ /* 0x000fca00078e00ff */
[----:B------:R-:W-:-:S07]  /*82e0*/  LOP3.LUT R0, R3, R0, R4, 0xfe, !PT ;  /* 0x0000000003007212 */ /* 0x000fce00078efe04 */
.L_x_677:
[----:B------:R-:W-:Y:S05]  /*82f0*/  BSYNC B0 ;  /* 0x0000000000007941 */ /* 0x000fea0003800000 */
.L_x_676:
[----:B------:R-:W-:Y:S01]  /*8300*/  F2FP.BF16.F32.PACK_AB R0, RZ, R0 ;  /* 0x00000000ff00723e */ /* 0x000fe200000010ff */
[----:B------:R-:W-:Y:S06]  /*8310*/  BRA `(.L_x_623) ;  /* 0x0000000400187947 */ /* 0x000fec0003800000 */
.L_x_674:
        /* <DEDUP_REMOVED lines=21> */
.L_x_683:
[----:B------:R-:W-:Y:S05]  /*8470*/  BSYNC B1 ;  /* 0x0000000000017941 */ /* 0x000fea0003800000 */
.L_x_682:
[----:B------:R-:W-:Y:S01]  /*8480*/  LEA R3, R0, 0x37800000, 0x17 ;  /* 0x3780000000037811 */ /* 0x000fe200078eb8ff */
[----:B------:R-:W-:-:S05]  /*8490*/  IMAD.SHL.U32 R0, R2, 0x200000, RZ ;  /* 0x0020000002007824 */ /* 0x000fca00078e00ff */
[----:B------:R-:W-:-:S07]  /*84a0*/  LOP3.LUT R0, R3, R0, R4, 0xfe, !PT ;  /* 0x0000000003007212 */ /* 0x000fce00078efe04 */
.L_x_681:
[----:B------:R-:W-:Y:S05]  /*84b0*/  BSYNC B0 ;  /* 0x0000000000007941 */ /* 0x000fea0003800000 */
.L_x_680:
[----:B------:R-:W-:Y:S01]  /*84c0*/  F2FP.BF16.F32.PACK_AB R0, RZ, R0 ;  /* 0x00000000ff00723e */ /* 0x000fe200000010ff */
[----:B------:R-:W-:Y:S06]  /*84d0*/  BRA `(.L_x_623) ;  /* 0x0000000000a87947 */ /* 0x000fec0003800000 */
.L_x_673:
        /* <DEDUP_REMOVED lines=14> */
.L_x_687:
[----:B------:R-:W-:Y:S05]  /*85c0*/  BSYNC B0 ;  /* 0x0000000000007941 */ /* 0x000fea0003800000 */
.L_x_686:
[----:B------:R-:W-:Y:S01]  /*85d0*/  F2FP.BF16.F32.PACK_AB R0, RZ, R0 ;  /* 0x00000000ff00723e */ /* 0x000fe200000010ff */
[----:B------:R-:W-:Y:S06]  /*85e0*/  BRA `(.L_x_623) ;  /* 0x0000000000647947 */ /* 0x000fec0003800000 */
.L_x_661:
        /* <DEDUP_REMOVED lines=16> */
.L_x_688:
[----:B------:R-:W-:Y:S01]  /*86f0*/  PRMT R0, RZ, 0x7610, R0 ;  /* 0x00007610ff007816 */ /* 0x000fe20000000000 */
[----:B------:R-:W-:Y:S06]  /*8700*/  BRA `(.L_x_623) ;  /* 0x00000000001c7947 */ /* 0x000fec0003800000 */
.L_x_685:
[----:B------:R-:W2:Y:S02]  /*8710*/  LDG.E.64 R2, desc[UR36][R2.64] ;  /* 0x0000002402027981 */ /* 0x000ea4000c1e1b00 */
[----:B--2---:R-:W0:Y:S02]  /*8720*/  I2F.U64 R0, R2 ;  /* 0x0000000200007312 */ /* 0x004e240000301000 */
[----:B0-----:R-:W-:Y:S01]  /*8730*/  F2FP.BF16.F32.PACK_AB R0, RZ, R0 ;  /* 0x00000000ff00723e */ /* 0x001fe200000010ff */
[----:B------:R-:W-:Y:S06]  /*8740*/  BRA `(.L_x_623) ;  /* 0x00000000000c7947 */ /* 0x000fec0003800000 */
.L_x_684:
[----:B------:R-:W2:Y:S02]  /*8750*/  LDG.E R2, desc[UR36][R2.64] ;  /* 0x0000002402027981 */ /* 0x000ea4000c1e1900 */
[----:B--2---:R-:W-:-:S04]  /*8760*/  I2FP.F32.U32 R0, R2 ;  /* 0x0000000200007245 */ /* 0x004fc80000201000 */
[----:B------:R-:W-:-:S07]  /*8770*/  F2FP.BF16.F32.PACK_AB R0, RZ, R0 ;  /* 0x00000000ff00723e */ /* 0x000fce00000010ff */
.L_x_623:
[----:B------:R-:W-:Y:S05]  /*8780*/  BSYNC B6 ;  /* 0x0000000000067941 */ /* 0x000fea0003800000 */
.L_x_622:
[----:B-1----:R-:W-:Y:S01]  /*8790*/  ISETP.NE.AND P0, PT, R26, RZ, PT ;  /* 0x000000ff1a00720c */ /* 0x002fe20003f05270 */
[----:B------:R-:W-:-:S12]  /*87a0*/  BSSY B0, `(.L_x_689) ;  /* 0x000009d000007945 */ /* 0x000fd80003800000 */
[----:B------:R-:W-:Y:S05]  /*87b0*/  @!P0 BRA `(.L_x_690) ;  /* 0x0000000000f88947 */ /* 0x000fea0003800000 */
[----:B------:R-:W1:Y:S01]  /*87c0*/  S2R R27, SR_TID.X ;  /* 0x00000000001b7919 */ /* 0x000e620000002100 */
[----:B------:R-:W-:Y:S01]  /*87d0*/  BSSY B1, `(.L_x_691) ;  /* 0x0000014000017945 */ /* 0x000fe20003800000 */
[CC--:B-1----:R-:W-:Y:S01]  /*87e0*/  ISETP.GE.AND P0, PT, R27.reuse, R28.reuse, PT ;  /* 0x0000001c1b00720c */ /* 0x0c2fe20003f06270 */
[C---:B--2---:R-:W-:Y:S02]  /*87f0*/  VIADD R3, R27.reuse, 0x80 ;  /* 0x000000801b037836 */ /* 0x044fe40000000000 */
[C---:B0-----:R-:W-:Y:S02]  /*8800*/  VIADD R5, R27.reuse, 0x100 ;  /* 0x000001001b057836 */ /* 0x041fe40000000000 */
[----:B------:R-:W-:Y:S01]  /*8810*/  VIADD R7, R27, 0x180 ;  /* 0x000001801b077836 */ /* 0x000fe20000000000 */
[-C--:B------:R-:W-:Y:S02]  /*8820*/  ISETP.GE.AND P4, PT, R3, R28.reuse, PT ;  /* 0x0000001c0300720c */ /* 0x080fe40003f86270 */
[----:B------:R-:W-:-:S02]  /*8830*/  ISETP.GE.AND P1, PT, R5, R28, PT ;  /* 0x0000001c0500720c */ /* 0x000fc40003f26270 */
[----:B------:R-:W-:-:S03]  /*8840*/  ISETP.GE.AND P2, PT, R7, R28, PT ;  /* 0x0000001c0700720c */ /* 0x000fc60003f46270 */
[----:B------:R-:W-:Y:S10]  /*8850*/  @P0 BRA `(.L_x_692) ;  /* 0x00000000002c0947 */ /* 0x000ff40003800000 */
[----:B-----5:R-:W-:Y:S01]  /*8860*/  IMAD.U32 R19, R19, 0x10000, RZ ;  /* 0x0001000013137824 */ /* 0x020fe200078e00ff */
[----:B------:R-:W-:Y:S01]  /*8870*/  ULDC.64 UR6, c[0x0][0x218] ;  /* 0x0000860000067ab9 */ /* 0x000fe20000000a00 */
[----:B------:R-:W-:Y:S01]  /*8880*/  IMAD.U32 R18, R18, 0x10000, RZ ;  /* 0x0001000012127824 */ /* 0x000fe200078e00ff */
[----:B------:R-:W-:Y:S02]  /*8890*/  ULDC UR4, c[0x0][0x220] ;  /* 0x0000880000047ab9 */ /* 0x000fe40000000800 */
[C---:B------:R-:W-:Y:S01]  /*88a0*/  FSETP.GTU.FTZ.AND P3, PT, R19.reuse, RZ, PT ;  /* 0x000000ff1300720b */ /* 0x040fe20003f7c000 */
[----:B------:R-:W-:Y:S01]  /*88b0*/  FADD.FTZ R19, R19, UR6 ;  /* 0x0000000613137e21 */ /* 0x000fe20008010000 */
[----:B------:R-:W-:-:S04]  /*88c0*/  FMUL.FTZ R2, R18, UR4 ;  /* 0x0000000412027c20 */ /* 0x000fc80008410000 */
[----:B------:R-:W-:-:S07]  /*88d0*/  FMUL.FTZ R2, R2, R19 ;  /* 0x0000001302027220 */ /* 0x000fce0000410000 */
[----:B------:R-:W-:-:S05]  /*88e0*/  @P3 FMUL.FTZ R2, R18, UR7 ;  /* 0x0000000712023c20 */ /* 0x000fca0008410000 */
[----:B------:R-:W-:-:S04]  /*88f0*/  F2FP.BF16.F32.PACK_AB R2, RZ, R2 ;  /* 0x00000002ff02723e */ /* 0x000fc800000010ff */
[----:B------:R-:W-:-:S07]  /*8900*/  PRMT R3, R2, 0x7610, R3 ;  /* 0x0000761002037816 */ /* 0x000fce0000000003 */
.L_x_692:
[----:B------:R-:W-:Y:S05]  /*8910*/  BSYNC B1 ;  /* 0x0000000000017941 */ /* 0x000fea0003800000 */
.L_x_691:
[----:B------:R-:W-:Y:S04]  /*8920*/  BSSY B1, `(.L_x_693) ;  /* 0x000000c000017945 */ /* 0x000fe80003800000 */
[----:B------:R-:W-:Y:S05]  /*8930*/  @P4 BRA `(.L_x_694) ;  /* 0x0000000000284947 */ /* 0x000fea0003800000 */
[----:B-----5:R-:W-:Y:S01]  /*8940*/  IMAD.U32 R22, R22, 0x10000, RZ ;  /* 0x0001000016167824 */ /* 0x020fe200078e00ff */
[----:B------:R-:W-:Y:S01]  /*8950*/  ULDC.64 UR6, c[0x0][0x218] ;  /* 0x0000860000067ab9 */ /* 0x000fe20000000a00 */
[----:B------:R-:W-:Y:S01]  /*8960*/  IMAD.U32 R17, R17, 0x10000, RZ ;  /* 0x0001000011117824 */ /* 0x000fe200078e00ff */
[----:B------:R-:W-:Y:S01]  /*8970*/  ULDC UR4, c[0x0][0x220] ;  /* 0x0000880000047ab9 */ /* 0x000fe20000000800 */
[C---:B------:R-:W-:Y:S01]  /*8980*/  FADD.FTZ R5, R22.reuse, UR6 ;  /* 0x0000000616057e21 */ /* 0x040fe20008010000 */
[----:B------:R-:W-:Y:S01]  /*8990*/  FSETP.GTU.FTZ.AND P3, PT, R22, RZ, PT ;  /* 0x000000ff1600720b */ /* 0x000fe20003f7c000 */
[----:B------:R-:W-:-:S04]  /*89a0*/  FMUL.FTZ R2, R17, UR4 ;  /* 0x0000000411027c20 */ /* 0x000fc80008410000 */
[----:B------:R-:W-:-:S08]  /*89b0*/  FMUL.FTZ R2, R2, R5 ;  /* 0x0000000502027220 */ /* 0x000fd00000410000 */
[----:B------:R-:W-:-:S05]  /*89c0*/  @P3 FMUL.FTZ R2, R17, UR7 ;  /* 0x0000000711023c20 */ /* 0x000fca0008410000 */
[----:B------:R-:W-:-:S07]  /*89d0*/  F2FP.BF16.F32.PACK_AB R2, RZ, R2 ;  /* 0x00000002ff02723e */ /* 0x000fce00000010ff */
.L_x_694:
[----:B------:R-:W-:Y:S05]  /*89e0*/  BSYNC B1 ;  /* 0x0000000000017941 */ /* 0x000fea0003800000 */
.L_x_693:
[----:B------:R-:W-:Y:S04]  /*89f0*/  BSSY B1, `(.L_x_695) ;  /* 0x000000d000017945 */ /* 0x000fe80003800000 */
[----:B------:R-:W-:Y:S05]  /*8a00*/  @P1 BRA `(.L_x_696) ;  /* 0x00000000002c1947 */ /* 0x000fea0003800000 */
        /* <DEDUP_REMOVED lines=11> */
.L_x_696:
[----:B------:R-:W-:Y:S05]  /*8ac0*/  BSYNC B1 ;  /* 0x0000000000017941 */ /* 0x000fea0003800000 */
.L_x_695:
        /* <DEDUP_REMOVED lines=10> */
[----:B------:R-:W-:-:S04]  /*8b70*/  F2FP.BF16.F32.PACK_AB R0, RZ, R0 ;  /* 0x00000000ff00723e */ /* 0x000fc800000010ff */
[----:B------:R-:W-:Y:S01]  /*8b80*/  PRMT R19, R0, 0x7610, R19 ;  /* 0x0000761000137816 */ /* 0x000fe20000000013 */
[----:B------:R-:W-:Y:S06]  /*8b90*/  BRA `(.L_x_697) ;  /* 0x0000000400747947 */ /* 0x000fec0003800000 */
.L_x_690:
[----:B------:R-:W1:Y:S01]  /*8ba0*/  S2R R27, SR_TID.X ;  /* 0x00000000001b7919 */ /* 0x000e620000002100 */
[----:B------:R-:W-:Y:S01]  /*8bb0*/  BSSY B1, `(.L_x_698) ;  /* 0x0000016000017945 */ /* 0x000fe20003800000 */
[----:B-1----:R-:W-:-:S13]  /*8bc0*/  ISETP.GE.AND P0, PT, R27, R28, PT ;  /* 0x0000001c1b00720c */ /* 0x002fda0003f06270 */
[----:B------:R-:W-:Y:S05]  /*8bd0*/  @P0 BRA `(.L_x_699) ;  /* 0x00000000004c0947 */ /* 0x000fea0003800000 */
[----:B--2--5:R-:W-:Y:S01]  /*8be0*/  IMAD.U32 R2, R19, 0x10000, RZ ;  /* 0x0001000013027824 */ /* 0x024fe200078e00ff */
[----:B------:R-:W-:Y:S01]  /*8bf0*/  BSSY B2, `(.L_x_700) ;  /* 0x000000f000027945 */ /* 0x000fe20003800000 */
[----:B------:R-:W-:-:S03]  /*8c00*/  IMAD.U32 R18, R18, 0x10000, RZ ;  /* 0x0001000012127824 */ /* 0x000fc600078e00ff */
[----:B------:R-:W-:-:S13]  /*8c10*/  FSETP.GTU.FTZ.AND P1, PT, R2, RZ, PT ;  /* 0x000000ff0200720b */ /* 0x000fda0003f3c000 */
[----:B------:R-:W-:Y:S05]  /*8c20*/  @P1 BRA `(.L_x_701) ;  /* 0x0000000000241947 */ /* 0x000fea0003800000 */
[----:B------:R-:W-:Y:S02]  /*8c30*/  ULDC UR4, c[0x0][0x220] ;  /* 0x0000880000047ab9 */ /* 0x000fe40000000800 */
[----:B------:R-:W-:-:S04]  /*8c40*/  FMUL.FTZ R2, R2, UR4 ;  /* 0x0000000402027c20 */ /* 0x000fc80008410000 */
[----:B------:R-:W-:Y:S01]  /*8c50*/  FMUL.FTZ R3, R2, 1.4426950216293334961 ;  /* 0x3fb8aa3b02037820 */ /* 0x000fe20000410000 */
[----:B------:R-:W-:Y:S01]  /*8c60*/  FMUL.FTZ R2, R18, UR4 ;  /* 0x0000000412027c20 */ /* 0x000fe20008410000 */
[----:B------:R-:W-:-:S03]  /*8c70*/  ULDC UR4, c[0x0][0x218] ;  /* 0x0000860000047ab9 */ /* 0x000fc60000000800 */
[----:B------:R-:W-:Y:S01]  /*8c80*/  FMUL.FTZ R2, R2, UR4 ;  /* 0x0000000402027c20 */ /* 0x000fe20008410000 */
[----:B------:R-:W1:Y:S03]  /*8c90*/  MUFU.EX2 R3, R3 ;  /* 0x0000000300037308 */ /* 0x000e660000000800 */
[----:B-1----:R-:W-:Y:S01]  /*8ca0*/  FMUL.FTZ R2, R2, R3 ;  /* 0x0000000302027220 */ /* 0x002fe20000410000 */
[----:B------:R-:W-:Y:S06]  /*8cb0*/  BRA `(.L_x_702) ;  /* 0x0000000000087947 */ /* 0x000fec0003800000 */
.L_x_701:
[----:B------:R-:W-:Y:S02]  /*8cc0*/  ULDC UR4, c[0x0][0x21c] ;  /* 0x0000870000047ab9 */ /* 0x000fe40000000800 */
[----:B------:R-:W-:-:S07]  /*8cd0*/  FMUL.FTZ R2, R18, UR4 ;  /* 0x0000000412027c20 */ /* 0x000fce0008410000 */
.L_x_702:
[----:B------:R-:W-:Y:S05]  /*8ce0*/  BSYNC B2 ;  /* 0x0000000000027941 */ /* 0x000fea0003800000 */
.L_x_700:
[----:B------:R-:W-:-:S04]  /*8cf0*/  F2FP.BF16.F32.PACK_AB R2, RZ, R2 ;  /* 0x00000002ff02723e */ /* 0x000fc800000010ff */
[----:B------:R-:W-:-:S07]  /*8d00*/  PRMT R3, R2, 0x7610, R3 ;  /* 0x0000761002037816 */ /* 0x000fce0000000003 */
.L_x_699:
[----:B------:R-:W-:Y:S05]  /*8d10*/  BSYNC B1 ;  /* 0x0000000000017941 */ /* 0x000fea0003800000 */
.L_x_698:
[----:B0-----:R-:W-:Y:S01]  /*8d20*/  VIADD R5, R27, 0x80 ;  /* 0x000000801b057836 */ /* 0x001fe20000000000 */
[----:B------:R-:W-:Y:S04]  /*8d30*/  BSSY B1, `(.L_x_703) ;  /* 0x0000015000017945 */ /* 0x000fe80003800000 */
[----:B------:R-:W-:-:S13]  /*8d40*/  ISETP.GE.AND P1, PT, R5, R28, PT ;  /* 0x0000001c0500720c */ /* 0x000fda0003f26270 */
        /* <DEDUP_REMOVED lines=10> */
[----:B------:R-:W-:Y:S02]  /*8df0*/  ULDC UR4, c[0x0][0x218] ;  /* 0x0000860000047ab9 */ /* 0x000fe40000000800 */
[----:B------:R-:W0:Y:S01]  /*8e00*/  MUFU.EX2 R5, R4 ;  /* 0x0000000400057308 */ /* 0x000e220000000800 */
[----:B------:R-:W-:-:S04]  /*8e10*/  FMUL.FTZ R2, R2, UR4 ;  /* 0x0000000402027c20 */ /* 0x000fc80008410000 */
[----:B0-----:R-:W-:Y:S01]  /*8e20*/  FMUL.FTZ R2, R2, R5 ;  /* 0x0000000502027220 */ /* 0x001fe20000410000 */
[----:B------:R-:W-:Y:S06]  /*8e30*/  BRA `(.L_x_707) ;  /* 0x0000000000087947 */ /* 0x000fec0003800000 */
.L_x_706:
[----:B------:R-:W-:Y:S02]  /*8e40*/  ULDC UR4, c[0x0][0x21c] ;  /* 0x0000870000047ab9 */ /* 0x000fe40000000800 */
[----:B------:R-:W-:-:S07]  /*8e50*/  FMUL.FTZ R2, R17, UR4 ;  /* 0x0000000411027c20 */ /* 0x000fce0008410000 */
.L_x_707:
[----:B------:R-:W-:Y:S05]  /*8e60*/  BSYNC B2 ;  /* 0x0000000000027941 */ /* 0x000fea0003800000 */
.L_x_705:
[----:B------:R-:W-:-:S07]  /*8e70*/  F2FP.BF16.F32.PACK_AB R2, RZ, R2 ;  /* 0x00000002ff02723e */ /* 0x000fce00000010ff */
.L_x_704:
[----:B------:R-:W-:Y:S05]  /*8e80*/  BSYNC B1 ;  /* 0x0000000000017941 */ /* 0x000fea0003800000 */
.L_x_703:
[----:B------:R-:W-:Y:S01]  /*8e90*/  VIADD R5, R27, 0x100 ;  /* 0x000001001b057836 */ /* 0x000fe20000000000 */
[----:B------:R-:W-:Y:S04]  /*8ea0*/  BSSY B1, `(.L_x_708) ;  /* 0x0000016000017945 */ /* 0x000fe80003800000 */
[----:B------:R-:W-:-:S13]  /*8eb0*/  ISETP.GE.AND P1, PT, R5, R28, PT ;  /* 0x0000001c0500720c */ /* 0x000fda0003f26270 */
[----:B------:R-:W-:Y:S05]  /*8ec0*/  @P1 BRA `(.L_x_709) ;  /* 0x00000000004c1947 */ /* 0x000fea0003800000 */
[----:B-----5:R-:W-:Y:S01]  /*8ed0*/  IMAD.U32 R4, R25, 0x10000, RZ ;  /* 0x0001000019047824 */ /* 0x020fe200078e00ff */
        /* <DEDUP_REMOVED lines=10> */
[----:B------:R-:W0:Y:S03]  /*8f80*/  MUFU.EX2 R5, R5 ;  /* 0x0000000500057308 */ /* 0x000e260000000800 */
[----:B0-----:R-:W-:Y:S01]  /*8f90*/  FMUL.FTZ R4, R4, R5 ;  /* 0x0000000504047220 */ /* 0x001fe20000410000 */
[----:B------:R-:W-:Y:S06]  /*8fa0*/  BRA `(.L_x_712) ;  /* 0x0000000000087947 */ /* 0x000fec0003800000 */
.L_x_711:
[----:B------:R-:W-:Y:S02]  /*8fb0*/  ULDC UR4, c[0x0][0x21c] ;  /* 0x0000870000047ab9 */ /* 0x000fe40000000800 */
[----:B------:R-:W-:-:S07]  /*8fc0*/  FMUL.FTZ R4, R24, UR4 ;  /* 0x0000000418047c20 */ /* 0x000fce0008410000 */
.L_x_712:
[----:B------:R-:W-:Y:S05]  /*8fd0*/  BSYNC B2 ;  /* 0x0000000000027941 */ /* 0x000fea0003800000 */
.L_x_710:
[----:B------:R-:W-:-:S04]  /*8fe0*/  F2FP.BF16.F32.PACK_AB R4, RZ, R4 ;  /* 0x00000004ff04723e */ /* 0x000fc800000010ff */
[----:B------:R-:W-:-:S07]  /*8ff0*/  PRMT R17, R4, 0x7610, R17 ;  /* 0x0000761004117816 */ /* 0x000fce0000000011 */
.L_x_709:
[----:B------:R-:W-:Y:S05]  /*9000*/  BSYNC B1 ;  /* 0x0000000000017941 */ /* 0x000fea0003800000 */
.L_x_708:
[----:B------:R-:W-:-:S05]  /*9010*/  VIADD R5, R27, 0x180 ;  /* 0x000001801b057836 */ /* 0x000fca0000000000 */
        /* <DEDUP_REMOVED lines=16> */
.L_x_714:
[----:B------:R-:W-:Y:S02]  /*9120*/  ULDC UR4, c[0x0][0x21c] ;  /* 0x0000870000047ab9 */ /* 0x000fe40000000800 */
[----:B------:R-:W-:-:S07]  /*9130*/  FMUL.FTZ R0, R23, UR4 ;  /* 0x0000000417007c20 */ /* 0x000fce0008410000 */
.L_x_715:
[----:B------:R-:W-:Y:S05]  /*9140*/  BSYNC B1 ;  /* 0x0000000000017941 */ /* 0x000fea0003800000 */
.L_x_713:
[----:B------:R-:W-:-:S04]  /*9150*/  F2FP.BF16.F32.PACK_AB R0, RZ, R0 ;  /* 0x00000000ff00723e */ /* 0x000fc800000010ff */
[----:B------:R-:W-:-:S07]  /*9160*/  PRMT R19, R0, 0x7610, R19 ;  /* 0x0000761000137816 */ /* 0x000fce0000000013 */
.L_x_697:
[----:B------:R-:W-:Y:S05]  /*9170*/  BSYNC B0 ;  /* 0x0000000000007941 */ /* 0x000fea0003800000 */
.L_x_689:
[----:B-----5:R-:W0:Y:S01]  /*9180*/  LDC.U8 R18, c[0x0][0x258] ;  /* 0x00009600ff127b82 */ /* 0x020e220000000000 */
[----:B------:R-:W-:Y:S04]  /*9190*/  BSSY B6, `(.L_x_716) ;  /* 0x00000fe000067945 */ /* 0x000fe80003800000 */
[----:B------:R-:W-:Y:S05]  /*91a0*/  @P0 BRA `(.L_x_717) ;  /* 0x0000000c00f00947 */ /* 0x000fea0003800000 */
[----:B------:R-:W1:Y:S01]  /*91b0*/  LDC.64 R8, c[0x0][0x230] ;  /* 0x00008c00ff087b82 */ /* 0x000e620000000a00 */
[----:B------:R-:W-:Y:S01]  /*91c0*/  IMAD R0, R16, 0x200, R27 ;  /* 0x0000020010007824 */ /* 0x000fe200078e021b */
[----:B0-----:R-:W-:Y:S01]  /*91d0*/  PRMT R4, R18, 0x9910, RZ ;  /* 0x0000991012047816 */ /* 0x001fe200000000ff */
[----:B------:R-:W-:Y:S02]  /*91e0*/  ULDC UR4, c[0x0][0x25c] ;  /* 0x0000970000047ab9 */ /* 0x000fe40000000800 */
[----:B------:R-:W-:Y:S02]  /*91f0*/  IMAD R5, R0, UR4, RZ ;  /* 0x0000000400057c24 */ /* 0x000fe4000f8e02ff */
[----:B------:R-:W-:-:S05]  /*9200*/  IMAD.MOV.U32 R0, RZ, RZ, R4 ;  /* 0x000000ffff007224 */ /* 0x000fca00078e0004 */
[----:B------:R-:W-:Y:S02]  /*9210*/  ISETP.GT.AND P0, PT, R0, 0x9, PT ;  /* 0x000000090000780c */ /* 0x000fe40003f04270 */
[----:B-1----:R-:W-:-:S05]  /*9220*/  IADD3 R8, P1, R5, R8, RZ ;  /* 0x0000000805087210 */ /* 0x002fca0007f3e0ff */
        /* <DEDUP_REMOVED lines=10> */
[----:B--2---:R-:W-:-:S06]  /*92d0*/  IMAD.U32 R3, R3, 0x10000, RZ ;  /* 0x0001000003037824 */ /* 0x004fcc00078e00ff */
[----:B------:R-:W0:Y:S02]  /*92e0*/  F2I.FTZ.TRUNC.NTZ R3, R3 ;  /* 0x0000000300037305 */ /* 0x000e24000021f100 */
[----:B0-----:R0:W-:Y:S01]  /*92f0*/  STG.E.U8 desc[UR36][R8.64], R3 ;  /* 0x0000000308007986 */ /* 0x0011e2000c101124 */
[----:B------:R-:W-:Y:S05]  /*9300*/  BRA `(.L_x_723) ;  /* 0x0000000c00947947 */ /* 0x000fea0003800000 */
.L_x_721:
[----:B------:R-:W-:-:S06]  /*9310*/  IMAD.U32 R5, R3, 0x10000, RZ ;  /* 0x0001000003057824 */ /* 0x000fcc00078e00ff */
[----:B------:R-:W0:Y:S02]  /*9320*/  F2I.S64.TRUNC R4, R5 ;  /* 0x0000000500047311 */ /* 0x000e24000020d900 */
[----:B0-----:R0:W-:Y:S01]  /*9330*/  STG.E.U8 desc[UR36][R8.64], R4 ;  /* 0x0000000408007986 */ /* 0x0011e2000c101124 */
[----:B------:R-:W-:Y:S05]  /*9340*/  BRA `(.L_x_723) ;  /* 0x0000000c00847947 */ /* 0x000fea0003800000 */
.L_x_720:
        /* <DEDUP_REMOVED lines=10> */
.L_x_725:
[----:B--2---:R-:W-:-:S06]  /*93f0*/  IMAD.U32 R3, R3, 0x10000, RZ ;  /* 0x0001000003037824 */ /* 0x004fcc00078e00ff */
[----:B------:R-:W0:Y:S02]  /*9400*/  F2I.FTZ.TRUNC.NTZ R3, R3 ;  /* 0x0000000300037305 */ /* 0x000e24000021f100 */
[----:B0-----:R0:W-:Y:S01]  /*9410*/  STG.E desc[UR36][R8.64], R3 ;  /* 0x0000000308007986 */ /* 0x0011e2000c101924 */
[----:B------:R-:W-:Y:S05]  /*9420*/  BRA `(.L_x_723) ;  /* 0x0000000c004c7947 */ /* 0x000fea0003800000 */
.L_x_724:
[----:B--2---:R-:W-:-:S06]  /*9430*/  IMAD.U32 R3, R3, 0x10000, RZ ;  /* 0x0001000003037824 */ /* 0x004fcc00078e00ff */
[----:B------:R-:W0:Y:S02]  /*9440*/  F2I.FTZ.TRUNC.NTZ R3, R3 ;  /* 0x0000000300037305 */ /* 0x000e24000021f100 */
[----:B0-----:R0:W-:Y:S01]  /*9450*/  STG.E.U16 desc[UR36][R8.64], R3 ;  /* 0x0000000308007986 */ /* 0x0011e2000c101524 */
[----:B------:R-:W-:Y:S05]  /*9460*/  BRA `(.L_x_723) ;  /* 0x0000000c003c7947 */ /* 0x000fea0003800000 */
.L_x_719:
[----:B------:R-:W-:-:S13]  /*9470*/  ISETP.GT.AND P0, PT, R0, 0x6, PT ;  /* 0x000000060000780c */ /* 0x000fda0003f04270 */
[----:B------:R-:W-:Y:S05]  /*9480*/  @P0 BRA `(.L_x_726) ;  /* 0x00000000002c0947 */ /* 0x000fea0003800000 */
[----:B------:R-:W-:-:S13]  /*9490*/  ISETP.NE.AND P0, PT, R0, 0x5, PT ;  /* 0x000000050000780c */ /* 0x000fda0003f05270 */
[----:B------:R-:W-:Y:S05]  /*94a0*/  @!P0 BRA `(.L_x_727) ;  /* 0x0000000000148947 */ /* 0x000fea0003800000 */
[----:B------:R-:W-:-:S13]  /*94b0*/  ISETP.NE.AND P0, PT, R0, 0x6, PT ;  /* 0x000000060000780c */ /* 0x000fda0003f05270 */
[----:B------:R-:W-:Y:S05]  /*94c0*/  @P0 BRA `(.L_x_722) ;  /* 0x0000000800c40947 */ /* 0x000fea0003800000 */
[----:B--2---:R-:W-:-:S05]  /*94d0*/  IMAD.U32 R3, R3, 0x10000, RZ ;  /* 0x0001000003037824 */ /* 0x004fca00078e00ff */
[----:B------:R1:W-:Y:S01]  /*94e0*/  STG.E desc[UR36][R8.64], R3 ;  /* 0x0000000308007986 */ /* 0x0003e2000c101924 */
[----:B------:R-:W-:Y:S05]  /*94f0*/  BRA `(.L_x_723) ;  /* 0x0000000c00187947 */ /* 0x000fea0003800000 */
.L_x_727:
[----:B------:R-:W-:-:S05]  /*9500*/  IMAD.U32 R0, R3, 0x10000, RZ ;  /* 0x0001000003007824 */ /* 0x000fca00078e00ff */
[----:B------:R-:W-:-:S05]  /*9510*/  F2FP.F16.F32.PACK_AB R0, RZ, R0 ;  /* 0x00000000ff00723e */ /* 0x000fca00000000ff */
[----:B------:R0:W-:Y:S01]  /*9520*/  STG.E.U16 desc[UR36][R8.64], R0 ;  /* 0x0000000008007986 */ /* 0x0001e2000c101524 */
[----:B------:R-:W-:Y:S05]  /*9530*/  BRA `(.L_x_723) ;  /* 0x0000000c00087947 */ /* 0x000fea0003800000 */
.L_x_726:
        /* <DEDUP_REMOVED lines=10> */
.L_x_729:
[----:B--2---:R-:W-:-:S05]  /*95e0*/  IMAD.U32 R3, R3, 0x10000, RZ ;  /* 0x0001000003037824 */ /* 0x004fca00078e00ff */
[----:B------:R-:W-:-:S04]  /*95f0*/  F2FP.F16.F32.PACK_AB R3, RZ, R3 ;  /* 0x00000003ff03723e */ /* 0x000fc800000000ff */
[----:B------:R-:W-:-:S05]  /*9600*/  PRMT R3, R3, 0x5410, RZ ;  /* 0x0000541003037816 */ /* 0x000fca00000000ff */
[----:B------:R4:W-:Y:S01]  /*9610*/  STG.E desc[UR36][R8.64], R3 ;  /* 0x0000000308007986 */ /* 0x0009e2000c101924 */
[----:B------:R-:W-:Y:S05]  /*9620*/  BRA `(.L_x_723) ;  /* 0x0000000800cc7947 */ /* 0x000fea0003800000 */
.L_x_728:
[----:B------:R-:W-:-:S04]  /*9630*/  IMAD.U32 R4, R3, 0x10000, RZ ;  /* 0x0001000003047824 */ /* 0x000fc800078e00ff */
[----:B------:R-:W-:-:S06]  /*9640*/  FMUL.FTZ R4, R4, 1 ;  /* 0x3f80000004047820 */ /* 0x000fcc0000410000 */
[----:B------:R-:W0:Y:S02]  /*9650*/  F2F.F64.F32 R4, R4 ;  /* 0x0000000400047310 */ /* 0x000e240000201800 */
[----:B0-----:R0:W-:Y:S01]  /*9660*/  STG.E.64 desc[UR36][R8.64], R4 ;  /* 0x0000000408007986 */ /* 0x0011e2000c101b24 */
[----:B------:R-:W-:Y:S05]  /*9670*/  BRA `(.L_x_723) ;  /* 0x0000000800b87947 */ /* 0x000fea0003800000 */
.L_x_718:
        /* <DEDUP_REMOVED lines=8> */
[----:B--2---:R-:W-:-:S05]  /*9700*/  IMAD.U32 R3, R3, 0x10000, RZ ;  /* 0x0001000003037824 */ /* 0x004fca00078e00ff */
[----:B------:R-:W-:-:S04]  /*9710*/  FSETP.NEU.FTZ.AND P0, PT, R3, RZ, PT ;  /* 0x000000ff0300720b */ /* 0x000fc80003f1d000 */
[----:B------:R-:W-:-:S05]  /*9720*/  SEL R3, RZ, 0x1, !P0 ;  /* 0x00000001ff037807 */ /* 0x000fca0004000000 */
[----:B------:R0:W-:Y:S01]  /*9730*/  STG.E.U8 desc[UR36][R8.64], R3 ;  /* 0x0000000308007986 */ /* 0x0001e2000c101124 */
[----:B------:R-:W-:Y:S05]  /*9740*/  BRA `(.L_x_723) ;  /* 0x0000000800847947 */ /* 0x000fea0003800000 */
.L_x_732:
[----:B--2---:R-:W-:Y:S01]  /*9750*/  IMAD.U32 R3, R3, 0x10000, RZ ;  /* 0x0001000003037824 */ /* 0x004fe200078e00ff */
[----:B------:R-:W-:-:S03]  /*9760*/  CS2R R6, SRZ ;  /* 0x0000000000067805 */ /* 0x000fc6000001ff00 */
[----:B------:R-:W-:-:S04]  /*9770*/  FMUL.FTZ R3, R3, 1 ;  /* 0x3f80000003037820 */ /* 0x000fc80000410000 */
[----:B------:R-:W0:Y:S02]  /*9780*/  F2F.F64.F32 R4, R3 ;  /* 0x0000000300047310 */ /* 0x000e240000201800 */
[----:B0-----:R0:W-:Y:S01]  /*9790*/  STG.E.128 desc[UR36][R8.64], R4 ;  /* 0x0000000408007986 */ /* 0x0011e2000c101d24 */
[----:B------:R-:W-:Y:S05]  /*97a0*/  BRA `(.L_x_723) ;  /* 0x00000008006c7947 */ /* 0x000fea0003800000 */
.L_x_731:
        /* <DEDUP_REMOVED lines=8> */
[C---:B--2---:R-:W-:Y:S02]  /*9830*/  LOP3.LUT R3, R7.reuse, 0x7fffffff, RZ, 0xc0, !PT ;  /* 0x7fffffff07037812 */ /* 0x044fe400078ec0ff */
        /* <DEDUP_REMOVED lines=12> */
.L_x_736:
[----:B------:R-:W-:Y:S05]  /*9900*/  BSYNC B0 ;  /* 0x0000000000007941 */ /* 0x000fea0003800000 */
.L_x_735:
[----:B------:R-:W-:-:S05]  /*9910*/  LOP3.LUT R5, R0, R5, RZ, 0xfc, !PT ;  /* 0x0000000500057212 */ /* 0x000fca00078efcff */
[----:B------:R0:W-:Y:S01]  /*9920*/  STG.E.U8 desc[UR36][R8.64], R5 ;  /* 0x0000000508007986 */ /* 0x0001e2000c101124 */
[----:B------:R-:W-:Y:S05]  /*9930*/  BRA `(.L_x_723) ;  /* 0x0000000800087947 */ /* 0x000fea0003800000 */
.L_x_734:
[----:B------:R-:W-:Y:S01]  /*9940*/  IMAD.U32 R5, R3, 0x10000, RZ ;  /* 0x0001000003057824 */ /* 0x000fe200078e00ff */
[----:B------:R-:W-:Y:S04]  /*9950*/  BSSY B0, `(.L_x_737) ;  /* 0x000000f000007945 */ /* 0x000fe80003800000 */
[----:B--2---:R-:W-:-:S04]  /*9960*/  LOP3.LUT R3, R5, 0x7fffffff, RZ, 0xc0, !PT ;  /* 0x7fffffff05037812 */ /* 0x004fc800078ec0ff */
        /* <DEDUP_REMOVED lines=10> */
.L_x_738:
[----:B------:R-:W-:Y:S01]  /*9a10*/  IMAD.MOV.U32 R0, RZ, RZ, 0x7f ;  /* 0x0000007fff007424 */ /* 0x000fe200078e00ff */
[----:B------:R-:W-:-:S04]  /*9a20*/  ISETP.GT.U32.AND P0, PT, R3, 0x7f800000, PT ;  /* 0x7f8000000300780c */ /* 0x000fc80003f04070 */
[----:B------:R-:W-:-:S09]  /*9a30*/  SEL R0, R0, 0x7c, P0 ;  /* 0x0000007c00007807 */ /* 0x000fd20000000000 */
.L_x_739:
[----:B------:R-:W-:Y:S05]  /*9a40*/  BSYNC B0 ;  /* 0x0000000000007941 */ /* 0x000fea0003800000 */
.L_x_737:
[----:B------:R-:W-:-:S04]  /*9a50*/  LOP3.LUT R3, R5, 0x80000000, RZ, 0xc0, !PT ;  /* 0x8000000005037812 */ /* 0x000fc800078ec0ff */
[----:B------:R-:W-:-:S04]  /*9a60*/  SHF.R.U32.HI R3, RZ, 0x18, R3 ;  /* 0x00000018ff037819 */ /* 0x000fc80000011603 */
[----:B------:R-:W-:-:S05]  /*9a70*/  LOP3.LUT R3, R0, R3, RZ, 0xfc, !PT ;  /* 0x0000000300037212 */ /* 0x000fca00078efcff */
[----:B------:R0:W-:Y:S01]  /*9a80*/  STG.E.U8 desc[UR36][R8.64], R3 ;  /* 0x0000000308007986 */ /* 0x0001e2000c101124 */
[----:B------:R-:W-:Y:S05]  /*9a90*/  BRA `(.L_x_723) ;  /* 0x0000000400b07947 */ /* 0x000fea0003800000 */
.L_x_733:
[----:B------:R0:W-:Y:S01]  /*9aa0*/  STG.E.U16 desc[UR36][R8.64], R3 ;  /* 0x0000000308007986 */ /* 0x0001e2000c101524 */
[----:B------:R-:W-:Y:S05]  /*9ab0*/  BRA `(.L_x_723) ;  /* 0x0000000400a87947 */ /* 0x000fea0003800000 */
.L_x_730:
        /* <DEDUP_REMOVED lines=8> */
[----:B--2---:R-:W-:-:S06]  /*9b40*/  IMAD.U32 R3, R3, 0x10000, RZ ;  /* 0x0001000003037824 */ /* 0x004fcc00078e00ff */
[----:B------:R-:W0:Y:S02]  /*9b50*/  F2I.FTZ.U32.TRUNC.NTZ R3, R3 ;  /* 0x0000000300037305 */ /* 0x000e24000021f000 */
[----:B0-----:R0:W-:Y:S01]  /*9b60*/  STG.E.U16 desc[UR36][R8.64], R3 ;  /* 0x0000000308007986 */ /* 0x0011e2000c101524 */
[----:B------:R-:W-:Y:S05]  /*9b70*/  BRA `(.L_x_723) ;  /* 0x0000000400787947 */ /* 0x000fea0003800000 */
.L_x_742:
[----:B------:R-:W-:Y:S01]  /*9b80*/  IMAD.U32 R5, R3, 0x10000, RZ ;  /* 0x0001000003057824 */ /* 0x000fe200078e00ff */
[----:B------:R-:W-:Y:S01]  /*9b90*/  BSSY B0, `(.L_x_743) ;  /* 0x0000014000007945 */ /* 0x000fe20003800000 */
[----:B------:R-:W-:-:S03]  /*9ba0*/  IMAD.MOV.U32 R4, RZ, RZ, 0x80 ;  /* 0x00000080ff047424 */ /* 0x000fc600078e00ff */
[----:B--2---:R-:W-:-:S04]  /*9bb0*/  LOP3.LUT R3, R5, 0x7fffffff, RZ, 0xc0, !PT ;  /* 0x7fffffff05037812 */ /* 0x004fc800078ec0ff */
        /* <DEDUP_REMOVED lines=13> */
.L_x_745:
[----:B------:R-:W-:-:S04]  /*9c90*/  LOP3.LUT R3, R5, 0x80000000, RZ, 0xc0, !PT ;  /* 0x8000000005037812 */ /* 0x000fc800078ec0ff */
[----:B------:R-:W-:-:S04]  /*9ca0*/  SHF.R.U32.HI R3, RZ, 0x18, R3 ;  /* 0x00000018ff037819 */ /* 0x000fc80000011603 */
[----:B------:R-:W-:-:S04]  /*9cb0*/  LOP3.LUT R0, R0, R3, RZ, 0xfc, !PT ;  /* 0x0000000300007212 */ /* 0x000fc800078efcff */
[----:B------:R-:W-:-:S07]  /*9cc0*/  PRMT R4, R0, 0x7610, R4 ;  /* 0x0000761000047816 */ /* 0x000fce0000000004 */
.L_x_744:
[----:B------:R-:W-:Y:S05]  /*9cd0*/  BSYNC B0 ;  /* 0x0000000000007941 */ /* 0x000fea0003800000 */
.L_x_743:
[----:B------:R0:W-:Y:S01]  /*9ce0*/  STG.E.U8 desc[UR36][R8.64], R4 ;  /* 0x0000000408007986 */ /* 0x0001e2000c101124 */
[----:B------:R-:W-:Y:S05]  /*9cf0*/  BRA `(.L_x_723) ;  /* 0x0000000400187947 */ /* 0x000fea0003800000 */
.L_x_741:
        /* <DEDUP_REMOVED lines=17> */
.L_x_748:
[----:B------:R-:W-:-:S04]  /*9e10*/  LOP3.LUT R3, R5, 0x80000000, RZ, 0xc0, !PT ;  /* 0x8000000005037812 */ /* 0x000fc800078ec0ff */
[----:B------:R-:W-:-:S04]  /*9e20*/  SHF.R.U32.HI R3, RZ, 0x18, R3 ;  /* 0x00000018ff037819 */ /* 0x000fc80000011603 */
[----:B------:R-:W-:-:S04]  /*9e30*/  LOP3.LUT R0, R0, R3, RZ, 0xfc, !PT ;  /* 0x0000000300007212 */ /* 0x000fc800078efcff */
[----:B------:R-:W-:-:S07]  /*9e40*/  PRMT R4, R0, 0x7610, R4 ;  /* 0x0000761000047816 */ /* 0x000fce0000000004 */
.L_x_747:
[----:B------:R-:W-:Y:S05]  /*9e50*/  BSYNC B0 ;  /* 0x0000000000007941 */ /* 0x000fea0003800000 */
.L_x_746:
[----:B------:R0:W-:Y:S01]  /*9e60*/  STG.E.U8 desc[UR36][R8.64], R4 ;  /* 0x0000000408007986 */ /* 0x0001e2000c101124 */
[----:B------:R-:W-:Y:S05]  /*9e70*/  BRA `(.L_x_723) ;  /* 0x0000000000b87947 */ /* 0x000fea0003800000 */
.L_x_740:
        /* <DEDUP_REMOVED lines=8> */
[----:B--2---:R-:W-:-:S04]  /*9f00*/  LOP3.LUT R3, R5, 0xff, RZ, 0xc0, !PT ;  /* 0x000000ff05037812 */ /* 0x004fc800078ec0ff */
        /* <DEDUP_REMOVED lines=13> */
.L_x_722:
        /* <DEDUP_REMOVED lines=15> */
[----:B0-2---:R-:W-:Y:S05]  /*a0d0*/  CALL.ABS.NOINC R14 ;  /* 0x000000000e007343 */ /* 0x005fea0003c00000 */
.L_x_751:
[----:B------:R-:W-:Y:S05]  /*a0e0*/  BRA `(.L_x_723) ;  /* 0x00000000001c7947 */ /* 0x000fea0003800000 */
.L_x_750:
[----:B------:R-:W-:-:S06]  /*a0f0*/  IMAD.U32 R4, R3, 0x10000, RZ ;  /* 0x0001000003047824 */ /* 0x000fcc00078e00ff */
[----:B------:R-:W0:Y:S02]  /*a100*/  F2I.U64.TRUNC R4, R4 ;  /* 0x0000000400047311 */ /* 0x000e24000020d800 */
[----:B0-----:R0:W-:Y:S01]  /*a110*/  STG.E.64 desc[UR36][R8.64], R4 ;  /* 0x0000000408007986 */ /* 0x0011e2000c101b24 */
[----:B------:R-:W-:Y:S05]  /*a120*/  BRA `(.L_x_723) ;  /* 0x00000000000c7947 */ /* 0x000fea0003800000 */
.L_x_749:
[----:B--2---:R-:W-:-:S06]  /*a130*/  IMAD.U32 R3, R3, 0x10000, RZ ;  /* 0x0001000003037824 */ /* 0x004fcc00078e00ff */
[----:B------:R-:W0:Y:S02]  /*a140*/  F2I.FTZ.U32.TRUNC.NTZ R3, R3 ;  /* 0x0000000300037305 */ /* 0x000e24000021f000 */
[----:B0-----:R0:W-:Y:S02]  /*a150*/  STG.E desc[UR36][R8.64], R3 ;  /* 0x0000000308007986 */ /* 0x0011e4000c101924 */
.L_x_723:
[----:B------:R-:W-:-:S07]  /*a160*/  VIADD R27, R27, 0x80 ;  /* 0x000000801b1b7836 */ /* 0x000fce0000000000 */
.L_x_717:
[----:B------:R-:W-:Y:S05]  /*a170*/  BSYNC B6 ;  /* 0x0000000000067941 */ /* 0x000fea0003800000 */
.L_x_716:
[----:B------:R-:W-:Y:S01]  /*a180*/  ISETP.GE.AND P0, PT, R27, R28, PT ;  /* 0x0000001c1b00720c */ /* 0x000fe20003f06270 */
[----:B------:R-:W-:-:S12]  /*a190*/  BSSY B6, `(.L_x_752) ;  /* 0x00001fc000067945 */ /* 0x000fd80003800000 */
[----:B------:R-:W-:Y:S05]  /*a1a0*/  @P0 BRA `(.L_x_753) ;  /* 0x0000001c00e80947 */ /* 0x000fea0003800000 */
[----:B01-34-:R-:W0:Y:S01]  /*a1b0*/  LDC.64 R8, c[0x0][0x230] ;  /* 0x00008c00ff087b82 */ /* 0x01be220000000a00 */
[----:B------:R-:W-:Y:S01]  /*a1c0*/  IMAD R0, R16, 0x200, R27 ;  /* 0x0000020010007824 */ /* 0x000fe200078e021b */
[----:B------:R-:W-:Y:S01]  /*a1d0*/  PRMT R4, R18, 0x9910, RZ ;  /* 0x0000991012047816 */ /* 0x000fe200000000ff */
[----:B------:R-:W-:Y:S02]  /*a1e0*/  ULDC UR4, c[0x0][0x25c] ;  /* 0x0000970000047ab9 */ /* 0x000fe40000000800 */
[----:B--2---:R-:W-:Y:S02]  /*a1f0*/  IMAD R3, R0, UR4, RZ ;  /* 0x0000000400037c24 */ /* 0x004fe4000f8e02ff */
[----:B------:R-:W-:-:S05]  /*a200*/  IMAD.MOV.U32 R0, RZ, RZ, R4 ;  /* 0x000000ffff007224 */ /* 0x000fca00078e0004 */
        /* <DEDUP_REMOVED lines=12> */
[----:B------:R-:W-:-:S04]  /*a2d0*/  IMAD.U32 R2, R2, 0x10000, RZ ;  /* 0x0001000002027824 */ /* 0x000fc800078e00ff */
[----:B------:R-:W0:Y:S02]  /*a2e0*/  F2I.FTZ.TRUNC.NTZ R3, R2 ;  /* 0x0000000200037305 */ /* 0x000e24000021f100 */
[----:B0-----:R0:W-:Y:S01]  /*a2f0*/  STG.E.U8 desc[UR36][R8.64], R3 ;  /* 0x0000000308007986 */ /* 0x0011e2000c101124 */
[----:B------:R-:W-:Y:S05]  /*a300*/  BRA `(.L_x_759) ;  /* 0x0000000c00947947 */ /* 0x000fea0003800000 */
.L_x_757:
[----:B------:R-:W-:-:S06]  /*a310*/  IMAD.U32 R3, R2, 0x10000, RZ ;  /* 0x0001000002037824 */ /* 0x000fcc00078e00ff */
[----:B------:R-:W0:Y:S02]  /*a320*/  F2I.S64.TRUNC R2, R3 ;  /* 0x0000000300027311 */ /* 0x000e24000020d900 */
[----:B0-----:R0:W-:Y:S01]  /*a330*/  STG.E.U8 desc[UR36][R8.64], R2 ;  /* 0x0000000208007986 */ /* 0x0011e2000c101124 */
[----:B------:R-:W-:Y:S05]  /*a340*/  BRA `(.L_x_759) ;  /* 0x0000000c00847947 */ /* 0x000fea0003800000 */
.L_x_756:
        /* <DEDUP_REMOVED lines=10> */
.L_x_761:
[----:B------:R-:W-:-:S04]  /*a3f0*/  IMAD.U32 R2, R2, 0x10000, RZ ;  /* 0x0001000002027824 */ /* 0x000fc800078e00ff */
[----:B------:R-:W0:Y:S02]  /*a400*/  F2I.FTZ.TRUNC.NTZ R3, R2 ;  /* 0x0000000200037305 */ /* 0x000e24000021f100 */
[----:B0-----:R0:W-:Y:S01]  /*a410*/  STG.E desc[UR36][R8.64], R3 ;  /* 0x0000000308007986 */ /* 0x0011e2000c101924 */
[----:B------:R-:W-:Y:S05]  /*a420*/  BRA `(.L_x_759) ;  /* 0x0000000c004c7947 */ /* 0x000fea0003800000 */
.L_x_760:
[----:B------:R-:W-:-:S04]  /*a430*/  IMAD.U32 R2, R2, 0x10000, RZ ;  /* 0x0001000002027824 */ /* 0x000fc800078e00ff */
[----:B------:R-:W0:Y:S02]  /*a440*/  F2I.FTZ.TRUNC.NTZ R3, R2 ;  /* 0x0000000200037305 */ /* 0x000e24000021f100 */
[----:B0-----:R0:W-:Y:S01]  /*a450*/  STG.E.U16 desc[UR36][R8.64], R3 ;  /* 0x0000000308007986 */ /* 0x0011e2000c101524 */
[----:B------:R-:W-:Y:S05]  /*a460*/  BRA `(.L_x_759) ;  /* 0x0000000c003c7947 */ /* 0x000fea0003800000 */
.L_x_755:
        /* <DEDUP_REMOVED lines=9> */
.L_x_763:
[----:B------:R-:W-:-:S05]  /*a500*/  IMAD.U32 R0, R2, 0x10000, RZ ;  /* 0x0001000002007824 */ /* 0x000fca00078e00ff */
[----:B------:R-:W-:-:S05]  /*a510*/  F2FP.F16.F32.PACK_AB R0, RZ, R0 ;  /* 0x00000000ff00723e */ /* 0x000fca00000000ff */
[----:B------:R0:W-:Y:S01]  /*a520*/  STG.E.U16 desc[UR36][R8.64], R0 ;  /* 0x0000000008007986 */ /* 0x0001e2000c101524 */
[----:B------:R-:W-:Y:S05]  /*a530*/  BRA `(.L_x_759) ;  /* 0x0000000c00087947 */ /* 0x000fea0003800000 */
.L_x_762:
        /* <DEDUP_REMOVED lines=10> */
.L_x_765:
[----:B------:R-:W-:-:S05]  /*a5e0*/  IMAD.U32 R2, R2, 0x10000, RZ ;  /* 0x0001000002027824 */ /* 0x000fca00078e00ff */
[----:B------:R-:W-:-:S04]  /*a5f0*/  F2FP.F16.F32.PACK_AB R3, RZ, R2 ;  /* 0x00000002ff03723e */ /* 0x000fc800000000ff */
[----:B------:R-:W-:-:S05]  /*a600*/  PRMT R3, R3, 0x5410, RZ ;  /* 0x0000541003037816 */ /* 0x000fca00000000ff */
[----:B------:R0:W-:Y:S01]  /*a610*/  STG.E desc[UR36][R8.64], R3 ;  /* 0x0000000308007986 */ /* 0x0001e2000c101924 */
[----:B------:R-:W-:Y:S05]  /*a620*/  BRA `(.L_x_759) ;  /* 0x0000000800cc7947 */ /* 0x000fea0003800000 */
.L_x_764:
[----:B------:R-:W-:-:S04]  /*a630*/  IMAD.U32 R2, R2, 0x10000, RZ ;  /* 0x0001000002027824 */ /* 0x000fc800078e00ff */
[----:B------:R-:W-:-:S06]  /*a640*/  FMUL.FTZ R2, R2, 1 ;  /* 0x3f80000002027820 */ /* 0x000fcc0000410000 */
[----:B------:R-:W0:Y:S02]  /*a650*/  F2F.F64.F32 R2, R2 ;  /* 0x0000000200027310 */ /* 0x000e240000201800 */
[----:B0-----:R0:W-:Y:S01]  /*a660*/  STG.E.64 desc[UR36][R8.64], R2 ;  /* 0x0000000208007986 */ /* 0x0011e2000c101b24 */
[----:B------:R-:W-:Y:S05]  /*a670*/  BRA `(.L_x_759) ;  /* 0x0000000800b87947 */ /* 0x000fea0003800000 */
.L_x_754:
        /* <DEDUP_REMOVED lines=13> */
.L_x_768:
[----:B------:R-:W-:Y:S01]  /*a750*/  IMAD.U32 R2, R2, 0x10000, RZ ;  /* 0x0001000002027824 */ /* 0x000fe200078e00ff */
[----:B------:R-:W-:-:S03]  /*a760*/  CS2R R6, SRZ ;  /* 0x0000000000067805 */ /* 0x000fc6000001ff00 */
[----:B------:R-:W-:-:S04]  /*a770*/  FMUL.FTZ R2, R2, 1 ;  /* 0x3f80000002027820 */ /* 0x000fc80000410000 */
[----:B------:R-:W0:Y:S02]  /*a780*/  F2F.F64.F32 R4, R2 ;  /* 0x0000000200047310 */ /* 0x000e240000201800 */
[----:B0-----:R0:W-:Y:S01]  /*a790*/  STG.E.128 desc[UR36][R8.64], R4 ;  /* 0x0000000408007986 */ /* 0x0011e2000c101d24 */
[----:B------:R-:W-:Y:S05]  /*a7a0*/  BRA `(.L_x_759) ;  /* 0x00000008006c7947 */ /* 0x000fea0003800000 */
.L_x_767:
        /* <DEDUP_REMOVED lines=21> */
.L_x_772:
[----:B------:R-:W-:Y:S05]  /*a900*/  BSYNC B0 ;  /* 0x0000000000007941 */ /* 0x000fea0003800000 */
.L_x_771:
[----:B------:R-:W-:-:S05]  /*a910*/  LOP3.LUT R3, R0, R3, RZ, 0xfc, !PT ;  /* 0x0000000300037212 */ /* 0x000fca00078efcff */
[----:B------:R0:W-:Y:S01]  /*a920*/  STG.E.U8 desc[UR36][R8.64], R3 ;  /* 0x0000000308007986 */ /* 0x0001e2000c101124 */
[----:B------:R-:W-:Y:S05]  /*a930*/  BRA `(.L_x_759) ;  /* 0x0000000800087947 */ /* 0x000fea0003800000 */
.L_x_770:
        /* <DEDUP_REMOVED lines=13> */
.L_x_774:
[----:B------:R-:W-:Y:S01]  /*aa10*/  IMAD.MOV.U32 R0, RZ, RZ, 0x7f ;  /* 0x0000007fff007424 */ /* 0x000fe200078e00ff */
[----:B------:R-:W-:-:S04]  /*aa20*/  ISETP.GT.U32.AND P0, PT, R2, 0x7f800000, PT ;  /* 0x7f8000000200780c */ /* 0x000fc80003f04070 */
[----:B------:R-:W-:-:S09]  /*aa30*/  SEL R0, R0, 0x7c, P0 ;  /* 0x0000007c00007807 */ /* 0x000fd20000000000 */
.L_x_775:
[----:B------:R-:W-:Y:S05]  /*aa40*/  BSYNC B0 ;  /* 0x0000000000007941 */ /* 0x000fea0003800000 */
.L_x_773:
[----:B------:R-:W-:-:S04]  /*aa50*/  LOP3.LUT R2, R3, 0x80000000, RZ, 0xc0, !PT ;  /* 0x8000000003027812 */ /* 0x000fc800078ec0ff */
[----:B------:R-:W-:-:S04]  /*aa60*/  SHF.R.U32.HI R3, RZ, 0x18, R2 ;  /* 0x00000018ff037819 */ /* 0x000fc80000011602 */
[----:B------:R-:W-:-:S05]  /*aa70*/  LOP3.LUT R3, R0, R3, RZ, 0xfc, !PT ;  /* 0x0000000300037212 */ /* 0x000fca00078efcff */
[----:B------:R0:W-:Y:S01]  /*aa80*/  STG.E.U8 desc[UR36][R8.64], R3 ;  /* 0x0000000308007986 */ /* 0x0001e2000c101124 */
[----:B------:R-:W-:Y:S05]  /*aa90*/  BRA `(.L_x_759) ;  /* 0x0000000400b07947 */ /* 0x000fea0003800000 */
.L_x_769:
[----:B------:R0:W-:Y:S01]  /*aaa0*/  STG.E.U16 desc[UR36][R8.64], R2 ;  /* 0x0000000208007986 */ /* 0x0001e2000c101524 */
[----:B------:R-:W-:Y:S05]  /*aab0*/  BRA `(.L_x_759) ;  /* 0x0000000400a87947 */ /* 0x000fea0003800000 */
.L_x_766:
        /* <DEDUP_REMOVED lines=12> */
.L_x_778:
        /* <DEDUP_REMOVED lines=17> */
.L_x_781:
[----:B------:R-:W-:-:S04]  /*ac90*/  LOP3.LUT R2, R3, 0x80000000, RZ, 0xc0, !PT ;  /* 0x8000000003027812 */ /* 0x000fc800078ec0ff */
[----:B------:R-:W-:-:S04]  /*aca0*/  SHF.R.U32.HI R3, RZ, 0x18, R2 ;  /* 0x00000018ff037819 */ /* 0x000fc80000011602 */
[----:B------:R-:W-:-:S04]  /*acb0*/  LOP3.LUT R0, R0, R3, RZ, 0xfc, !PT ;  /* 0x0000000300007212 */ /* 0x000fc800078efcff */
[----:B------:R-:W-:-:S07]  /*acc0*/  PRMT R4, R0, 0x7610, R4 ;  /* 0x0000761000047816 */ /* 0x000fce0000000004 */
.L_x_780:
[----:B------:R-:W-:Y:S05]  /*acd0*/  BSYNC B0 ;  /* 0x0000000000007941 */ /* 0x000fea0003800000 */
.L_x_779:
[----:B------:R3:W-:Y:S01]  /*ace0*/  STG.E.U8 desc[UR36][R8.64], R4 ;  /* 0x0000000408007986 */ /* 0x0007e2000c101124 */
[----:B------:R-:W-:Y:S05]  /*acf0*/  BRA `(.L_x_759) ;  /* 0x0000000400187947 */ /* 0x000fea0003800000 */
.L_x_777:
        /* <DEDUP_REMOVED lines=17> */
.L_x_784:
[----:B------:R-:W-:-:S04]  /*ae10*/  LOP3.LUT R2, R3, 0x80000000, RZ, 0xc0, !PT ;  /* 0x8000000003027812 */ /* 0x000fc800078ec0ff */
[----:B------:R-:W-:-:S04]  /*ae20*/  SHF.R.U32.HI R3, RZ, 0x18, R2 ;  /* 0x00000018ff037819 */ /* 0x000fc80000011602 */
[----:B------:R-:W-:-:S04]  /*ae30*/  LOP3.LUT R0, R0, R3, RZ, 0xfc, !PT ;  /* 0x0000000300007212 */ /* 0x000fc800078efcff */
[----:B------:R-:W-:-:S07]  /*ae40*/  PRMT R4, R0, 0x7610, R4 ;  /* 0x0000761000047816 */ /* 0x000fce0000000004 */
.L_x_783:
[----:B------:R-:W-:Y:S05]  /*ae50*/  BSYNC B0 ;  /* 0x0000000000007941 */ /* 0x000fea0003800000 */
.L_x_782:
[----:B------:R0:W-:Y:S01]  /*ae60*/  STG.E.U8 desc[UR36][R8.64], R4 ;  /* 0x0000000408007986 */ /* 0x0001e2000c101124 */
[----:B------:R-:W-:Y:S05]  /*ae70*/  BRA `(.L_x_759) ;  /* 0x0000000000b87947 */ /* 0x000fea0003800000 */
.L_x_776:
        /* <DEDUP_REMOVED lines=22> */
.L_x_758:
        /* <DEDUP_REMOVED lines=16> */
.L_x_787:
[----:B------:R-:W-:Y:S05]  /*b0e0*/  BRA `(.L_x_759) ;  /* 0x00000000001c7947 */ /* 0x000fea0003800000 */
.L_x_786:
[----:B------:R-:W-:-:S06]  /*b0f0*/  IMAD.U32 R2, R2, 0x10000, RZ ;  /* 0x0001000002027824 */ /* 0x000fcc00078e00ff */
[----:B------:R-:W0:Y:S02]  /*b100*/  F2I.U64.TRUNC R2, R2 ;  /* 0x0000000200027311 */ /* 0x000e24000020d800 */
[----:B0-----:R1:W-:Y:S01]  /*b110*/  STG.E.64 desc[UR36][R8.64], R2 ;  /* 0x0000000208007986 */ /* 0x0013e2000c101b24 */
[----:B------:R-:W-:Y:S05]  /*b120*/  BRA `(.L_x_759) ;  /* 0x00000000000c7947 */ /* 0x000fea0003800000 */
.L_x_785:
[----:B------:R-:W-:-:S04]  /*b130*/  IMAD.U32 R2, R2, 0x10000, RZ ;  /* 0x0001000002027824 */ /* 0x000fc800078e00ff */
[----:B------:R-:W0:Y:S02]  /*b140*/  F2I.FTZ.U32.TRUNC.NTZ R3, R2 ;  /* 0x0000000200037305 */ /* 0x000e24000021f000 */
[----:B0-----:R0:W-:Y:S02]  /*b150*/  STG.E desc[UR36][R8.64], R3 ;  /* 0x0000000308007986 */ /* 0x0011e4000c101924 */
.L_x_759:
[----:B------:R-:W-:-:S05]  /*b160*/  VIADD R27, R27, 0x80 ;  /* 0x000000801b1b7836 */ /* 0x000fca0000000000 */
[----:B------:R-:W-:-:S13]  /*b170*/  ISETP.GE.AND P0, PT, R27, R28, PT ;  /* 0x0000001c1b00720c */ /* 0x000fda0003f06270 */
[----:B------:R-:W-:Y:S05]  /*b180*/  @P0 BRA `(.L_x_753) ;  /* 0x0000000c00f00947 */ /* 0x000fea0003800000 */
[----:B012-4-:R-:W0:Y:S01]  /*b190*/  LDC.64 R2, c[0x0][0x230] ;  /* 0x00008c00ff027b82 */ /* 0x017e220000000a00 */
[----:B------:R-:W-:Y:S01]  /*b1a0*/  IMAD R0, R16, 0x200, R27 ;  /* 0x0000020010007824 */ /* 0x000fe200078e021b */
[----:B---3--:R-:W-:Y:S01]  /*b1b0*/  PRMT R4, R18, 0x9910, RZ ;  /* 0x0000991012047816 */ /* 0x008fe200000000ff */
[----:B------:R-:W-:Y:S02]  /*b1c0*/  ULDC UR4, c[0x0][0x25c] ;  /* 0x0000970000047ab9 */ /* 0x000fe40000000800 */
[----:B------:R-:W-:Y:S02]  /*b1d0*/  IMAD R5, R0, UR4, RZ ;  /* 0x0000000400057c24 */ /* 0x000fe4000f8e02ff */
        /* <DEDUP_REMOVED lines=17> */
.L_x_791:
[----:B------:R-:W-:-:S06]  /*b2f0*/  IMAD.U32 R5, R17, 0x10000, RZ ;  /* 0x0001000011057824 */ /* 0x000fcc00078e00ff */
[----:B------:R-:W0:Y:S02]  /*b300*/  F2I.S64.TRUNC R4, R5 ;  /* 0x0000000500047311 */ /* 0x000e24000020d900 */
[----:B0-----:R0:W-:Y:S01]  /*b310*/  STG.E.U8 desc[UR36][R2.64], R4 ;  /* 0x0000000402007986 */ /* 0x0011e2000c101124 */
[----:B------:R-:W-:Y:S05]  /*b320*/  BRA `(.L_x_793) ;  /* 0x0000000c00847947 */ /* 0x000fea0003800000 */
.L_x_790:
        /* <DEDUP_REMOVED lines=10> */
.L_x_795:
[----:B------:R-:W-:-:S06]  /*b3d0*/  IMAD.U32 R17, R17, 0x10000, RZ ;  /* 0x0001000011117824 */ /* 0x000fcc00078e00ff */
[----:B------:R-:W0:Y:S02]  /*b3e0*/  F2I.FTZ.TRUNC.NTZ R17, R17 ;  /* 0x0000001100117305 */ /* 0x000e24000021f100 */
[----:B0-----:R0:W-:Y:S01]  /*b3f0*/  STG.E desc[UR36][R2.64], R17 ;  /* 0x0000001102007986 */ /* 0x0011e2000c101924 */
[----:B------:R-:W-:Y:S05]  /*b400*/  BRA `(.L_x_793) ;  /* 0x0000000c004c7947 */ /* 0x000fea0003800000 */
.L_x_794:
[----:B------:R-:W-:-:S06]  /*b410*/  IMAD.U32 R17, R17, 0x10000, RZ ;  /* 0x0001000011117824 */ /* 0x000fcc00078e00ff */
[----:B------:R-:W0:Y:S02]  /*b420*/  F2I.FTZ.TRUNC.NTZ R17, R17 ;  /* 0x0000001100117305 */ /* 0x000e24000021f100 */
[----:B0-----:R0:W-:Y:S01]  /*b430*/  STG.E.U16 desc[UR36][R2.64], R17 ;  /* 0x0000001102007986 */ /* 0x0011e2000c101524 */
[----:B------:R-:W-:Y:S05]  /*b440*/  BRA `(.L_x_793) ;  /* 0x0000000c003c7947 */ /* 0x000fea0003800000 */
.L_x_789:
        /* <DEDUP_REMOVED lines=9> */
.L_x_797:
[----:B------:R-:W-:-:S05]  /*b4e0*/  IMAD.U32 R0, R17, 0x10000, RZ ;  /* 0x0001000011007824 */ /* 0x000fca00078e00ff */
[----:B------:R-:W-:-:S05]  /*b4f0*/  F2FP.F16.F32.PACK_AB R0, RZ, R0 ;  /* 0x00000000ff00723e */ /* 0x000fca00000000ff */
[----:B------:R4:W-:Y:S01]  /*b500*/  STG.E.U16 desc[UR36][R2.64], R0 ;  /* 0x0000000002007986 */ /* 0x0009e2000c101524 */
[----:B------:R-:W-:Y:S05]  /*b510*/  BRA `(.L_x_793) ;  /* 0x0000000c00087947 */ /* 0x000fea0003800000 */
.L_x_796:
        /* <DEDUP_REMOVED lines=10> */
.L_x_799:
[----:B------:R-:W-:-:S05]  /*b5c0*/  IMAD.U32 R17, R17, 0x10000, RZ ;  /* 0x0001000011117824 */ /* 0x000fca00078e00ff */
[----:B------:R-:W-:-:S04]  /*b5d0*/  F2FP.F16.F32.PACK_AB R5, RZ, R17 ;  /* 0x00000011ff05723e */ /* 0x000fc800000000ff */
[----:B------:R-:W-:-:S05]  /*b5e0*/  PRMT R5, R5, 0x5410, RZ ;  /* 0x0000541005057816 */ /* 0x000fca00000000ff */
[----:B------:R1:W-:Y:S01]  /*b5f0*/  STG.E desc[UR36][R2.64], R5 ;  /* 0x0000000502007986 */ /* 0x0003e2000c101924 */
[----:B------:R-:W-:Y:S05]  /*b600*/  BRA `(.L_x_793) ;  /* 0x0000000800cc7947 */ /* 0x000fea0003800000 */
.L_x_798:
[----:B------:R-:W-:-:S04]  /*b610*/  IMAD.U32 R4, R17, 0x10000, RZ ;  /* 0x0001000011047824 */ /* 0x000fc800078e00ff */
[----:B------:R-:W-:-:S06]  /*b620*/  FMUL.FTZ R4, R4, 1 ;  /* 0x3f80000004047820 */ /* 0x000fcc0000410000 */
[----:B------:R-:W0:Y:S02]  /*b630*/  F2F.F64.F32 R4, R4 ;  /* 0x0000000400047310 */ /* 0x000e240000201800 */
[----:B0-----:R2:W-:Y:S01]  /*b640*/  STG.E.64 desc[UR36][R2.64], R4 ;  /* 0x0000000402007986 */ /* 0x0015e2000c101b24 */
[----:B------:R-:W-:Y:S05]  /*b650*/  BRA `(.L_x_793) ;  /* 0x0000000800b87947 */ /* 0x000fea0003800000 */
.L_x_788:
        /* <DEDUP_REMOVED lines=13> */
.L_x_802:
[----:B------:R-:W-:Y:S01]  /*b730*/  IMAD.U32 R17, R17, 0x10000, RZ ;  /* 0x0001000011117824 */ /* 0x000fe200078e00ff */
[----:B------:R-:W-:-:S03]  /*b740*/  CS2R R6, SRZ ;  /* 0x0000000000067805 */ /* 0x000fc6000001ff00 */
[----:B------:R-:W-:-:S06]  /*b750*/  FMUL.FTZ R4, R17, 1 ;  /* 0x3f80000011047820 */ /* 0x000fcc0000410000 */
[----:B------:R-:W0:Y:S02]  /*b760*/  F2F.F64.F32 R4, R4 ;  /* 0x0000000400047310 */ /* 0x000e240000201800 */
[----:B0-----:R0:W-:Y:S01]  /*b770*/  STG.E.128 desc[UR36][R2.64], R4 ;  /* 0x0000000402007986 */ /* 0x0011e2000c101d24 */
[----:B------:R-:W-:Y:S05]  /*b780*/  BRA `(.L_x_793) ;  /* 0x00000008006c7947 */ /* 0x000fea0003800000 */
.L_x_801:
        /* <DEDUP_REMOVED lines=21> */
.L_x_806:
[----:B------:R-:W-:Y:S05]  /*b8e0*/  BSYNC B0 ;  /* 0x0000000000007941 */ /* 0x000fea0003800000 */
.L_x_805:
[----:B------:R-:W-:-:S05]  /*b8f0*/  LOP3.LUT R5, R0, R5, RZ, 0xfc, !PT ;  /* 0x0000000500057212 */ /* 0x000fca00078efcff */
[----:B------:R0:W-:Y:S01]  /*b900*/  STG.E.U8 desc[UR36][R2.64], R5 ;  /* 0x0000000502007986 */ /* 0x0001e2000c101124 */
[----:B------:R-:W-:Y:S05]  /*b910*/  BRA `(.L_x_793) ;  /* 0x0000000800087947 */ /* 0x000fea0003800000 */
.L_x_804:
        /* <DEDUP_REMOVED lines=13> */
.L_x_808:
[----:B------:R-:W-:Y:S01]  /*b9f0*/  IMAD.MOV.U32 R0, RZ, RZ, 0x7f ;  /* 0x0000007fff007424 */ /* 0x000fe200078e00ff */
[----:B------:R-:W-:-:S04]  /*ba00*/  ISETP.GT.U32.AND P0, PT, R4, 0x7f800000, PT ;  /* 0x7f8000000400780c */ /* 0x000fc80003f04070 */
[----:B------:R-:W-:-:S09]  /*ba10*/  SEL R0, R0, 0x7c, P0 ;  /* 0x0000007c00007807 */ /* 0x000fd20000000000 */
.L_x_809:
[----:B------:R-:W-:Y:S05]  /*ba20*/  BSYNC B0 ;  /* 0x0000000000007941 */ /* 0x000fea0003800000 */
.L_x_807:
[----:B------:R-:W-:-:S04]  /*ba30*/  LOP3.LUT R4, R17, 0x80000000, RZ, 0xc0, !PT ;  /* 0x8000000011047812 */ /* 0x000fc800078ec0ff */
[----:B------:R-:W-:-:S04]  /*ba40*/  SHF.R.U32.HI R5, RZ, 0x18, R4 ;  /* 0x00000018ff057819 */ /* 0x000fc80000011604 */
[----:B------:R-:W-:-:S05]  /*ba50*/  LOP3.LUT R5, R0, R5, RZ, 0xfc, !PT ;  /* 0x0000000500057212 */ /* 0x000fca00078efcff */
[----:B------:R0:W-:Y:S01]  /*ba60*/  STG.E.U8 desc[UR36][R2.64], R5 ;  /* 0x0000000502007986 */ /* 0x0001e2000c101124 */
[----:B------:R-:W-:Y:S05]  /*ba70*/  BRA `(.L_x_793) ;  /* 0x0000000400b07947 */ /* 0x000fea0003800000 */
.L_x_803:
[----:B------:R0:W-:Y:S01]  /*ba80*/  STG.E.U16 desc[UR36][R2.64], R17 ;  /* 0x0000001102007986 */ /* 0x0001e2000c101524 */
[----:B------:R-:W-:Y:S05]  /*ba90*/  BRA `(.L_x_793) ;  /* 0x0000000400a87947 */ /* 0x000fea0003800000 */
.L_x_800:
        /* <DEDUP_REMOVED lines=12> */
.L_x_812:
        /* <DEDUP_REMOVED lines=13> */
[----:B------:R-:W-:-:S05]  /*bc30*/  FADD.FTZ R0, R5, 8192 ;  /* 0x4600000005007421 */ /* 0x000fca0000010000 */
[----:B------:R-:W-:Y:S02]  /*bc40*/  LOP3.LUT P0, R4, R0, 0xff, RZ, 0xc0, !PT ;  /* 0x000000ff00047812 */ /* 0x000fe4000780c0ff */
[----:B------:R-:W-:-:S11]  /*bc50*/  PRMT R0, RZ, 0x7610, R0 ;  /* 0x00007610ff007816 */ /* 0x000fd60000000000 */
[----:B------:R-:W-:Y:S05]  /*bc60*/  @!P0 BRA `(.L_x_814) ;  /* 0x0000000000108947 */ /* 0x000fea0003800000 */
.L_x_815:
[----:B------:R-:W-:-:S04]  /*bc70*/  LOP3.LUT R0, R17, 0x80000000, RZ, 0xc0, !PT ;  /* 0x8000000011007812 */ /* 0x000fc800078ec0ff */
[----:B------:R-:W-:-:S04]  /*bc80*/  SHF.R.U32.HI R5, RZ, 0x18, R0 ;  /* 0x00000018ff057819 */ /* 0x000fc80000011600 */
[----:B------:R-:W-:-:S04]  /*bc90*/  LOP3.LUT R4, R4, R5, RZ, 0xfc, !PT ;  /* 0x0000000504047212 */ /* 0x000fc800078efcff */
[----:B------:R-:W-:-:S07]  /*bca0*/  PRMT R0, R4, 0x7610, R0 ;  /* 0x0000761004007816 */ /* 0x000fce0000000000 */
.L_x_814:
[----:B------:R-:W-:Y:S05]  /*bcb0*/  BSYNC B0 ;  /* 0x0000000000007941 */ /* 0x000fea0003800000 */
.L_x_813:
[----:B------:R0:W-:Y:S01]  /*bcc0*/  STG.E.U8 desc[UR36][R2.64], R0 ;  /* 0x0000000002007986 */ /* 0x0001e2000c101124 */
[----:B------:R-:W-:Y:S05]  /*bcd0*/  BRA `(.L_x_793) ;  /* 0x0000000400187947 */ /* 0x000fea0003800000 */
.L_x_811:
        /* <DEDUP_REMOVED lines=17> */
.L_x_818:
[----:B------:R-:W-:-:S04]  /*bdf0*/  LOP3.LUT R0, R17, 0x80000000, RZ, 0xc0, !PT ;  /* 0x8000000011007812 */ /* 0x000fc800078ec0ff */
[----:B------:R-:W-:-:S04]  /*be00*/  SHF.R.U32.HI R5, RZ, 0x18, R0 ;  /* 0x00000018ff057819 */ /* 0x000fc80000011600 */
[----:B------:R-:W-:-:S04]  /*be10*/  LOP3.LUT R4, R4, R5, RZ, 0xfc, !PT ;  /* 0x0000000504047212 */ /* 0x000fc800078efcff */
[----:B------:R-:W-:-:S07]  /*be20*/  PRMT R0, R4, 0x7610, R0 ;  /* 0x0000761004007816 */ /* 0x000fce0000000000 */
.L_x_817:
[----:B------:R-:W-:Y:S05]  /*be30*/  BSYNC B0 ;  /* 0x0000000000007941 */ /* 0x000fea0003800000 */
.L_x_816:
[----:B------:R0:W-:Y:S01]  /*be40*/  STG.E.U8 desc[UR36][R2.64], R0 ;  /* 0x0000000002007986 */ /* 0x0001e2000c101124 */
[----:B------:R-:W-:Y:S05]  /*be50*/  BRA `(.L_x_793) ;  /* 0x0000000000b87947 */ /* 0x000fea0003800000 */
.L_x_810:
[----:B------:R-:W-:-:S13]  /*be60*/  ISETP.NE.AND P0, PT, R0, 0x1c, PT ;  /* 0x0000001c0000780c */ /* 0x000fda0003f05270 */
[----:B------:R-:W-:Y:S05]  /*be70*/  @!P0 BRA `(.L_x_819) ;  /* 0x0000000000a48947 */ /* 0x000fea0003800000 */
[----:B------:R-:W-:-:S13]  /*be80*/  ISETP.NE.AND P0, PT, R0, 0x1d, PT ;  /* 0x0000001d0000780c */ /* 0x000fda0003f05270 */
[----:B------:R-:W-:Y:S05]  /*be90*/  @!P0 BRA `(.L_x_820) ;  /* 0x00000000008c8947 */ /* 0x000fea0003800000 */
[----:B------:R-:W-:-:S13]  /*bea0*/  ISETP.NE.AND P0, PT, R0, 0x2c, PT ;  /* 0x0000002c0000780c */ /* 0x000fda0003f05270 */
[----:B------:R-:W-:Y:S05]  /*beb0*/  @P0 BRA `(.L_x_792) ;  /* 0x0000000000400947 */ /* 0x000fea0003800000 */
[----:B------:R-:W-:Y:S02]  /*bec0*/  IMAD.U32 R17, R17, 0x10000, RZ ;  /* 0x0001000011117824 */ /* 0x000fe400078e00ff */
[----:B------:R-:W-:-:S03]  /*bed0*/  IMAD.MOV.U32 R5, RZ, RZ, 0xff ;  /* 0x000000ffff057424 */ /* 0x000fc600078e00ff */
[----:B------:R-:W-:-:S04]  /*bee0*/  SHF.R.U32.HI R6, RZ, 0x17, R17 ;  /* 0x00000017ff067819 */ /* 0x000fc80000011611 */
[----:B------:R-:W-:-:S04]  /*bef0*/  LOP3.LUT R4, R6, 0xff, RZ, 0xc0, !PT ;  /* 0x000000ff06047812 */ /* 0x000fc800078ec0ff */
[----:B------:R-:W-:-:S13]  /*bf00*/  ISETP.NE.AND P2, PT, R4, 0xff, PT ;  /* 0x000000ff0400780c */ /* 0x000fda0003f45270 */
[--C-:B------:R-:W-:Y:S02]  /*bf10*/  @P2 SHF.R.U32.HI R0, RZ, 0x16, R17.reuse ;  /* 0x00000016ff002819 */ /* 0x100fe40000011611 */
[----:B------:R-:W-:Y:S02]  /*bf20*/  @P2 LOP3.LUT P0, RZ, R4, 0x3fffff, R17, 0xf8, !PT ;  /* 0x003fffff04ff2812 */ /* 0x000fe4000780f811 */
        /* <DEDUP_REMOVED lines=9> */
.L_x_792:
        /* <DEDUP_REMOVED lines=16> */
.L_x_821:
[----:B------:R-:W-:Y:S05]  /*c0c0*/  BRA `(.L_x_793) ;  /* 0x00000000001c7947 */ /* 0x000fea0003800000 */
.L_x_820:
[----:B------:R-:W-:-:S06]  /*c0d0*/  IMAD.U32 R4, R17, 0x10000, RZ ;  /* 0x0001000011047824 */ /* 0x000fcc00078e00ff */
[----:B------:R-:W0:Y:S02]  /*c0e0*/  F2I.U64.TRUNC R4, R4 ;  /* 0x0000000400047311 */ /* 0x000e24000020d800 */
[----:B0-----:R0:W-:Y:S01]  /*c0f0*/  STG.E.64 desc[UR36][R2.64], R4 ;  /* 0x0000000402007986 */ /* 0x0011e2000c101b24 */
[----:B------:R-:W-:Y:S05]  /*c100*/  BRA `(.L_x_793) ;  /* 0x00000000000c7947 */ /* 0x000fea0003800000 */
.L_x_819:
[----:B------:R-:W-:-:S06]  /*c110*/  IMAD.U32 R17, R17, 0x10000, RZ ;  /* 0x0001000011117824 */ /* 0x000fcc00078e00ff */
[----:B------:R-:W0:Y:S02]  /*c120*/  F2I.FTZ.U32.TRUNC.NTZ R17, R17 ;  /* 0x0000001100117305 */ /* 0x000e24000021f000 */
[----:B0-----:R0:W-:Y:S02]  /*c130*/  STG.E desc[UR36][R2.64], R17 ;  /* 0x0000001102007986 */ /* 0x0011e4000c101924 */
.L_x_793:
[----:B------:R-:W-:-:S07]  /*c140*/  VIADD R27, R27, 0x80 ;  /* 0x000000801b1b7836 */ /* 0x000fce0000000000 */
.L_x_753:
[----:B------:R-:W-:Y:S05]  /*c150*/  BSYNC B6 ;  /* 0x0000000000067941 */ /* 0x000fea0003800000 */
.L_x_752:
[----:B------:R-:W-:-:S13]  /*c160*/  ISETP.GE.AND P0, PT, R27, R28, PT ;  /* 0x0000001c1b00720c */ /* 0x000fda0003f06270 */
[----:B------:R-:W-:Y:S05]  /*c170*/  @P0 EXIT ;  /* 0x000000000000094d */ /* 0x000fea0003800000 */
[----:B01234-:R-:W0:Y:S01]  /*c180*/  LDC.64 R2, c[0x0][0x230] ;  /* 0x00008c00ff027b82 */ /* 0x01fe220000000a00 */
        /* <DEDUP_REMOVED lines=20> */
.L_x_825:
[----:B------:R-:W-:-:S06]  /*c2d0*/  IMAD.U32 R5, R19, 0x10000, RZ ;  /* 0x0001000013057824 */ /* 0x000fcc00078e00ff */
[----:B------:R-:W0:Y:S02]  /*c2e0*/  F2I.S64.TRUNC R4, R5 ;  /* 0x0000000500047311 */ /* 0x000e24000020d900 */
[----:B0-----:R-:W-:Y:S01]  /*c2f0*/  STG.E.U8 desc[UR36][R2.64], R4 ;  /* 0x0000000402007986 */ /* 0x001fe2000c101124 */
[----:B------:R-:W-:Y:S05]  /*c300*/  EXIT ;  /* 0x000000000000794d */ /* 0x000fea0003800000 */
.L_x_824:
        /* <DEDUP_REMOVED lines=10> */
.L_x_828:
[----:B------:R-:W-:-:S06]  /*c3b0*/  IMAD.U32 R19, R19, 0x10000, RZ ;  /* 0x0001000013137824 */ /* 0x000fcc00078e00ff */
[----:B------:R-:W0:Y:S02]  /*c3c0*/  F2I.FTZ.TRUNC.NTZ R19, R19 ;  /* 0x0000001300137305 */ /* 0x000e24000021f100 */
[----:B0-----:R-:W-:Y:S01]  /*c3d0*/  STG.E desc[UR36][R2.64], R19 ;  /* 0x0000001302007986 */ /* 0x001fe2000c101924 */
[----:B------:R-:W-:Y:S05]  /*c3e0*/  EXIT ;  /* 0x000000000000794d */ /* 0x000fea0003800000 */
.L_x_827:
[----:B------:R-:W-:-:S06]  /*c3f0*/  IMAD.U32 R19, R19, 0x10000, RZ ;  /* 0x0001000013137824 */ /* 0x000fcc00078e00ff */
[----:B------:R-:W0:Y:S02]  /*c400*/  F2I.FTZ.TRUNC.NTZ R19, R19 ;  /* 0x0000001300137305 */ /* 0x000e24000021f100 */
[----:B0-----:R-:W-:Y:S01]  /*c410*/  STG.E.U16 desc[UR36][R2.64], R19 ;  /* 0x0000001302007986 */ /* 0x001fe2000c101524 */
[----:B------:R-:W-:Y:S05]  /*c420*/  EXIT ;  /* 0x000000000000794d */ /* 0x000fea0003800000 */
.L_x_823:
        /* <DEDUP_REMOVED lines=9> */
.L_x_830:
[----:B------:R-:W-:-:S05]  /*c4c0*/  IMAD.U32 R0, R19, 0x10000, RZ ;  /* 0x0001000013007824 */ /* 0x000fca00078e00ff */
[----:B------:R-:W-:-:S05]  /*c4d0*/  F2FP.F16.F32.PACK_AB R0, RZ, R0 ;  /* 0x00000000ff00723e */ /* 0x000fca00000000ff */
[----:B------:R-:W-:Y:S01]  /*c4e0*/  STG.E.U16 desc[UR36][R2.64], R0 ;  /* 0x0000000002007986 */ /* 0x000fe2000c101524 */
[----:B------:R-:W-:Y:S05]  /*c4f0*/  EXIT ;  /* 0x000000000000794d */ /* 0x000fea0003800000 */
.L_x_829:
        /* <DEDUP_REMOVED lines=10> */
.L_x_832:
[----:B------:R-:W-:-:S05]  /*c5a0*/  IMAD.U32 R19, R19, 0x10000, RZ ;  /* 0x0001000013137824 */ /* 0x000fca00078e00ff */
[----:B------:R-:W-:-:S04]  /*c5b0*/  F2FP.F16.F32.PACK_AB R5, RZ, R19 ;  /* 0x00000013ff05723e */ /* 0x000fc800000000ff */
[----:B------:R-:W-:-:S05]  /*c5c0*/  PRMT R5, R5, 0x5410, RZ ;  /* 0x0000541005057816 */ /* 0x000fca00000000ff */
[----:B------:R-:W-:Y:S01]  /*c5d0*/  STG.E desc[UR36][R2.64], R5 ;  /* 0x0000000502007986 */ /* 0x000fe2000c101924 */
[----:B------:R-:W-:Y:S05]  /*c5e0*/  EXIT ;  /* 0x000000000000794d */ /* 0x000fea0003800000 */
.L_x_831:
[----:B------:R-:W-:-:S04]  /*c5f0*/  IMAD.U32 R4, R19, 0x10000, RZ ;  /* 0x0001000013047824 */ /* 0x000fc800078e00ff */
[----:B------:R-:W-:-:S06]  /*c600*/  FMUL.FTZ R4, R4, 1 ;  /* 0x3f80000004047820 */ /* 0x000fcc0000410000 */
[----:B------:R-:W0:Y:S02]  /*c610*/  F2F.F64.F32 R4, R4 ;  /* 0x0000000400047310 */ /* 0x000e240000201800 */
[----:B0-----:R-:W-:Y:S01]  /*c620*/  STG.E.64 desc[UR36][R2.64], R4 ;  /* 0x0000000402007986 */ /* 0x001fe2000c101b24 */
[----:B------:R-:W-:Y:S05]  /*c630*/  EXIT ;  /* 0x000000000000794d */ /* 0x000fea0003800000 */
.L_x_822:
        /* <DEDUP_REMOVED lines=13> */
.L_x_835:
[----:B------:R-:W-:Y:S01]  /*c710*/  IMAD.U32 R19, R19, 0x10000, RZ ;  /* 0x0001000013137824 */ /* 0x000fe200078e00ff */
[----:B------:R-:W-:-:S03]  /*c720*/  CS2R R6, SRZ ;  /* 0x0000000000067805 */ /* 0x000fc6000001ff00 */
[----:B------:R-:W-:-:S06]  /*c730*/  FMUL.FTZ R4, R19, 1 ;  /* 0x3f80000013047820 */ /* 0x000fcc0000410000 */
[----:B------:R-:W0:Y:S02]  /*c740*/  F2F.F64.F32 R4, R4 ;  /* 0x0000000400047310 */ /* 0x000e240000201800 */
[----:B0-----:R-:W-:Y:S01]  /*c750*/  STG.E.128 desc[UR36][R2.64], R4 ;  /* 0x0000000402007986 */ /* 0x001fe2000c101d24 */
[----:B------:R-:W-:Y:S05]  /*c760*/  EXIT ;  /* 0x000000000000794d */ /* 0x000fea0003800000 */
.L_x_834:
        /* <DEDUP_REMOVED lines=21> */
.L_x_839:
[----:B------:R-:W-:Y:S05]  /*c8c0*/  BSYNC B0 ;  /* 0x0000000000007941 */ /* 0x000fea0003800000 */
.L_x_838:
[----:B------:R-:W-:-:S05]  /*c8d0*/  LOP3.LUT R5, R0, R5, RZ, 0xfc, !PT ;  /* 0x0000000500057212 */ /* 0x000fca00078efcff */
[----:B------:R-:W-:Y:S01]  /*c8e0*/  STG.E.U8 desc[UR36][R2.64], R5 ;  /* 0x0000000502007986 */ /* 0x000fe2000c101124 */
[----:B------:R-:W-:Y:S05]  /*c8f0*/  EXIT ;  /* 0x000000000000794d */ /* 0x000fea0003800000 */
.L_x_837:
        /* <DEDUP_REMOVED lines=13> */
.L_x_841:
[----:B------:R-:W-:Y:S01]  /*c9d0*/  IMAD.MOV.U32 R0, RZ, RZ, 0x7f ;  /* 0x0000007fff007424 */ /* 0x000fe200078e00ff */
[----:B------:R-:W-:-:S04]  /*c9e0*/  ISETP.GT.U32.AND P0, PT, R4, 0x7f800000, PT ;  /* 0x7f8000000400780c */ /* 0x000fc80003f04070 */
[----:B------:R-:W-:-:S09]  /*c9f0*/  SEL R0, R0, 0x7c, P0 ;  /* 0x0000007c00007807 */ /* 0x000fd20000000000 */
.L_x_842:
[----:B------:R-:W-:Y:S05]  /*ca00*/  BSYNC B0 ;  /* 0x0000000000007941 */ /* 0x000fea0003800000 */
.L_x_840:
[----:B------:R-:W-:-:S04]  /*ca10*/  LOP3.LUT R4, R19, 0x80000000, RZ, 0xc0, !PT ;  /* 0x8000000013047812 */ /* 0x000fc800078ec0ff */
[----:B------:R-:W-:-:S04]  /*ca20*/  SHF.R.U32.HI R5, RZ, 0x18, R4 ;  /* 0x00000018ff057819 */ /* 0x000fc80000011604 */
[----:B------:R-:W-:-:S05]  /*ca30*/  LOP3.LUT R5, R0, R5, RZ, 0xfc, !PT ;  /* 0x0000000500057212 */ /* 0x000fca00078efcff */
[----:B------:R-:W-:Y:S01]  /*ca40*/  STG.E.U8 desc[UR36][R2.64], R5 ;  /* 0x0000000502007986 */ /* 0x000fe2000c101124 */
[----:B------:R-:W-:Y:S05]  /*ca50*/  EXIT ;  /* 0x000000000000794d */ /* 0x000fea0003800000 */
.L_x_836:
[----:B------:R-:W-:Y:S01]  /*ca60*/  STG.E.U16 desc[UR36][R2.64], R19 ;  /* 0x0000001302007986 */ /* 0x000fe2000c101524 */
[----:B------:R-:W-:Y:S05]  /*ca70*/  EXIT ;  /* 0x000000000000794d */ /* 0x000fea0003800000 */
.L_x_833:
        /* <DEDUP_REMOVED lines=12> */
.L_x_845:
        /* <DEDUP_REMOVED lines=17> */
.L_x_848:
[----:B------:R-:W-:-:S04]  /*cc50*/  LOP3.LUT R0, R19, 0x80000000, RZ, 0xc0, !PT ;  /* 0x8000000013007812 */ /* 0x000fc800078ec0ff */
[----:B------:R-:W-:-:S04]  /*cc60*/  SHF.R.U32.HI R5, RZ, 0x18, R0 ;  /* 0x00000018ff057819 */ /* 0x000fc80000011600 */
[----:B------:R-:W-:-:S04]  /*cc70*/  LOP3.LUT R4, R4, R5, RZ, 0xfc, !PT ;  /* 0x0000000504047212 */ /* 0x000fc800078efcff */
[----:B------:R-:W-:-:S07]  /*cc80*/  PRMT R0, R4, 0x7610, R0 ;  /* 0x0000761004007816 */ /* 0x000fce0000000000 */
.L_x_847:
[----:B------:R-:W-:Y:S05]  /*cc90*/  BSYNC B0 ;  /* 0x0000000000007941 */ /* 0x000fea0003800000 */
.L_x_846:
[----:B------:R-:W-:Y:S01]  /*cca0*/  STG.E.U8 desc[UR36][R2.64], R0 ;  /* 0x0000000002007986 */ /* 0x000fe2000c101124 */
[----:B------:R-:W-:Y:S05]  /*ccb0*/  EXIT ;  /* 0x000000000000794d */ /* 0x000fea0003800000 */
.L_x_844:
        /* <DEDUP_REMOVED lines=17> */
.L_x_851:
[----:B------:R-:W-:-:S04]  /*cdd0*/  LOP3.LUT R0, R19, 0x80000000, RZ, 0xc0, !PT ;  /* 0x8000000013007812 */ /* 0x000fc800078ec0ff */
[----:B------:R-:W-:-:S04]  /*cde0*/  SHF.R.U32.HI R5, RZ, 0x18, R0 ;  /* 0x00000018ff057819 */ /* 0x000fc80000011600 */
[----:B------:R-:W-:-:S04]  /*cdf0*/  LOP3.LUT R4, R4, R5, RZ, 0xfc, !PT ;  /* 0x0000000504047212 */ /* 0x000fc800078efcff */
[----:B------:R-:W-:-:S07]  /*ce00*/  PRMT R0, R4, 0x7610, R0 ;  /* 0x0000761004007816 */ /* 0x000fce0000000000 */
.L_x_850:
[----:B------:R-:W-:Y:S05]  /*ce10*/  BSYNC B0 ;  /* 0x0000000000007941 */ /* 0x000fea0003800000 */
.L_x_849:
[----:B------:R-:W-:Y:S01]  /*ce20*/  STG.E.U8 desc[UR36][R2.64], R0 ;  /* 0x0000000002007986 */ /* 0x000fe2000c101124 */
[----:B------:R-:W-:Y:S05]  /*ce30*/  EXIT ;  /* 0x000000000000794d */ /* 0x000fea0003800000 */
.L_x_843:
        /* <DEDUP_REMOVED lines=22> */
.L_x_826:
        /* <DEDUP_REMOVED lines=16> */
.L_x_854:
[----:B------:R-:W-:Y:S05]  /*d0a0*/  EXIT ;  /* 0x000000000000794d */ /* 0x000fea0003800000 */
.L_x_853:
[----:B------:R-:W-:-:S06]  /*d0b0*/  IMAD.U32 R4, R19, 0x10000, RZ ;  /* 0x0001000013047824 */ /* 0x000fcc00078e00ff */
[----:B------:R-:W0:Y:S02]  /*d0c0*/  F2I.U64.TRUNC R4, R4 ;  /* 0x0000000400047311 */ /* 0x000e24000020d800 */
[----:B0-----:R-:W-:Y:S01]  /*d0d0*/  STG.E.64 desc[UR36][R2.64], R4 ;  /* 0x0000000402007986 */ /* 0x001fe2000c101b24 */
[----:B------:R-:W-:Y:S05]  /*d0e0*/  EXIT ;  /* 0x000000000000794d */ /* 0x000fea0003800000 */
.L_x_852:
[----:B------:R-:W-:-:S06]  /*d0f0*/  IMAD.U32 R19, R19, 0x10000, RZ ;  /* 0x0001000013137824 */ /* 0x000fcc00078e00ff */
[----:B------:R-:W0:Y:S02]  /*d100*/  F2I.FTZ.U32.TRUNC.NTZ R19, R19 ;  /* 0x0000001300137305 */ /* 0x000e24000021f000 */
[----:B0-----:R-:W-:Y:S01]  /*d110*/  STG.E desc[UR36][R2.64], R19 ;  /* 0x0000001302007986 */ /* 0x001fe2000c101924 */
[----:B------:R-:W-:Y:S05]  /*d120*/  EXIT ;  /* 0x000000000000794d */ /* 0x000fea0003800000 */
.L_x_855:
        /* <DEDUP_REMOVED lines=13> */
.L_x_7826:


//--------------------- .text._ZN2at6native18elementwise_kernelILi128ELi4EZNS0_22gpu_kernel_impl_nocastIZZZNS0_60_GLOBAL__N__171e0b9f_22_ActivationEluKernel_cu_9e10b42f_305319elu_backward_kernelERNS_18TensorIteratorBaseERKN3c106ScalarES9_S9_bENKUlvE_clEvENKUlvE2_clEvEUlNS6_8BFloat16ESC_E_EEvS5_RKT_EUliE_EEviT1_ --------------------------
	.section	.text._ZN2at6native18elementwise_kernelILi128ELi4EZNS0_22gpu_kernel_impl_nocastIZZZNS0_60_GLOBAL__N__171e0b9f_22_ActivationEluKernel_cu_9e10b42f_305319elu_backward_kernelERNS_18TensorIteratorBaseERKN3c106ScalarES9_S9_bENKUlvE_clEvENKUlvE2_clEvEUlNS6_8BFloat16ESC_E_EEvS5_RKT_EUliE_EEviT1_,"ax",@progbits
	.align	128
        .global         _ZN2at6native18elementwise_kernelILi128ELi4EZNS0_22gpu_kernel_impl_nocastIZZZNS0_60_GLOBAL__N__171e0b9f_22_ActivationEluKernel_cu_9e10b42f_305319elu_backward_kernelERNS_18TensorIteratorBaseERKN3c106ScalarES9_S9_bENKUlvE_clEvENKUlvE2_clEvEUlNS6_8BFloat16ESC_E_EEvS5_RKT_EUliE_EEviT1_
        .type           _ZN2at6native18elementwise_kernelILi128ELi4EZNS0_22gpu_kernel_impl_nocastIZZZNS0_60_GLOBAL__N__171e0b9f_22_ActivationEluKernel_cu_9e10b42f_305319elu_backward_kernelERNS_18TensorIteratorBaseERKN3c106ScalarES9_S9_bENKUlvE_clEvENKUlvE2_clEvEUlNS6_8BFloat16ESC_E_EEvS5_RKT_EUliE_EEviT1_,@function
        .size           _ZN2at6native18elementwise_kernelILi128ELi4EZNS0_22gpu_kernel_impl_nocastIZZZNS0_60_GLOBAL__N__171e0b9f_22_ActivationEluKernel_cu_9e10b42f_305319elu_backward_kernelERNS_18TensorIteratorBaseERKN3c106ScalarES9_S9_bENKUlvE_clEvENKUlvE2_clEvEUlNS6_8BFloat16ESC_E_EEvS5_RKT_EUliE_EEviT1_,(.L_x_7827 - _ZN2at6native18elementwise_kernelILi128ELi4EZNS0_22gpu_kernel_impl_nocastIZZZNS0_60_GLOBAL__N__171e0b9f_22_ActivationEluKernel_cu_9e10b42f_305319elu_backward_kernelERNS_18TensorIteratorBaseERKN3c106ScalarES9_S9_bENKUlvE_clEvENKUlvE2_clEvEUlNS6_8BFloat16ESC_E_EEvS5_RKT_EUliE_EEviT1_)
        .other          _ZN2at6native18elementwise_kernelILi128ELi4EZNS0_22gpu_kernel_impl_nocastIZZZNS0_60_GLOBAL__N__171e0b9f_22_ActivationEluKernel_cu_9e10b42f_305319elu_backward_kernelERNS_18TensorIteratorBaseERKN3c106ScalarES9_S9_bENKUlvE_clEvENKUlvE2_clEvEUlNS6_8BFloat16ESC_E_EEvS5_RKT_EUliE_EEviT1_,@"STO_CUDA_ENTRY STV_DEFAULT"
_ZN2at6native18elementwise_kernelILi128ELi4EZNS0_22gpu_kernel_impl_nocastIZZZNS0_60_GLOBAL__N__171e0b9f_22_ActivationEluKernel_cu_9e10b42f_305319elu_backward_kernelERNS_18TensorIteratorBaseERKN3c106ScalarES9_S9_bENKUlvE_clEvENKUlvE2_clEvEUlNS6_8BFloat16ESC_E_EEvS5_RKT_EUliE_EEviT1_:
.text._ZN2at6native18elementwise_kernelILi128ELi4EZNS0_22gpu_kernel_impl_nocastIZZZNS0_60_GLOBAL__N__171e0b9f_22_ActivationEluKernel_cu_9e10b42f_305319elu_backward_kernelERNS_18TensorIteratorBaseERKN3c106ScalarES9_S9_bENKUlvE_clEvENKUlvE2_clEvEUlNS6_8BFloat16ESC_E_EEvS5_RKT_EUliE_EEviT1_:
[----:B------:R-:W-:Y:S01]  /*0000*/  LDC R1, c[0x0][0x28] ;  /* 0x00000a00ff017b82 */ /* 0x000fe20000000800 */
[----:B------:R-:W0:Y:S01]  /*0010*/  S2R R3, SR_CTAID.X ;  /* 0x0000000000037919 */ /* 0x000e220000002500 */
[----:B------:R-:W-:Y:S01]  /*0020*/  ULDC UR6, c[0x0][0x210] ;  /* 0x0000840000067ab9 */ /* 0x000fe20000000800 */
[----:B------:R-:W-:Y:S01]  /*0030*/  ULDC.64 UR4, c[0x0][0x208] ;  /* 0x0000820000047ab9 */ /* 0x000fe20000000a00 */
[----:B------:R-:W-:Y:S01]  /*0040*/  BSSY B0, `(.L_x_856) ;  /* 0x0000190000007945 */ /* 0x000fe20003800000 */
[----:B------:R-:W0:Y:S02]  /*0050*/  S2R R0, SR_TID.X ;  /* 0x0000000000007919 */ /* 0x000e240000002100 */
[----:B0-----:R-:W-:-:S04]  /*0060*/  LEA R3, R3, R0, 0x9 ;  /* 0x0000000003037211 */ /* 0x001fc800078e48ff */
[----:B------:R-:W-:-:S13]  /*0070*/  ISETP.GE.AND P0, PT, R3, UR6, PT ;  /* 0x0000000603007c0c */ /* 0x000fda000bf06270 */
[----:B------:R-:W-:Y:S05]  /*0080*/  @P0 BRA `(.L_x_857) ;  /* 0x00000018002c0947 */ /* 0x000fea0003800000 */
[----:B------:R-:W0:Y:S01]  /*0090*/  LDC R10, c[0x0][0x218] ;  /* 0x00008600ff0a7b82 */ /* 0x000e220000000800 */
[----:B------:R-:W-:Y:S01]  /*00a0*/  HFMA2.MMA R0, -RZ, RZ, 0, 0 ;  /* 0x00000000ff007435 */ /* 0x000fe200000001ff */
[----:B------:R-:W-:Y:S01]  /*00b0*/  MOV R2, RZ ;  /* 0x000000ff00027202 */ /* 0x000fe20000000f00 */
[----:B------:R-:W-:Y:S01]  /*00c0*/  HFMA2.MMA R5, -RZ, RZ, 0, 0 ;  /* 0x00000000ff057435 */ /* 0x000fe200000001ff */
[----:B0-----:R-:W-:-:S13]  /*00d0*/  ISETP.NE.AND P0, PT, R10, RZ, PT ;  /* 0x000000ff0a00720c */ /* 0x001fda0003f05270 */
[----:B------:R-:W-:Y:S05]  /*00e0*/  @!P0 BRA `(.L_x_858) ;  /* 0x0000001400708947 */ /* 0x000fea0003800000 */
[----:B------:R-:W-:Y:S01]  /*00f0*/  MOV R4, RZ ;  /* 0x000000ff00047202 */ /* 0x000fe20000000f00 */
[----:B------:R-:W-:Y:S01]  /*0100*/  ULDC.64 UR8, c[0x0][0x220] ;  /* 0x0000880000087ab9 */ /* 0x000fe20000000a00 */
[----:B------:R-:W-:Y:S01]  /*0110*/  MOV R5, R3 ;  /* 0x0000000300057202 */ /* 0x000fe20000000f00 */
[----:B------:R-:W-:Y:S01]  /*0120*/  ULDC UR7, c[0x0][0x21c] ;  /* 0x0000870000077ab9 */ /* 0x000fe20000000800 */
[----:B------:R-:W-:Y:S01]  /*0130*/  ISETP.NE.AND P0, PT, R10, 0x1, PT ;  /* 0x000000010a00780c */ /* 0x000fe20003f05270 */
[----:B------:R-:W-:-:S05]  /*0140*/  IMAD.HI.U32 R6, R3, UR8, R4 ;  /* 0x0000000803067c27 */ /* 0x000fca000f8e0004 */
[----:B------:R-:W-:Y:S01]  /*0150*/  SHF.R.U32.HI R7, RZ, UR9, R6 ;  /* 0x00000009ff077c19 */ /* 0x000fe20008011606 */
[----:B------:R-:W-:-:S03]  /*0160*/  ULDC.64 UR8, c[0x0][0x348] ;  /* 0x0000d20000087ab9 */ /* 0x000fc60000000a00 */
[----:B------:R-:W-:-:S05]  /*0170*/  IADD3 R0, -R7, RZ, RZ ;  /* 0x000000ff07007210 */ /* 0x000fca0007ffe1ff */
[----:B------:R-:W-:Y:S01]  /*0180*/  IMAD R0, R0, UR7, R3 ;  /* 0x0000000700007c24 */ /* 0x000fe2000f8e0203 */
[----:B------:R-:W-:-:S03]  /*0190*/  ULDC UR7, c[0x0][0x350] ;  /* 0x0000d40000077ab9 */ /* 0x000fc60000000800 */
[C---:B------:R-:W-:Y:S02]  /*01a0*/  IMAD R5, R0.reuse, UR8, RZ ;  /* 0x0000000800057c24 */ /* 0x040fe4000f8e02ff */
[C---:B------:R-:W-:Y:S02]  /*01b0*/  IMAD R2, R0.reuse, UR9, RZ ;  /* 0x0000000900027c24 */ /* 0x040fe4000f8e02ff */
[----:B------:R-:W-:Y:S01]  /*01c0*/  IMAD R0, R0, UR7, RZ ;  /* 0x0000000700007c24 */ /* 0x000fe2000f8e02ff */
[----:B------:R-:W-:Y:S06]  /*01d0*/  @!P0 BRA `(.L_x_858) ;  /* 0x0000001400348947 */ /* 0x000fec0003800000 */
[----:B------:R-:W-:Y:S01]  /*01e0*/  MOV R6, RZ ;  /* 0x000000ff00067202 */ /* 0x000fe20000000f00 */
[----:B------:R-:W-:Y:S01]  /*01f0*/  ULDC.64 UR8, c[0x0][0x228] ;  /* 0x00008a0000087ab9 */ /* 0x000fe20000000a00 */
[----:B------:R-:W-:Y:S01]  /*0200*/  ULDC UR7, c[0x0][0x230] ;  /* 0x00008c0000077ab9 */ /* 0x000fe20000000800 */
[----:B------:R-:W-:Y:S02]  /*0210*/  ISETP.NE.AND P0, PT, R10, 0x2, PT ;  /* 0x000000020a00780c */ /* 0x000fe40003f05270 */
[----:B------:R-:W-:-:S05]  /*0220*/  IMAD.HI.U32 R8, R7, UR9, R6 ;  /* 0x0000000907087c27 */ /* 0x000fca000f8e0006 */
[----:B------:R-:W-:Y:S01]  /*0230*/  SHF.R.U32.HI R9, RZ, UR7, R8 ;  /* 0x00000007ff097c19 */ /* 0x000fe20008011608 */
[----:B------:R-:W-:-:S03]  /*0240*/  ULDC UR7, c[0x0][0x354] ;  /* 0x0000d50000077ab9 */ /* 0x000fc60000000800 */
[----:B------:R-:W-:-:S05]  /*0250*/  IADD3 R6, -R9, RZ, RZ ;  /* 0x000000ff09067210 */ /* 0x000fca0007ffe1ff */
[----:B------:R-:W-:Y:S01]  /*0260*/  IMAD R7, R6, UR8, R7 ;  /* 0x0000000806077c24 */ /* 0x000fe2000f8e0207 */
[----:B------:R-:W-:-:S03]  /*0270*/  ULDC.64 UR8, c[0x0][0x358] ;  /* 0x0000d60000087ab9 */ /* 0x000fc60000000a00 */
[C---:B------:R-:W-:Y:S02]  /*0280*/  IMAD R5, R7.reuse, UR7, R5 ;  /* 0x0000000707057c24 */ /* 0x040fe4000f8e0205 */
[C---:B------:R-:W-:Y:S02]  /*0290*/  IMAD R2, R7.reuse, UR8, R2 ;  /* 0x0000000807027c24 */ /* 0x040fe4000f8e0202 */
[----:B------:R-:W-:Y:S01]  /*02a0*/  IMAD R0, R7, UR9, R0 ;  /* 0x0000000907007c24 */ /* 0x000fe2000f8e0200 */
[----:B------:R-:W-:Y:S06]  /*02b0*/  @!P0 BRA `(.L_x_858) ;  /* 0x0000001000fc8947 */ /* 0x000fec0003800000 */
[----:B------:R-:W-:Y:S01]  /*02c0*/  HFMA2.MMA R8, -RZ, RZ, 0, 0 ;  /* 0x00000000ff087435 */ /* 0x000fe200000001ff */
[----:B------:R-:W-:Y:S01]  /*02d0*/  ULDC.64 UR8, c[0x0][0x238] ;  /* 0x00008e0000087ab9 */ /* 0x000fe20000000a00 */
[----:B------:R-:W-:Y:S01]  /*02e0*/  ISETP.NE.AND P0, PT, R10, 0x3, PT ;  /* 0x000000030a00780c */ /* 0x000fe20003f05270 */
[----:B------:R-:W-:-:S07]  /*02f0*/  ULDC UR7, c[0x0][0x234] ;  /* 0x00008d0000077ab9 */ /* 0x000fce0000000800 */
[----:B------:R-:W-:-:S05]  /*0300*/  IMAD.HI.U32 R6, R9, UR8, R8 ;  /* 0x0000000809067c27 */ /* 0x000fca000f8e0008 */
[----:B------:R-:W-:Y:S01]  /*0310*/  SHF.R.U32.HI R7, RZ, UR9, R6 ;  /* 0x00000009ff077c19 */ /* 0x000fe20008011606 */
[----:B------:R-:W-:-:S03]  /*0320*/  ULDC.64 UR8, c[0x0][0x360] ;  /* 0x0000d80000087ab9 */ /* 0x000fc60000000a00 */
[----:B------:R-:W-:-:S05]  /*0330*/  IADD3 R8, -R7, RZ, RZ ;  /* 0x000000ff07087210 */ /* 0x000fca0007ffe1ff */
[----:B------:R-:W-:Y:S01]  /*0340*/  IMAD R9, R8, UR7, R9 ;  /* 0x0000000708097c24 */ /* 0x000fe2000f8e0209 */
[----:B------:R-:W-:-:S03]  /*0350*/  ULDC UR7, c[0x0][0x368] ;  /* 0x0000da0000077ab9 */ /* 0x000fc60000000800 */
[C---:B------:R-:W-:Y:S02]  /*0360*/  IMAD R5, R9.reuse, UR8, R5 ;  /* 0x0000000809057c24 */ /* 0x040fe4000f8e0205 */
[C---:B------:R-:W-:Y:S02]  /*0370*/  IMAD R2, R9.reuse, UR9, R2 ;  /* 0x0000000909027c24 */ /* 0x040fe4000f8e0202 */
[----:B------:R-:W-:Y:S01]  /*0380*/  IMAD R0, R9, UR7, R0 ;  /* 0x0000000709007c24 */ /* 0x000fe2000f8e0200 */
        /* <DEDUP_REMOVED lines=15> */
[----:B------:R-:W-:Y:S01]  /*0480*/  MOV R8, RZ ;  /* 0x000000ff00087202 */ /* 0x000fe20000000f00 */
[----:B------:R-:W-:Y:S01]  /*0490*/  ULDC.64 UR8, c[0x0][0x250] ;  /* 0x0000940000087ab9 */ /* 0x000fe20000000a00 */
[----:B------:R-:W-:Y:S01]  /*04a0*/  ISETP.NE.AND P0, PT, R10, 0x5, PT ;  /* 0x000000050a00780c */ /* 0x000fe20003f05270 */
[----:B------:R-:W-:Y:S02]  /*04b0*/  ULDC UR7, c[0x0][0x24c] ;  /* 0x0000930000077ab9 */ /* 0x000fe40000000800 */
        /* <DEDUP_REMOVED lines=10> */
[----:B------:R-:W-:Y:S01]  /*0560*/  HFMA2.MMA R6, -RZ, RZ, 0, 0 ;  /* 0x00000000ff067435 */ /* 0x000fe200000001ff */
[----:B------:R-:W-:Y:S01]  /*0570*/  ULDC.64 UR8, c[0x0][0x258] ;  /* 0x0000960000087ab9 */ /* 0x000fe20000000a00 */
[----:B------:R-:W-:Y:S01]  /*0580*/  ULDC UR7, c[0x0][0x260] ;  /* 0x0000980000077ab9 */ /* 0x000fe20000000800 */
[----:B------:R-:W-:-:S07]  /*0590*/  ISETP.NE.AND P0, PT, R10, 0x6, PT ;  /* 0x000000060a00780c */ /* 0x000fce0003f05270 */
        /* <DEDUP_REMOVED lines=248> */
[----:B------:R-:W-:Y:S01]  /*1520*/  ISETP.NE.AND P0, PT, R10, 0x18, PT ;  /* 0x000000180a00780c */ /* 0x000fe20003f05270 */
[----:B------:R-:W-:Y:S01]  /*1530*/  HFMA2.MMA R6, -RZ, RZ, 0, 0 ;  /* 0x00000000ff067435 */ /* 0x000fe200000001ff */
[----:B------:R-:W-:Y:S01]  /*1540*/  ULDC.64 UR8, c[0x0][0x330] ;  /* 0x0000cc0000087ab9 */ /* 0x000fe20000000a00 */
[----:B------:R-:W-:-:S08]  /*1550*/  ULDC UR7, c[0x0][0x338] ;  /* 0x0000ce0000077ab9 */ /* 0x000fd00000000800 */
[----:B------:R-:W-:Y:S02]  /*1560*/  IMAD.HI.U32 R10, R7, UR9, R6 ;  /* 0x00000009070a7c27 */ /* 0x000fe4000f8e0006 */
[----:B------:R-:W0:Y:S03]  /*1570*/  @P0 LDC.64 R12, c[0x0][0x340] ;  /* 0x0000d000ff0c0b82 */ /* 0x000e260000000a00 */
[----:B------:R-:W-:Y:S01]  /*1580*/  SHF.R.U32.HI R11, RZ, UR7, R10 ;  /* 0x00000007ff0b7c19 */ /* 0x000fe2000801160a */
[----:B------:R-:W-:Y:S01]  /*1590*/  ULDC UR7, c[0x0][0x45c] ;  /* 0x0001170000077ab9 */ /* 0x000fe20000000800 */
[----:B------:R-:W-:Y:S02]  /*15a0*/  @P0 MOV R10, RZ ;  /* 0x000000ff000a0202 */ /* 0x000fe40000000f00 */
[----:B------:R-:W-:Y:S01]  /*15b0*/  IADD3 R6, -R11, RZ, RZ ;  /* 0x000000ff0b067210 */ /* 0x000fe20007ffe1ff */
[----:B------:R-:W1:Y:S04]  /*15c0*/  @P0 LDC R15, c[0x0][0x33c] ;  /* 0x0000cf00ff0f0b82 */ /* 0x000e680000000800 */
[----:B------:R-:W-:Y:S01]  /*15d0*/  IMAD R7, R6, UR8, R7 ;  /* 0x0000000806077c24 */ /* 0x000fe2000f8e0207 */
[----:B------:R-:W-:-:S03]  /*15e0*/  ULDC.64 UR8, c[0x0][0x460] ;  /* 0x0001180000087ab9 */ /* 0x000fc60000000a00 */
[----:B------:R-:W2:Y:S01]  /*15f0*/  @P0 LDC.64 R8, c[0x0][0x468] ;  /* 0x00011a00ff080b82 */ /* 0x000ea20000000a00 */
[C---:B------:R-:W-:Y:S02]  /*1600*/  IMAD R5, R7.reuse, UR7, R5 ;  /* 0x0000000707057c24 */ /* 0x040fe4000f8e0205 */
[C---:B------:R-:W-:Y:S02]  /*1610*/  IMAD R2, R7.reuse, UR8, R2 ;  /* 0x0000000807027c24 */ /* 0x040fe4000f8e0202 */
[----:B------:R-:W-:-:S03]  /*1620*/  IMAD R0, R7, UR9, R0 ;  /* 0x0000000907007c24 */ /* 0x000fc6000f8e0200 */
[----:B------:R-:W3:Y:S01]  /*1630*/  @P0 LDC R14, c[0x0][0x470] ;  /* 0x00011c00ff0e0b82 */ /* 0x000ee20000000800 */
[----:B0-----:R-:W-:-:S05]  /*1640*/  @P0 IMAD.HI.U32 R4, R11, R12, R10 ;  /* 0x0000000c0b040227 */ /* 0x001fca00078e000a */
[----:B------:R-:W-:-:S04]  /*1650*/  @P0 SHF.R.U32.HI R4, RZ, R13, R4 ;  /* 0x0000000dff040219 */ /* 0x000fc80000011604 */
[----:B------:R-:W-:-:S05]  /*1660*/  @P0 IADD3 R10, -R4, RZ, RZ ;  /* 0x000000ff040a0210 */ /* 0x000fca0007ffe1ff */
[----:B-1----:R-:W-:-:S04]  /*1670*/  @P0 IMAD R11, R10, R15, R11 ;  /* 0x0000000f0a0b0224 */ /* 0x002fc800078e020b */
[C---:B--2---:R-:W-:Y:S02]  /*1680*/  @P0 IMAD R5, R11.reuse, R8, R5 ;  /* 0x000000080b050224 */ /* 0x044fe400078e0205 */
[C---:B------:R-:W-:Y:S02]  /*1690*/  @P0 IMAD R2, R11.reuse, R9, R2 ;  /* 0x000000090b020224 */ /* 0x040fe400078e0202 */
[----:B---3--:R-:W-:-:S07]  /*16a0*/  @P0 IMAD R0, R11, R14, R0 ;  /* 0x0000000e0b000224 */ /* 0x008fce00078e0200 */
.L_x_858:
[----:B------:R-:W-:Y:S01]  /*16b0*/  ULDC.64 UR8, c[0x0][0x480] ;  /* 0x0001200000087ab9 */ /* 0x000fe20000000a00 */
[----:B------:R-:W-:Y:S01]  /*16c0*/  ULDC.64 UR10, c[0x0][0x488] ;  /* 0x00012200000a7ab9 */ /* 0x000fe20000000a00 */
[----:B------:R-:W-:Y:S01]  /*16d0*/  IADD3 R6, P0, R2, UR8, RZ ;  /* 0x0000000802067c10 */ /* 0x000fe2000ff1e0ff */
[----:B------:R-:W-:Y:S01]  /*16e0*/  ULDC.U8 UR7, c[0x0][0x49c] ;  /* 0x0001270000077ab9 */ /* 0x000fe20000000000 */
[----:B------:R-:W-:Y:S02]  /*16f0*/  IADD3 R8, P1, R0, UR10, RZ ;  /* 0x0000000a00087c10 */ /* 0x000fe4000ff3e0ff */
[----:B------:R-:W-:Y:S01]  /*1700*/  IADD3.X R7, RZ, UR9, RZ, P0, !PT ;  /* 0x00000009ff077c10 */ /* 0x000fe200087fe4ff */
[----:B------:R-:W-:Y:S01]  /*1710*/  ULDC.64 UR8, c[0x0][0x478] ;  /* 0x00011e0000087ab9 */ /* 0x000fe20000000a00 */
[----:B------:R-:W-:-:S03]  /*1720*/  IADD3.X R9, RZ, UR11, RZ, P1, !PT ;  /* 0x0000000bff097c10 */ /* 0x000fc60008ffe4ff */
[----:B------:R-:W2:Y:S04]  /*1730*/  LDG.E.U16 R6, desc[UR4][R6.64] ;  /* 0x0000000406067981 */ /* 0x000ea8000c1e1500 */
[----:B------:R-:W3:Y:S01]  /*1740*/  LDG.E.U16 R8, desc[UR4][R8.64] ;  /* 0x0000000408087981 */ /* 0x000ee2000c1e1500 */
[----:B------:R-:W-:Y:S02]  /*1750*/  ISETP.NE.AND P0, PT, RZ, UR7, PT ;  /* 0x00000007ff007c0c */ /* 0x000fe4000bf05270 */
[----:B------:R-:W-:-:S04]  /*1760*/  IADD3 R4, P1, R5, UR8, RZ ;  /* 0x0000000805047c10 */ /* 0x000fc8000ff3e0ff */
[----:B------:R-:W-:Y:S02]  /*1770*/  IADD3.X R5, RZ, UR9, RZ, P1, !PT ;  /* 0x00000009ff057c10 */ /* 0x000fe40008ffe4ff */
[----:B--2---:R-:W-:Y:S02]  /*1780*/  SHF.L.U32 R11, R6, 0x10, RZ ;  /* 0x00000010060b7819 */ /* 0x004fe400000006ff */
[----:B---3--:R-:W-:-:S03]  /*1790*/  SHF.L.U32 R10, R8, 0x10, RZ ;  /* 0x00000010080a7819 */ /* 0x008fc600000006ff */
[----:B------:R-:W-:Y:S05]  /*17a0*/  @!P0 BRA `(.L_x_859) ;  /* 0x00000000002c8947 */ /* 0x000fea0003800000 */
[----:B------:R-:W-:-:S13]  /*17b0*/  FSETP.GTU.FTZ.AND P0, PT, R10, RZ, PT ;  /* 0x000000ff0a00720b */ /* 0x000fda0003f1c000 */
[----:B------:R-:W0:Y:S08]  /*17c0*/  @!P0 LDC R0, c[0x0][0x498] ;  /* 0x00012600ff008b82 */ /* 0x000e300000000800 */
[----:B------:R-:W1:Y:S08]  /*17d0*/  @!P0 LDC R7, c[0x0][0x490] ;  /* 0x00012400ff078b82 */ /* 0x000e700000000800 */
[----:B------:R-:W2:Y:S01]  /*17e0*/  @P0 LDC R2, c[0x0][0x494] ;  /* 0x00012500ff020b82 */ /* 0x000ea20000000800 */
[----:B0-----:R-:W-:Y:S01]  /*17f0*/  @!P0 FMUL.FTZ R0, R11, R0 ;  /* 0x000000000b008220 */ /* 0x001fe20000410000 */
[----:B-1----:R-:W-:-:S04]  /*1800*/  @!P0 FADD.FTZ R7, R10, R7 ;  /* 0x000000070a078221 */ /* 0x002fc80000010000 */
[----:B------:R-:W-:Y:S01]  /*1810*/  @!P0 FMUL.FTZ R0, R0, R7 ;  /* 0x0000000700008220 */ /* 0x000fe20000410000 */
[----:B--2---:R-:W-:-:S05]  /*1820*/  @P0 FMUL.FTZ R2, R11, R2 ;  /* 0x000000020b020220 */ /* 0x004fca0000410000 */
[----:B------:R-:W-:Y:S02]  /*1830*/  @P0 F2FP.BF16.F32.PACK_AB R2, RZ, R2 ;  /* 0x00000002ff02023e */ /* 0x000fe400000010ff */
[----:B------:R-:W-:Y:S01]  /*1840*/  @!P0 F2FP.BF16.F32.PACK_AB R2, RZ, R0 ;  /* 0x00000000ff02823e */ /* 0x000fe200000010ff */
[----:B------:R-:W-:Y:S06]  /*1850*/  BRA `(.L_x_860) ;  /* 0x0000000000307947 */ /* 0x000fec0003800000 */
.L_x_859:
        /* <DEDUP_REMOVED lines=11> */
[----:B------:R-:W-:-:S07]  /*1910*/  F2FP.BF16.F32.PACK_AB R2, RZ, R2 ;  /* 0x00000002ff02723e */ /* 0x000fce00000010ff */
.L_x_860:
[----:B------:R0:W-:Y:S01]  /*1920*/  STG.E.U16 desc[UR4][R4.64], R2 ;  /* 0x0000000204007986 */ /* 0x0001e2000c101504 */
[----:B------:R-:W-:-:S07]  /*1930*/  IADD3 R3, R3, 0x80, RZ ;  /* 0x0000008003037810 */ /* 0x000fce0007ffe0ff */
.L_x_857:
[----:B------:R-:W-:Y:S05]  /*1940*/  BSYNC B0 ;  /* 0x0000000000007941 */ /* 0x000fea0003800000 */
.L_x_856:
[----:B------:R-:W-:Y:S01]  /*1950*/  ISETP.GE.AND P0, PT, R3, UR6, PT ;  /* 0x0000000603007c0c */ /* 0x000fe2000bf06270 */
[----:B------:R-:W-:-:S12]  /*1960*/  BSSY B0, `(.L_x_861) ;  /* 0x0000318000007945 */ /* 0x000fd80003800000 */
[----:B------:R-:W-:Y:S05]  /*1970*/  @P0 BRA `(.L_x_862) ;  /* 0x0000003000580947 */ /* 0x000fea0003800000 */
[----:B0-----:R-:W0:Y:S01]  /*1980*/  LDC R4, c[0x0][0x218] ;  /* 0x00008600ff047b82 */ /* 0x001e220000000800 */
[----:B------:R-:W-:Y:S01]  /*1990*/  HFMA2.MMA R0, -RZ, RZ, 0, 0 ;  /* 0x00000000ff007435 */ /* 0x000fe200000001ff */
[----:B------:R-:W-:Y:S01]  /*19a0*/  MOV R2, RZ ;  /* 0x000000ff00027202 */ /* 0x000fe20000000f00 */
[----:B------:R-:W-:Y:S01]  /*19b0*/  HFMA2.MMA R5, -RZ, RZ, 0, 0 ;  /* 0x00000000ff057435 */ /* 0x000fe200000001ff */
[----:B0-----:R-:W-:-:S13]  /*19c0*/  ISETP.NE.AND P0, PT, R4, RZ, PT ;  /* 0x000000ff0400720c */ /* 0x001fda0003f05270 */
[----:B------:R-:W-:Y:S05]  /*19d0*/  @!P0 BRA `(.L_x_863) ;  /* 0x00000014006c8947 */ /* 0x000fea0003800000 */
        /* <DEDUP_REMOVED lines=347> */
.L_x_863:
        /* <DEDUP_REMOVED lines=24> */
[----:B------:R-:W-:-:S05]  /*3110*/  @!P0 FMUL.FTZ R0, R0, R7 ;  /* 0x0000000700008220 */ /* 0x000fca0000410000 */
[----:B------:R-:W-:Y:S01]  /*3120*/  @!P0 F2FP.BF16.F32.PACK_AB R2, RZ, R0 ;  /* 0x00000000ff02823e */ /* 0x000fe200000010ff */
[----:B------:R-:W-:Y:S06]  /*3130*/  BRA `(.L_x_865) ;  /* 0x0000000000307947 */ /* 0x000fec0003800000 */
.L_x_864:
        /* <DEDUP_REMOVED lines=12> */
.L_x_865:
[----:B------:R1:W-:Y:S01]  /*3200*/  STG.E.U16 desc[UR4][R4.64], R2 ;  /* 0x0000000204007986 */ /* 0x0003e2000c101504 */
[----:B------:R-:W-:-:S04]  /*3210*/  IADD3 R3, R3, 0x80, RZ ;  /* 0x0000008003037810 */ /* 0x000fc80007ffe0ff */
[----:B------:R-:W-:-:S13]  /*3220*/  ISETP.GE.AND P0, PT, R3, UR6, PT ;  /* 0x0000000603007c0c */ /* 0x000fda000bf06270 */
[----:B-1----:R-:W-:Y:S05]  /*3230*/  @P0 BRA `(.L_x_862) ;  /* 0x0000001800280947 */ /* 0x002fea0003800000 */
        /* <DEDUP_REMOVED lines=353> */
.L_x_866:
        /* <DEDUP_REMOVED lines=27> */
.L_x_867:
        /* <DEDUP_REMOVED lines=12> */
.L_x_868:
[----:B------:R1:W-:Y:S01]  /*4ac0*/  STG.E.U16 desc[UR4][R4.64], R2 ;  /* 0x0000000204007986 */ /* 0x0003e2000c101504 */
[----:B------:R-:W-:-:S07]  /*4ad0*/  IADD3 R3, R3, 0x80, RZ ;  /* 0x0000008003037810 */ /* 0x000fce0007ffe0ff */
.L_x_862:
[----:B------:R-:W-:Y:S05]  /*4ae0*/  BSYNC B0 ;  /* 0x0000000000007941 */ /* 0x000fea0003800000 */
.L_x_861:
[----:B------:R-:W-:-:S13]  /*4af0*/  ISETP.GE.AND P0, PT, R3, UR6, PT ;  /* 0x0000000603007c0c */ /* 0x000fda000bf06270 */
[----:B------:R-:W-:Y:S05]  /*4b00*/  @P0 EXIT ;  /* 0x000000000000094d */ /* 0x000fea0003800000 */
[----:B01----:R-:W0:Y:S01]  /*4b10*/  LDC R4, c[0x0][0x218] ;  /* 0x00008600ff047b82 */ /* 0x003e220000000800 */
        /* <DEDUP_REMOVED lines=9> */
[----:B------:R-:W-:Y:S01]  /*4bb0*/  IMAD.HI.U32 R6, R3, UR6, R2 ;  /* 0x0000000603067c27 */ /* 0x000fe2000f8e0002 */
[----:B------:R-:W-:-:S04]  /*4bc0*/  ULDC UR6, c[0x0][0x21c] ;  /* 0x0000870000067ab9 */ /* 0x000fc80000000800 */
[----:B------:R-:W-:-:S04]  /*4bd0*/  SHF.R.U32.HI R7, RZ, UR7, R6 ;  /* 0x00000007ff077c19 */ /* 0x000fc80008011606 */
[----:B------:R-:W-:-:S05]  /*4be0*/  IADD3 R0, -R7, RZ, RZ ;  /* 0x000000ff07007210 */ /* 0x000fca0007ffe1ff */
[----:B------:R-:W-:Y:S01]  /*4bf0*/  IMAD R0, R0, UR6, R3 ;  /* 0x0000000600007c24 */ /* 0x000fe2000f8e0203 */
[----:B------:R-:W-:-:S03]  /*4c00*/  ULDC.64 UR6, c[0x0][0x348] ;  /* 0x0000d20000067ab9 */ /* 0x000fc60000000a00 */
        /* <DEDUP_REMOVED lines=22> */
[----:B------:R-:W-:Y:S01]  /*4d70*/  IMAD.HI.U32 R6, R9, UR6, R8 ;  /* 0x0000000609067c27 */ /* 0x000fe2000f8e0008 */
[----:B------:R-:W-:-:S04]  /*4d80*/  ULDC UR6, c[0x0][0x234] ;  /* 0x00008d0000067ab9 */ /* 0x000fc80000000800 */
[----:B------:R-:W-:-:S04]  /*4d90*/  SHF.R.U32.HI R7, RZ, UR7, R6 ;  /* 0x00000007ff077c19 */ /* 0x000fc80008011606 */
        /* <DEDUP_REMOVED lines=312> */
.L_x_869:
[----:B------:R-:W-:Y:S01]  /*6120*/  ULDC.64 UR6, c[0x0][0x480] ;  /* 0x0001200000067ab9 */ /* 0x000fe20000000a00 */
[----:B------:R-:W-:Y:S01]  /*6130*/  ULDC.64 UR8, c[0x0][0x488] ;  /* 0x0001220000087ab9 */ /* 0x000fe20000000a00 */
[----:B------:R-:W-:Y:S02]  /*6140*/  IADD3 R6, P0, R2, UR6, RZ ;  /* 0x0000000602067c10 */ /* 0x000fe4000ff1e0ff */
[----:B------:R-:W-:Y:S01]  /*6150*/  IADD3 R8, P1, R0, UR8, RZ ;  /* 0x0000000800087c10 */ /* 0x000fe2000ff3e0ff */
[----:B------:R-:W-:Y:S01]  /*6160*/  ULDC.U8 UR8, c[0x0][0x49c] ;  /* 0x0001270000087ab9 */ /* 0x000fe20000000000 */
        /* <DEDUP_REMOVED lines=22> */
.L_x_870:
[----:B------:R-:W-:-:S13]  /*62d0*/  FSETP.GTU.FTZ.AND P0, PT, R5, RZ, PT ;  /* 0x000000ff0500720b */ /* 0x000fda0003f1c000 */
[----:B------:R-:W0:Y:S08]  /*62e0*/  @!P0 LDC R4, c[0x0][0x498] ;  /* 0x00012600ff048b82 */ /* 0x000e300000000800 */
[----:B------:R-:W1:Y:S08]  /*62f0*/  @!P0 LDC R9, c[0x0][0x490] ;  /* 0x00012400ff098b82 */ /* 0x000e700000000800 */
[----:B------:R-:W2:Y:S01]  /*6300*/  @P0 LDC R7, c[0x0][0x494] ;  /* 0x00012500ff070b82 */ /* 0x000ea20000000800 */
[----:B0-----:R-:W-:-:S04]  /*6310*/  @!P0 FMUL.FTZ R0, R5, R4 ;  /* 0x0000000405008220 */ /* 0x001fc80000410000 */
[----:B------:R-:W-:Y:S01]  /*6320*/  @!P0 FMUL.FTZ R5, R0, 1.4426950216293334961 ;  /* 0x3fb8aa3b00058820 */ /* 0x000fe20000410000 */
[----:B------:R-:W-:-:S04]  /*6330*/  @!P0 FMUL.FTZ R0, R10, R4 ;  /* 0x000000040a008220 */ /* 0x000fc80000410000 */
[----:B-1----:R-:W-:Y:S01]  /*6340*/  @!P0 FMUL.FTZ R0, R0, R9 ;  /* 0x0000000900008220 */ /* 0x002fe20000410000 */
[----:B------:R-:W0:Y:S01]  /*6350*/  @!P0 MUFU.EX2 R5, R5 ;  /* 0x0000000500058308 */ /* 0x000e220000000800 */
[----:B--2---:R-:W-:Y:S02]  /*6360*/  @P0 FMUL.FTZ R4, R10, R7 ;  /* 0x000000070a040220 */ /* 0x004fe40000410000 */
[----:B0-----:R-:W-:-:S05]  /*6370*/  @!P0 FMUL.FTZ R4, R0, R5 ;  /* 0x0000000500048220 */ /* 0x001fca0000410000 */
[----:B------:R-:W-:-:S07]  /*6380*/  F2FP.BF16.F32.PACK_AB R4, RZ, R4 ;  /* 0x00000004ff04723e */ /* 0x000fce00000010ff */
.L_x_871:
[----:B------:R-:W-:Y:S01]  /*6390*/  STG.E.U16 desc[UR4][R2.64], R4 ;  /* 0x0000000402007986 */ /* 0x000fe2000c101504 */
[----:B------:R-:W-:Y:S05]  /*63a0*/  EXIT ;  /* 0x000000000000794d */ /* 0x000fea0003800000 */
.L_x_872:
        /* <DEDUP_REMOVED lines=13> */
.L_x_7827:


//--------------------- .text._ZN2at6native27unrolled_elementwise_kernelIZZZNS0_60_GLOBAL__N__171e0b9f_22_ActivationEluKernel_cu_9e10b42f_305319elu_backward_kernelERNS_18TensorIteratorBaseERKN3c106ScalarES8_S8_bENKUlvE_clEvENKUlvE2_clEvEUlNS5_8BFloat16ESB_E_St5arrayIPcLm3EELi4E23TrivialOffsetCalculatorILi2EjESG_ILi1EjENS0_6memory15LoadWithoutCastENSJ_16StoreWithoutCastEEEviT_T0_T2_T3_T4_T5_ --------------------------
	.section	.text._ZN2at6native27unrolled_elementwise_kernelIZZZNS0_60_GLOBAL__N__171e0b9f_22_ActivationEluKernel_cu_9e10b42f_305319elu_backward_kernelERNS_18TensorIteratorBaseERKN3c106ScalarES8_S8_bENKUlvE_clEvENKUlvE2_clEvEUlNS5_8BFloat16ESB_E_St5arrayIPcLm3EELi4E23TrivialOffsetCalculatorILi2EjESG_ILi1EjENS0_6memory15LoadWithoutCastENSJ_16StoreWithoutCastEEEviT_T0_T2_T3_T4_T5_,"ax",@progbits
	.align	128
        .global         _ZN2at6native27unrolled_elementwise_kernelIZZZNS0_60_GLOBAL__N__171e0b9f_22_ActivationEluKernel_cu_9e10b42f_305319elu_backward_kernelERNS_18TensorIteratorBaseERKN3c106ScalarES8_S8_bENKUlvE_clEvENKUlvE2_clEvEUlNS5_8BFloat16ESB_E_St5arrayIPcLm3EELi4E23TrivialOffsetCalculatorILi2EjESG_ILi1EjENS0_6memory15LoadWithoutCastENSJ_16StoreWithoutCastEEEviT_T0_T2_T3_T4_T5_
        .type           _ZN2at6native27unrolled_elementwise_kernelIZZZNS0_60_GLOBAL__N__171e0b9f_22_ActivationEluKernel_cu_9e10b42f_305319elu_backward_kernelERNS_18TensorIteratorBaseERKN3c106ScalarES8_S8_bENKUlvE_clEvENKUlvE2_clEvEUlNS5_8BFloat16ESB_E_St5arrayIPcLm3EELi4E23TrivialOffsetCalculatorILi2EjESG_ILi1EjENS0_6memory15LoadWithoutCastENSJ_16StoreWithoutCastEEEviT_T0_T2_T3_T4_T5_,@function
        .size           _ZN2at6native27unrolled_elementwise_kernelIZZZNS0_60_GLOBAL__N__171e0b9f_22_ActivationEluKernel_cu_9e10b42f_305319elu_backward_kernelERNS_18TensorIteratorBaseERKN3c106ScalarES8_S8_bENKUlvE_clEvENKUlvE2_clEvEUlNS5_8BFloat16ESB_E_St5arrayIPcLm3EELi4E23TrivialOffsetCalculatorILi2EjESG_ILi1EjENS0_6memory15LoadWithoutCastENSJ_16StoreWithoutCastEEEviT_T0_T2_T3_T4_T5_,(.L_x_7828 - _ZN2at6native27unrolled_elementwise_kernelIZZZNS0_60_GLOBAL__N__171e0b9f_22_ActivationEluKernel_cu_9e10b42f_305319elu_backward_kernelERNS_18TensorIteratorBaseERKN3c106ScalarES8_S8_bENKUlvE_clEvENKUlvE2_clEvEUlNS5_8BFloat16ESB_E_St5arrayIPcLm3EELi4E23TrivialOffsetCalculatorILi2EjESG_ILi1EjENS0_6memory15LoadWithoutCastENSJ_16StoreWithoutCastEEEviT_T0_T2_T3_T4_T5_)
        .other          _ZN2at6native27unrolled_elementwise_kernelIZZZNS0_60_GLOBAL__N__171e0b9f_22_ActivationEluKernel_cu_9e10b42f_305319elu_backward_kernelERNS_18TensorIteratorBaseERKN3c106ScalarES8_S8_bENKUlvE_clEvENKUlvE2_clEvEUlNS5_8BFloat16ESB_E_St5arrayIPcLm3EELi4E23TrivialOffsetCalculatorILi2EjESG_ILi1EjENS0_6memory15LoadWithoutCastENSJ_16StoreWithoutCastEEEviT_T0_T2_T3_T4_T5_,@"STO_CUDA_ENTRY STV_DEFAULT"
_ZN2at6native27unrolled_elementwise_kernelIZZZNS0_60_GLOBAL__N__171e0b9f_22_ActivationEluKernel_cu_9e10b42f_305319elu_backward_kernelERNS_18TensorIteratorBaseERKN3c106ScalarES8_S8_bENKUlvE_clEvENKUlvE2_clEvEUlNS5_8BFloat16ESB_E_St5arrayIPcLm3EELi4E23TrivialOffsetCalculatorILi2EjESG_ILi1EjENS0_6memory15LoadWithoutCastENSJ_16StoreWithoutCastEEEviT_T0_T2_T3_T4_T5_:
.text._ZN2at6native27unrolled_elementwise_kernelIZZZNS0_60_GLOBAL__N__171e0b9f_22_ActivationEluKernel_cu_9e10b42f_305319elu_backward_kernelERNS_18TensorIteratorBaseERKN3c106ScalarES8_S8_bENKUlvE_clEvENKUlvE2_clEvEUlNS5_8BFloat16ESB_E_St5arrayIPcLm3EELi4E23TrivialOffsetCalculatorILi2EjESG_ILi1EjENS0_6memory15LoadWithoutCastENSJ_16StoreWithoutCastEEEviT_T0_T2_T3_T4_T5_:
[----:B------:R-:W-:Y:S01]  /*0000*/  LDC R1, c[0x0][0x28] ;  /* 0x00000a00ff017b82 */ /* 0x000fe20000000800 */
[----:B------:R-:W0:Y:S07]  /*0010*/  S2R R18, SR_CTAID.X ;  /* 0x0000000000127919 */ /* 0x000e2e0000002500 */
[----:B------:R-:W0:Y:S01]  /*0020*/  LDC R3, c[0x0][0x210] ;  /* 0x00008400ff037b82 */ /* 0x000e220000000800 */
[----:B------:R-:W-:Y:S01]  /*0030*/  PRMT R20, RZ, 0x7610, R20 ;  /* 0x00007610ff147816 */ /* 0x000fe20000000014 */
[----:B------:R-:W-:Y:S01]  /*0040*/  ULDC.64 UR4, c[0x0][0x208] ;  /* 0x0000820000047ab9 */ /* 0x000fe20000000a00 */
[----:B------:R-:W1:Y:S01]  /*0050*/  S2R R19, SR_TID.X ;  /* 0x0000000000137919 */ /* 0x000e620000002100 */
[----:B------:R-:W-:Y:S01]  /*0060*/  PRMT R24, RZ, 0x7610, R24 ;  /* 0x00007610ff187816 */ /* 0x000fe20000000018 */
[----:B------:R-:W-:Y:S01]  /*0070*/  ULDC.U8 UR6, c[0x0][0x224] ;  /* 0x0000890000067ab9 */ /* 0x000fe20000000000 */
[----:B------:R-:W-:Y:S01]  /*0080*/  PRMT R22, RZ, 0x7610, R22 ;  /* 0x00007610ff167816 */ /* 0x000fe20000000016 */
[----:B0-----:R-:W-:Y:S01]  /*0090*/  IMAD R0, R18, -0x200, R3 ;  /* 0xfffffe0012007824 */ /* 0x001fe200078e0203 */
[----:B-1----:R-:W-:-:S04]  /*00a0*/  MOV R25, R19 ;  /* 0x0000001300197202 */ /* 0x002fc80000000f00 */
[----:B------:R-:W-:-:S13]  /*00b0*/  ISETP.GE.AND P0, PT, R19, R0, PT ;  /* 0x000000001300720c */ /* 0x000fda0003f06270 */
[----:B------:R-:W-:Y:S01]  /*00c0*/  @!P0 LEA R21, R18, R25, 0x9 ;  /* 0x0000001912158211 */ /* 0x000fe200078e48ff */
[----:B------:R-:W-:Y:S01]  /*00d0*/  @!P0 VIADD R25, R25, 0x80 ;  /* 0x0000008019198836 */ /* 0x000fe20000000000 */
[----:B------:R-:W0:Y:S04]  /*00e0*/  @!P0 LDC.64 R12, c[0x0][0x238] ;  /* 0x00008e00ff0c8b82 */ /* 0x000e280000000a00 */
[----:B------:R-:W-:-:S04]  /*00f0*/  ISETP.GE.AND P1, PT, R25, R0, PT ;  /* 0x000000001900720c */ /* 0x000fc80003f26270 */
[----:B------:R-:W1:Y:S09]  /*0100*/  @!P0 LDC.64 R14, c[0x0][0x240] ;  /* 0x00009000ff0e8b82 */ /* 0x000e720000000a00 */
[----:B------:R-:W-:Y:S01]  /*0110*/  @!P1 LEA R27, R18, R25, 0x9 ;  /* 0x00000019121b9211 */ /* 0x000fe200078e48ff */
[----:B------:R-:W2:Y:S01]  /*0120*/  @!P1 LDC.64 R16, c[0x0][0x238] ;  /* 0x00008e00ff109b82 */ /* 0x000ea20000000a00 */
[----:B------:R-:W-:-:S04]  /*0130*/  @!P1 IADD3 R25, R25, 0x80, RZ ;  /* 0x0000008019199810 */ /* 0x000fc80007ffe0ff */
[----:B------:R-:W-:Y:S01]  /*0140*/  ISETP.GE.AND P3, PT, R25, R0, PT ;  /* 0x000000001900720c */ /* 0x000fe20003f66270 */
[C---:B0-----:R-:W-:Y:S02]  /*0150*/  @!P0 IMAD.WIDE.U32 R12, R21.reuse, 0x2, R12 ;  /* 0x00000002150c8825 */ /* 0x041fe400078e000c */
[----:B------:R-:W0:Y:S03]  /*0160*/  @!P1 LDC.64 R2, c[0x0][0x240] ;  /* 0x00009000ff029b82 */ /* 0x000e260000000a00 */
[----:B------:R3:W5:Y:S01]  /*0170*/  @!P0 LDG.E.U16 R20, desc[UR4][R12.64] ;  /* 0x000000040c148981 */ /* 0x000762000c1e1500 */
[----:B-1----:R-:W-:Y:S01]  /*0180*/  @!P0 IMAD.WIDE.U32 R14, R21, 0x2, R14 ;  /* 0x00000002150e8825 */ /* 0x002fe200078e000e */
[----:B------:R-:W-:-:S05]  /*0190*/  PRMT R21, RZ, 0x7610, R21 ;  /* 0x00007610ff157816 */ /* 0x000fca0000000015 */
[C---:B------:R-:W-:Y:S01]  /*01a0*/  @!P3 IMAD R23, R18.reuse, 0x200, R25 ;  /* 0x000002001217b824 */ /* 0x040fe200078e0219 */
[----:B------:R-:W-:Y:S01]  /*01b0*/  @!P3 IADD3 R25, R25, 0x80, RZ ;  /* 0x000000801919b810 */ /* 0x000fe20007ffe0ff */
[----:B------:R-:W1:Y:S01]  /*01c0*/  @!P3 LDC.64 R4, c[0x0][0x238] ;  /* 0x00008e00ff04bb82 */ /* 0x000e620000000a00 */
[----:B--2---:R-:W-:Y:S02]  /*01d0*/  @!P1 IMAD.WIDE.U32 R16, R27, 0x2, R16 ;  /* 0x000000021b109825 */ /* 0x004fe400078e0010 */
[----:B------:R-:W-:Y:S01]  /*01e0*/  ISETP.GE.AND P2, PT, R25, R0, PT ;  /* 0x000000001900720c */ /* 0x000fe20003f46270 */
[----:B------:R2:W5:Y:S04]  /*01f0*/  @!P0 LDG.E.U16 R21, desc[UR4][R14.64] ;  /* 0x000000040e158981 */ /* 0x000568000c1e1500 */
[----:B------:R-:W4:Y:S01]  /*0200*/  @!P3 LDC.64 R6, c[0x0][0x240] ;  /* 0x00009000ff06bb82 */ /* 0x000f220000000a00 */
[----:B---3--:R-:W-:Y:S01]  /*0210*/  PRMT R12, RZ, 0x7610, R12 ;  /* 0x00007610ff0c7816 */ /* 0x008fe2000000000c */
[----:B------:R2:W5:Y:S06]  /*0220*/  @!P1 LDG.E.U16 R22, desc[UR4][R16.64] ;  /* 0x0000000410169981 */ /* 0x00056c000c1e1500 */
[----:B------:R-:W3:Y:S08]  /*0230*/  @!P2 LDC.64 R8, c[0x0][0x238] ;  /* 0x00008e00ff08ab82 */ /* 0x000ef00000000a00 */
[----:B------:R-:W2:Y:S01]  /*0240*/  @!P2 LDC.64 R10, c[0x0][0x240] ;  /* 0x00009000ff0aab82 */ /* 0x000ea20000000a00 */
[----:B------:R-:W-:Y:S01]  /*0250*/  @!P2 LEA R25, R18, R25, 0x9 ;  /* 0x000000191219a211 */ /* 0x000fe200078e48ff */
[----:B-1----:R-:W-:Y:S01]  /*0260*/  @!P3 IMAD.WIDE.U32 R4, R23, 0x2, R4 ;  /* 0x000000021704b825 */ /* 0x002fe200078e0004 */
[----:B------:R-:W-:-:S03]  /*0270*/  PRMT R13, RZ, 0x7610, R13 ;  /* 0x00007610ff0d7816 */ /* 0x000fc6000000000d */
[----:B----4-:R-:W-:Y:S01]  /*0280*/  @!P3 IMAD.WIDE.U32 R6, R23, 0x2, R6 ;  /* 0x000000021706b825 */ /* 0x010fe200078e0006 */
[----:B------:R-:W-:-:S04]  /*0290*/  PRMT R23, RZ, 0x7610, R23 ;  /* 0x00007610ff177816 */ /* 0x000fc80000000017 */
[----:B------:R1:W5:Y:S04]  /*02a0*/  @!P3 LDG.E.U16 R24, desc[UR4][R6.64] ;  /* 0x000000040618b981 */ /* 0x000368000c1e1500 */
[----:B------:R1:W5:Y:S01]  /*02b0*/  @!P3 LDG.E.U16 R23, desc[UR4][R4.64] ;  /* 0x000000040417b981 */ /* 0x000362000c1e1500 */
[----:B---3--:R-:W-:-:S05]  /*02c0*/  @!P2 IMAD.WIDE.U32 R8, R25, 0x2, R8 ;  /* 0x000000021908a825 */ /* 0x008fca00078e0008 */
[----:B------:R1:W5:Y:S01]  /*02d0*/  @!P2 LDG.E.U16 R12, desc[UR4][R8.64] ;  /* 0x00000004080ca981 */ /* 0x000362000c1e1500 */
[----:B--2---:R-:W-:-:S05]  /*02e0*/  @!P2 IMAD.WIDE.U32 R10, R25, 0x2, R10 ;  /* 0x00000002190aa825 */ /* 0x004fca00078e000a */
[----:B------:R1:W5:Y:S01]  /*02f0*/  @!P2 LDG.E.U16 R13, desc[UR4][R10.64] ;  /* 0x000000040a0da981 */ /* 0x000362000c1e1500 */
[----:B------:R-:W-:Y:S01]  /*0300*/  PRMT R25, RZ, 0x7610, R25 ;  /* 0x00007610ff197816 */ /* 0x000fe20000000019 */
[----:B0-----:R-:W-:-:S05]  /*0310*/  @!P1 IMAD.WIDE.U32 R2, R27, 0x2, R2 ;  /* 0x000000021b029825 */ /* 0x001fca00078e0002 */
[----:B------:R1:W5:Y:S01]  /*0320*/  @!P1 LDG.E.U16 R25, desc[UR4][R2.64] ;  /* 0x0000000402199981 */ /* 0x000362000c1e1500 */
[----:B------:R-:W-:Y:S01]  /*0330*/  ISETP.NE.AND P1, PT, RZ, UR6, PT ;  /* 0x00000006ff007c0c */ /* 0x000fe2000bf25270 */
[----:B------:R-:W-:-:S12]  /*0340*/  BSSY B0, `(.L_x_873) ;  /* 0x0000093000007945 */ /* 0x000fd80003800000 */
[----:B-1----:R-:W-:Y:S05]  /*0350*/  @!P1 BRA `(.L_x_874) ;  /* 0x0000000000e49947 */ /* 0x002fea0003800000 */
[C---:B------:R-:W-:Y:S01]  /*0360*/  VIADD R5, R19.reuse, 0x100 ;  /* 0x0000010013057836 */ /* 0x040fe20000000000 */
[C---:B------:R-:W-:Y:S01]  /*0370*/  IADD3 R7, R19.reuse, 0x180, RZ ;  /* 0x0000018013077810 */ /* 0x040fe20007ffe0ff */
[----:B------:R-:W-:Y:S01]  /*0380*/  BSSY B1, `(.L_x_875) ;  /* 0x0000010000017945 */ /* 0x000fe20003800000 */
[----:B------:R-:W-:Y:S02]  /*0390*/  IADD3 R3, R19, 0x80, RZ ;  /* 0x0000008013037810 */ /* 0x000fe40007ffe0ff */
[-C--:B------:R-:W-:Y:S02]  /*03a0*/  ISETP.GE.AND P1, PT, R5, R0.reuse, PT ;  /* 0x000000000500720c */ /* 0x080fe40003f26270 */
[-C--:B------:R-:W-:Y:S02]  /*03b0*/  ISETP.GE.AND P2, PT, R7, R0.reuse, PT ;  /* 0x000000000700720c */ /* 0x080fe40003f46270 */
[----:B------:R-:W-:Y:S01]  /*03c0*/  ISETP.GE.AND P4, PT, R3, R0, PT ;  /* 0x000000000300720c */ /* 0x000fe20003f86270 */
[----:B------:R-:W-:-:S12]  /*03d0*/  @P0 BRA `(.L_x_876) ;  /* 0x0000000000280947 */ /* 0x000fd80003800000 */
[----:B-----5:R-:W-:Y:S01]  /*03e0*/  IMAD.U32 R21, R21, 0x10000, RZ ;  /* 0x0001000015157824 */ /* 0x020fe200078e00ff */
[----:B------:R-:W-:Y:S01]  /*03f0*/  SHF.L.U32 R20, R20, 0x10, RZ ;  /* 0x0000001014147819 */ /* 0x000fe200000006ff */
[----:B------:R-:W-:Y:S01]  /*0400*/  ULDC.64 UR8, c[0x0][0x218] ;  /* 0x0000860000087ab9 */ /* 0x000fe20000000a00 */
[----:B------:R-:W-:Y:S02]  /*0410*/  ULDC UR6, c[0x0][0x220] ;  /* 0x0000880000067ab9 */ /* 0x000fe40000000800 */
[C---:B------:R-:W-:Y:S01]  /*0420*/  FSETP.GTU.FTZ.AND P3, PT, R21.reuse, RZ, PT ;  /* 0x000000ff1500720b */ /* 0x040fe20003f7c000 */
[----:B------:R-:W-:Y:S01]  /*0430*/  FADD.FTZ R21, R21, UR8 ;  /* 0x0000000815157e21 */ /* 0x000fe20008010000 */
[----:B------:R-:W-:-:S04]  /*0440*/  FMUL.FTZ R2, R20, UR6 ;  /* 0x0000000614027c20 */ /* 0x000fc80008410000 */
[----:B------:R-:W-:-:S07]  /*0450*/  FMUL.FTZ R2, R2, R21 ;  /* 0x0000001502027220 */ /* 0x000fce0000410000 */
[----:B------:R-:W-:-:S05]  /*0460*/  @P3 FMUL.FTZ R2, R20, UR9 ;  /* 0x0000000914023c20 */ /* 0x000fca0008410000 */
[----:B------:R-:W-:-:S07]  /*0470*/  F2FP.BF16.F32.PACK_AB R2, RZ, R2 ;  /* 0x00000002ff02723e */ /* 0x000fce00000010ff */
.L_x_876:
[----:B------:R-:W-:Y:S05]  /*0480*/  BSYNC B1 ;  /* 0x0000000000017941 */ /* 0x000fea0003800000 */
.L_x_875:
[----:B------:R-:W-:Y:S04]  /*0490*/  BSSY B1, `(.L_x_877) ;  /* 0x000000c000017945 */ /* 0x000fe80003800000 */
[----:B------:R-:W-:Y:S05]  /*04a0*/  @P4 BRA `(.L_x_878) ;  /* 0x0000000000284947 */ /* 0x000fea0003800000 */
[----:B-----5:R-:W-:Y:S01]  /*04b0*/  SHF.L.U32 R25, R25, 0x10, RZ ;  /* 0x0000001019197819 */ /* 0x020fe200000006ff */
[----:B------:R-:W-:Y:S01]  /*04c0*/  IMAD.U32 R22, R22, 0x10000, RZ ;  /* 0x0001000016167824 */ /* 0x000fe200078e00ff */
[----:B------:R-:W-:Y:S01]  /*04d0*/  ULDC.64 UR8, c[0x0][0x218] ;  /* 0x0000860000087ab9 */ /* 0x000fe20000000a00 */
[----:B------:R-:W-:Y:S01]  /*04e0*/  ULDC UR6, c[0x0][0x220] ;  /* 0x0000880000067ab9 */ /* 0x000fe20000000800 */
[C---:B------:R-:W-:Y:S01]  /*04f0*/  FSETP.GTU.FTZ.AND P3, PT, R25.reuse, RZ, PT ;  /* 0x000000ff1900720b */ /* 0x040fe20003f7c000 */
[----:B------:R-:W-:Y:S01]  /*0500*/  FADD.FTZ R25, R25, UR8 ;  /* 0x0000000819197e21 */ /* 0x000fe20008010000 */
[----:B------:R-:W-:-:S04]  /*0510*/  FMUL.FTZ R4, R22, UR6 ;  /* 0x0000000616047c20 */ /* 0x000fc80008410000 */
[----:B------:R-:W-:-:S07]  /*0520*/  FMUL.FTZ R4, R4, R25 ;  /* 0x0000001904047220 */ /* 0x000fce0000410000 */
[----:B------:R-:W-:-:S05]  /*0530*/  @P3 FMUL.FTZ R4, R22, UR9 ;  /* 0x0000000916043c20 */ /* 0x000fca0008410000 */
[----:B------:R-:W-:-:S07]  /*0540*/  F2FP.BF16.F32.PACK_AB R4, RZ, R4 ;  /* 0x00000004ff04723e */ /* 0x000fce00000010ff */
.L_x_878:
[----:B------:R-:W-:Y:S05]  /*0550*/  BSYNC B1 ;  /* 0x0000000000017941 */ /* 0x000fea0003800000 */
.L_x_877:
[----:B------:R-:W-:Y:S04]  /*0560*/  BSSY B1, `(.L_x_879) ;  /* 0x000000c000017945 */ /* 0x000fe80003800000 */
[----:B------:R-:W-:Y:S05]  /*0570*/  @P1 BRA `(.L_x_880) ;  /* 0x0000000000281947 */ /* 0x000fea0003800000 */
[----:B-----5:R-:W-:Y:S01]  /*0580*/  SHF.L.U32 R24, R24, 0x10, RZ ;  /* 0x0000001018187819 */ /* 0x020fe200000006ff */
[----:B------:R-:W-:Y:S01]  /*0590*/  ULDC.64 UR8, c[0x0][0x218] ;  /* 0x0000860000087ab9 */ /* 0x000fe20000000a00 */
[----:B------:R-:W-:Y:S01]  /*05a0*/  SHF.L.U32 R23, R23, 0x10, RZ ;  /* 0x0000001017177819 */ /* 0x000fe200000006ff */
[----:B------:R-:W-:Y:S01]  /*05b0*/  ULDC UR6, c[0x0][0x220] ;  /* 0x0000880000067ab9 */ /* 0x000fe20000000800 */
[C---:B------:R-:W-:Y:S01]  /*05c0*/  FSETP.GTU.FTZ.AND P1, PT, R24.reuse, RZ, PT ;  /* 0x000000ff1800720b */ /* 0x040fe20003f3c000 */
[----:B------:R-:W-:Y:S02]  /*05d0*/  FADD.FTZ R24, R24, UR8 ;  /* 0x0000000818187e21 */ /* 0x000fe40008010000 */
[----:B------:R-:W-:-:S04]  /*05e0*/  FMUL.FTZ R5, R23, UR6 ;  /* 0x0000000617057c20 */ /* 0x000fc80008410000 */
[----:B------:R-:W-:-:S06]  /*05f0*/  FMUL.FTZ R5, R5, R24 ;  /* 0x0000001805057220 */ /* 0x000fcc0000410000 */
[----:B------:R-:W-:-:S05]  /*0600*/  @P1 FMUL.FTZ R5, R23, UR9 ;  /* 0x0000000917051c20 */ /* 0x000fca0008410000 */
[----:B------:R-:W-:-:S07]  /*0610*/  F2FP.BF16.F32.PACK_AB R5, RZ, R5 ;  /* 0x00000005ff05723e */ /* 0x000fce00000010ff */
.L_x_880:
[----:B------:R-:W-:Y:S05]  /*0620*/  BSYNC B1 ;  /* 0x0000000000017941 */ /* 0x000fea0003800000 */
.L_x_879:
[----:B------:R-:W-:Y:S05]  /*0630*/  @P2 BRA `(.L_x_881) ;  /* 0x00000004008c2947 */ /* 0x000fea0003800000 */
        /* <DEDUP_REMOVED lines=9> */
[----:B------:R-:W-:Y:S01]  /*06d0*/  F2FP.BF16.F32.PACK_AB R8, RZ, R6 ;  /* 0x00000006ff08723e */ /* 0x000fe200000010ff */
[----:B------:R-:W-:Y:S06]  /*06e0*/  BRA `(.L_x_881) ;  /* 0x0000000400607947 */ /* 0x000fec0003800000 */
.L_x_874:
[----:B------:R-:W-:Y:S04]  /*06f0*/  BSSY B1, `(.L_x_882) ;  /* 0x0000014000017945 */ /* 0x000fe80003800000 */
[----:B------:R-:W-:Y:S05]  /*0700*/  @P0 BRA `(.L_x_883) ;  /* 0x0000000000480947 */ /* 0x000fea0003800000 */
[----:B-----5:R-:W-:Y:S01]  /*0710*/  SHF.L.U32 R2, R21, 0x10, RZ ;  /* 0x0000001015027819 */ /* 0x020fe200000006ff */
[----:B------:R-:W-:Y:S01]  /*0720*/  BSSY B2, `(.L_x_884) ;  /* 0x000000f000027945 */ /* 0x000fe20003800000 */
[----:B------:R-:W-:Y:S02]  /*0730*/  IMAD.U32 R20, R20, 0x10000, RZ ;  /* 0x0001000014147824 */ /* 0x000fe400078e00ff */
        /* <DEDUP_REMOVED lines=11> */
.L_x_885:
[----:B------:R-:W-:Y:S02]  /*07f0*/  ULDC UR6, c[0x0][0x21c] ;  /* 0x0000870000067ab9 */ /* 0x000fe40000000800 */
[----:B------:R-:W-:-:S07]  /*0800*/  FMUL.FTZ R2, R20, UR6 ;  /* 0x0000000614027c20 */ /* 0x000fce0008410000 */
.L_x_886:
[----:B------:R-:W-:Y:S05]  /*0810*/  BSYNC B2 ;  /* 0x0000000000027941 */ /* 0x000fea0003800000 */
.L_x_884:
[----:B------:R-:W-:-:S07]  /*0820*/  F2FP.BF16.F32.PACK_AB R2, RZ, R2 ;  /* 0x00000002ff02723e */ /* 0x000fce00000010ff */
.L_x_883:
[----:B------:R-:W-:Y:S05]  /*0830*/  BSYNC B1 ;  /* 0x0000000000017941 */ /* 0x000fea0003800000 */
.L_x_882:
[----:B------:R-:W-:Y:S01]  /*0840*/  IADD3 R3, R19, 0x80, RZ ;  /* 0x0000008013037810 */ /* 0x000fe20007ffe0ff */
[----:B------:R-:W-:Y:S03]  /*0850*/  BSSY B1, `(.L_x_887) ;  /* 0x0000015000017945 */ /* 0x000fe60003800000 */
[----:B------:R-:W-:-:S13]  /*0860*/  ISETP.GE.AND P1, PT, R3, R0, PT ;  /* 0x000000000300720c */ /* 0x000fda0003f26270 */
        /* <DEDUP_REMOVED lines=15> */
.L_x_890:
[----:B------:R-:W-:Y:S02]  /*0960*/  ULDC UR6, c[0x0][0x21c] ;  /* 0x0000870000067ab9 */ /* 0x000fe40000000800 */
[----:B------:R-:W-:-:S07]  /*0970*/  FMUL.FTZ R4, R22, UR6 ;  /* 0x0000000616047c20 */ /* 0x000fce0008410000 */
.L_x_891:
[----:B------:R-:W-:Y:S05]  /*0980*/  BSYNC B2 ;  /* 0x0000000000027941 */ /* 0x000fea0003800000 */
.L_x_889:
[----:B------:R-:W-:-:S07]  /*0990*/  F2FP.BF16.F32.PACK_AB R4, RZ, R4 ;  /* 0x00000004ff04723e */ /* 0x000fce00000010ff */
.L_x_888:
[----:B------:R-:W-:Y:S05]  /*09a0*/  BSYNC B1 ;  /* 0x0000000000017941 */ /* 0x000fea0003800000 */
.L_x_887:
        /* <DEDUP_REMOVED lines=18> */
.L_x_895:
[----:B------:R-:W-:Y:S02]  /*0ad0*/  ULDC UR6, c[0x0][0x21c] ;  /* 0x0000870000067ab9 */ /* 0x000fe40000000800 */
[----:B------:R-:W-:-:S07]  /*0ae0*/  FMUL.FTZ R5, R23, UR6 ;  /* 0x0000000617057c20 */ /* 0x000fce0008410000 */
.L_x_896:
[----:B------:R-:W-:Y:S05]  /*0af0*/  BSYNC B2 ;  /* 0x0000000000027941 */ /* 0x000fea0003800000 */
.L_x_894:
[----:B------:R-:W-:-:S07]  /*0b00*/  F2FP.BF16.F32.PACK_AB R5, RZ, R5 ;  /* 0x00000005ff05723e */ /* 0x000fce00000010ff */
.L_x_893:
[----:B------:R-:W-:Y:S05]  /*0b10*/  BSYNC B1 ;  /* 0x0000000000017941 */ /* 0x000fea0003800000 */
.L_x_892:
[----:B------:R-:W-:-:S04]  /*0b20*/  IADD3 R7, R19, 0x180, RZ ;  /* 0x0000018013077810 */ /* 0x000fc80007ffe0ff */
        /* <DEDUP_REMOVED lines=16> */
.L_x_898:
[----:B------:R-:W-:Y:S02]  /*0c30*/  ULDC UR6, c[0x0][0x21c] ;  /* 0x0000870000067ab9 */ /* 0x000fe40000000800 */
[----:B------:R-:W-:-:S07]  /*0c40*/  FMUL.FTZ R8, R8, UR6 ;  /* 0x0000000608087c20 */ /* 0x000fce0008410000 */
.L_x_899:
[----:B------:R-:W-:Y:S05]  /*0c50*/  BSYNC B1 ;  /* 0x0000000000017941 */ /* 0x000fea0003800000 */
.L_x_897:
[----:B------:R-:W-:-:S07]  /*0c60*/  F2FP.BF16.F32.PACK_AB R8, RZ, R8 ;  /* 0x00000008ff08723e */ /* 0x000fce00000010ff */
.L_x_881:
[----:B------:R-:W-:Y:S05]  /*0c70*/  BSYNC B0 ;  /* 0x0000000000007941 */ /* 0x000fea0003800000 */
.L_x_873:
[----:B------:R-:W0:Y:S01]  /*0c80*/  @!P0 LDC.64 R6, c[0x0][0x230] ;  /* 0x00008c00ff068b82 */ /* 0x000e220000000a00 */
[----:B------:R-:W-:Y:S01]  /*0c90*/  MOV R9, R19 ;  /* 0x0000001300097202 */ /* 0x000fe20000000f00 */
[----:B------:R-:W-:Y:S01]  /*0ca0*/  BSSY B0, `(.L_x_900) ;  /* 0x0000012000007945 */ /* 0x000fe20003800000 */
[----:B------:R-:W-:Y:S01]  /*0cb0*/  @!P0 MOV R9, R3 ;  /* 0x0000000300098202 */ /* 0x000fe20000000f00 */
[----:B------:R-:W-:Y:S01]  /*0cc0*/  @!P0 IMAD R3, R18, 0x200, R19 ;  /* 0x0000020012038824 */ /* 0x000fe200078e0213 */
[----:B------:R-:W-:Y:S02]  /*0cd0*/  PRMT R10, R2, 0x7610, R10 ;  /* 0x00007610020a7816 */ /* 0x000fe4000000000a */
[----:B------:R-:W-:Y:S01]  /*0ce0*/  ISETP.GE.AND P1, PT, R9, R0, PT ;  /* 0x000000000900720c */ /* 0x000fe20003f26270 */
[----:B0-----:R-:W-:-:S05]  /*0cf0*/  @!P0 IMAD.WIDE.U32 R2, R3, 0x2, R6 ;  /* 0x0000000203028825 */ /* 0x001fca00078e0006 */
[----:B------:R0:W-:Y:S07]  /*0d00*/  @!P0 STG.E.U16 desc[UR4][R2.64], R10 ;  /* 0x0000000a02008986 */ /* 0x0001ee000c101504 */
[----:B------:R-:W-:Y:S05]  /*0d10*/  @P1 BRA `(.L_x_901) ;  /* 0x0000000000281947 */ /* 0x000fea0003800000 */
[----:B------:R-:W1:Y:S01]  /*0d20*/  LDC.64 R6, c[0x0][0x230] ;  /* 0x00008c00ff067b82 */ /* 0x000e620000000a00 */
[----:B0-----:R-:W-:Y:S02]  /*0d30*/  LEA R3, R18, R9, 0x9 ;  /* 0x0000000912037211 */ /* 0x001fe400078e48ff */
[----:B------:R-:W-:-:S04]  /*0d40*/  IADD3 R9, R9, 0x80, RZ ;  /* 0x0000008009097810 */ /* 0x000fc80007ffe0ff */
[----:B------:R-:W-:-:S13]  /*0d50*/  ISETP.GE.AND P0, PT, R9, R0, PT ;  /* 0x000000000900720c */ /* 0x000fda0003f06270 */
[----:B------:R-:W-:Y:S01]  /*0d60*/  @!P0 IMAD R11, R18, 0x200, R9 ;  /* 0x00000200120b8824 */ /* 0x000fe200078e0209 */
[----:B------:R-:W-:Y:S01]  /*0d70*/  @!P0 IADD3 R9, R9, 0x80, RZ ;  /* 0x0000008009098810 */ /* 0x000fe20007ffe0ff */
[----:B-1----:R-:W-:-:S04]  /*0d80*/  IMAD.WIDE.U32 R2, R3, 0x2, R6 ;  /* 0x0000000203027825 */ /* 0x002fc800078e0006 */
[----:B------:R-:W-:Y:S01]  /*0d90*/  @!P0 IMAD.WIDE.U32 R6, R11, 0x2, R6 ;  /* 0x000000020b068825 */ /* 0x000fe200078e0006 */
[----:B------:R1:W-:Y:S04]  /*0da0*/  STG.E.U16 desc[UR4][R2.64], R4 ;  /* 0x0000000402007986 */ /* 0x0003e8000c101504 */
[----:B------:R1:W-:Y:S02]  /*0db0*/  @!P0 STG.E.U16 desc[UR4][R6.64], R5 ;  /* 0x0000000506008986 */ /* 0x0003e4000c101504 */
.L_x_901:
[----:B------:R-:W-:Y:S05]  /*0dc0*/  BSYNC B0 ;  /* 0x0000000000007941 */ /* 0x000fea0003800000 */
.L_x_900:
[----:B------:R-:W-:-:S13]  /*0dd0*/  ISETP.GE.AND P0, PT, R9, R0, PT ;  /* 0x000000000900720c */ /* 0x000fda0003f06270 */
[----:B------:R-:W-:Y:S05]  /*0de0*/  @P0 EXIT ;  /* 0x000000000000094d */ /* 0x000fea0003800000 */
[----:B01----:R-:W0:Y:S01]  /*0df0*/  LDC.64 R2, c[0x0][0x230] ;  /* 0x00008c00ff027b82 */ /* 0x003e220000000a00 */
[----:B------:R-:W-:-:S05]  /*0e00*/  LEA R9, R18, R9, 0x9 ;  /* 0x0000000912097211 */ /* 0x000fca00078e48ff */
[----:B0-----:R-:W-:-:S05]  /*0e10*/  IMAD.WIDE.U32 R2, R9, 0x2, R2 ;  /* 0x0000000209027825 */ /* 0x001fca00078e0002 */
[----:B------:R-:W-:Y:S01]  /*0e20*/  STG.E.U16 desc[UR4][R2.64], R8 ;  /* 0x0000000802007986 */ /* 0x000fe2000c101504 */
[----:B------:R-:W-:Y:S05]  /*0e30*/  EXIT ;  /* 0x000000000000794d */ /* 0x000fea0003800000 */
.L_x_902:
        /* <DEDUP_REMOVED lines=12> */
.L_x_7828:


//--------------------- .text._ZN2at6native29vectorized_elementwise_kernelILi2EZZZNS0_60_GLOBAL__N__171e0b9f_22_ActivationEluKernel_cu_9e10b42f_305319elu_backward_kernelERNS_18TensorIteratorBaseERKN3c106ScalarES8_S8_bENKUlvE_clEvENKUlvE2_clEvEUlNS5_8BFloat16ESB_E_St5arrayIPcLm3EEEEviT0_T1_ --------------------------
	.section	.text._ZN2at6native29vectorized_elementwise_kernelILi2EZZZNS0_60_GLOBAL__N__171e0b9f_22_ActivationEluKernel_cu_9e10b42f_305319elu_backward_kernelERNS_18TensorIteratorBaseERKN3c106ScalarES8_S8_bENKUlvE_clEvENKUlvE2_clEvEUlNS5_8BFloat16ESB_E_St5arrayIPcLm3EEEEviT0_T1_,"ax",@progbits
	.align	128
        .global         _ZN2at6native29vectorized_elementwise_kernelILi2EZZZNS0_60_GLOBAL__N__171e0b9f_22_ActivationEluKernel_cu_9e10b42f_305319elu_backward_kernelERNS_18TensorIteratorBaseERKN3c106ScalarES8_S8_bENKUlvE_clEvENKUlvE2_clEvEUlNS5_8BFloat16ESB_E_St5arrayIPcLm3EEEEviT0_T1_
        .type           _ZN2at6native29vectorized_elementwise_kernelILi2EZZZNS0_60_GLOBAL__N__171e0b9f_22_ActivationEluKernel_cu_9e10b42f_305319elu_backward_kernelERNS_18TensorIteratorBaseERKN3c106ScalarES8_S8_bENKUlvE_clEvENKUlvE2_clEvEUlNS5_8BFloat16ESB_E_St5arrayIPcLm3EEEEviT0_T1_,@function
        .size           _ZN2at6native29vectorized_elementwise_kernelILi2EZZZNS0_60_GLOBAL__N__171e0b9f_22_ActivationEluKernel_cu_9e10b42f_305319elu_backward_kernelERNS_18TensorIteratorBaseERKN3c106ScalarES8_S8_bENKUlvE_clEvENKUlvE2_clEvEUlNS5_8BFloat16ESB_E_St5arrayIPcLm3EEEEviT0_T1_,(.L_x_7829 - _ZN2at6native29vectorized_elementwise_kernelILi2EZZZNS0_60_GLOBAL__N__171e0b9f_22_ActivationEluKernel_cu_9e10b42f_305319elu_backward_kernelERNS_18TensorIteratorBaseERKN3c106ScalarES8_S8_bENKUlvE_clEvENKUlvE2_clEvEUlNS5_8BFloat16ESB_E_St5arrayIPcLm3EEEEviT0_T1_)
        .other          _ZN2at6native29vectorized_elementwise_kernelILi2EZZZNS0_60_GLOBAL__N__171e0b9f_22_ActivationEluKernel_cu_9e10b42f_305319elu_backward_kernelERNS_18TensorIteratorBaseERKN3c106ScalarES8_S8_bENKUlvE_clEvENKUlvE2_clEvEUlNS5_8BFloat16ESB_E_St5arrayIPcLm3EEEEviT0_T1_,@"STO_CUDA_ENTRY STV_DEFAULT"
_ZN2at6native29vectorized_elementwise_kernelILi2EZZZNS0_60_GLOBAL__N__171e0b9f_22_ActivationEluKernel_cu_9e10b42f_305319elu_backward_kernelERNS_18TensorIteratorBaseERKN3c106ScalarES8_S8_bENKUlvE_clEvENKUlvE2_clEvEUlNS5_8BFloat16ESB_E_St5arrayIPcLm3EEEEviT0_T1_:
.text._ZN2at6native29vectorized_elementwise_kernelILi2EZZZNS0_60_GLOBAL__N__171e0b9f_22_ActivationEluKernel_cu_9e10b42f_305319elu_backward_kernelERNS_18TensorIteratorBaseERKN3c106ScalarES8_S8_bENKUlvE_clEvENKUlvE2_clEvEUlNS5_8BFloat16ESB_E_St5arrayIPcLm3EEEEviT0_T1_:
[----:B------:R-:W-:Y:S01]  /*0000*/  LDC R1, c[0x0][0x28] ;  /* 0x00000a00ff017b82 */ /* 0x000fe20000000800 */
[----:B------:R-:W0:Y:S01]  /*0010*/  S2R R4, SR_CTAID.X ;  /* 0x0000000000047919 */ /* 0x000e220000002500 */
[----:B------:R-:W-:Y:S01]  /*0020*/  ULDC UR4, c[0x0][0x210] ;  /* 0x0000840000047ab9 */ /* 0x000fe20000000800 */
[----:B------:R-:W-:Y:S01]  /*0030*/  ULDC.U8 UR6, c[0x0][0x224] ;  /* 0x0000890000067ab9 */ /* 0x000fe20000000000 */
[----:B0-----:R-:W-:-:S04]  /*0040*/  SHF.L.U32 R4, R4, 0xa, RZ ;  /* 0x0000000a04047819 */ /* 0x001fc800000006ff */
[----:B------:R-:W-:Y:S01]  /*0050*/  IADD3 R5, -R4, UR4, RZ ;  /* 0x0000000404057c10 */ /* 0x000fe2000fffe1ff */
[----:B------:R-:W-:-:S03]  /*0060*/  ULDC.64 UR4, c[0x0][0x208] ;  /* 0x0000820000047ab9 */ /* 0x000fc60000000a00 */
[----:B------:R-:W-:-:S13]  /*0070*/  ISETP.GE.U32.AND P0, PT, R5, 0x400, PT ;  /* 0x000004000500780c */ /* 0x000fda0003f06070 */
[----:B------:R-:W-:Y:S05]  /*0080*/  @!P0 BRA `(.L_x_903) ;  /* 0x0000000c00d88947 */ /* 0x000fea0003800000 */
[----:B------:R-:W0:Y:S01]  /*0090*/  S2R R2, SR_TID.X ;  /* 0x0000000000027919 */ /* 0x000e220000002100 */
[----:B------:R-:W1:Y:S08]  /*00a0*/  LDC.64 R6, c[0x0][0x238] ;  /* 0x00008e00ff067b82 */ /* 0x000e700000000a00 */
[----:B------:R-:W2:Y:S01]  /*00b0*/  LDC.64 R8, c[0x0][0x240] ;  /* 0x00009000ff087b82 */ /* 0x000ea20000000a00 */
[----:B-1----:R-:W-:-:S04]  /*00c0*/  IMAD.WIDE R6, R4, 0x2, R6 ;  /* 0x0000000204067825 */ /* 0x002fc800078e0206 */
[----:B0-----:R-:W-:-:S04]  /*00d0*/  IMAD.WIDE.U32 R10, R2, 0x4, R6 ;  /* 0x00000004020a7825 */ /* 0x001fc800078e0006 */
[----:B--2---:R-:W-:Y:S01]  /*00e0*/  IMAD.WIDE R8, R4, 0x2, R8 ;  /* 0x0000000204087825 */ /* 0x004fe200078e0208 */
[----:B------:R-:W2:Y:S04]  /*00f0*/  LDG.E R20, desc[UR4][R10.64] ;  /* 0x000000040a147981 */ /* 0x000ea8000c1e1900 */
[----:B------:R-:W3:Y:S01]  /*0100*/  LDG.E R12, desc[UR4][R10.64+0x200] ;  /* 0x000200040a0c7981 */ /* 0x000ee2000c1e1900 */
[----:B------:R-:W-:-:S03]  /*0110*/  IMAD.WIDE.U32 R18, R2, 0x4, R8 ;  /* 0x0000000402127825 */ /* 0x000fc600078e0008 */
[----:B------:R-:W4:Y:S04]  /*0120*/  LDG.E R7, desc[UR4][R10.64+0x400] ;  /* 0x000400040a077981 */ /* 0x000f28000c1e1900 */
[----:B------:R-:W5:Y:S04]  /*0130*/  LDG.E R21, desc[UR4][R18.64] ;  /* 0x0000000412157981 */ /* 0x000f68000c1e1900 */
[----:B------:R-:W5:Y:S04]  /*0140*/  LDG.E R6, desc[UR4][R10.64+0x600] ;  /* 0x000600040a067981 */ /* 0x000f68000c1e1900 */
[----:B------:R-:W5:Y:S04]  /*0150*/  LDG.E R16, desc[UR4][R18.64+0x200] ;  /* 0x0002000412107981 */ /* 0x000f68000c1e1900 */
[----:B------:R-:W5:Y:S04]  /*0160*/  LDG.E R8, desc[UR4][R18.64+0x400] ;  /* 0x0004000412087981 */ /* 0x000f68000c1e1900 */
[----:B------:R-:W5:Y:S01]  /*0170*/  LDG.E R5, desc[UR4][R18.64+0x600] ;  /* 0x0006000412057981 */ /* 0x000f62000c1e1900 */
[----:B------:R-:W-:-:S02]  /*0180*/  ISETP.NE.AND P0, PT, RZ, UR6, PT ;  /* 0x00000006ff007c0c */ /* 0x000fc4000bf05270 */
[C---:B--2---:R-:W-:Y:S02]  /*0190*/  SHF.L.U32 R13, R20.reuse, 0x10, RZ ;  /* 0x00000010140d7819 */ /* 0x044fe400000006ff */
[----:B------:R-:W-:Y:S02]  /*01a0*/  PRMT R20, R20, 0x7632, R20 ;  /* 0x0000763214147816 */ /* 0x000fe40000000014 */
[----:B---3--:R-:W-:Y:S02]  /*01b0*/  PRMT R14, R12, 0x7632, R14 ;  /* 0x000076320c0e7816 */ /* 0x008fe4000000000e */
[----:B----4-:R-:W-:Y:S02]  /*01c0*/  PRMT R9, R7, 0x7632, R9 ;  /* 0x0000763207097816 */ /* 0x010fe40000000009 */
[C---:B-----5:R-:W-:Y:S02]  /*01d0*/  SHF.L.U32 R17, R21.reuse, 0x10, RZ ;  /* 0x0000001015117819 */ /* 0x060fe400000006ff */
[----:B------:R-:W-:-:S02]  /*01e0*/  PRMT R21, R21, 0x7632, R21 ;  /* 0x0000763215157816 */ /* 0x000fc40000000015 */
[----:B------:R-:W-:Y:S02]  /*01f0*/  PRMT R3, R6, 0x7632, R3 ;  /* 0x0000763206037816 */ /* 0x000fe40000000003 */
[----:B------:R-:W-:Y:S02]  /*0200*/  PRMT R15, R16, 0x7632, R15 ;  /* 0x00007632100f7816 */ /* 0x000fe4000000000f */
[----:B------:R-:W-:Y:S02]  /*0210*/  PRMT R10, R8, 0x7632, R10 ;  /* 0x00007632080a7816 */ /* 0x000fe4000000000a */
[----:B------:R-:W-:Y:S01]  /*0220*/  PRMT R0, R5, 0x7632, R0 ;  /* 0x0000763205007816 */ /* 0x000fe20000000000 */
[----:B------:R-:W-:Y:S06]  /*0230*/  @!P0 BRA `(.L_x_904) ;  /* 0x0000000400048947 */ /* 0x000fec0003800000 */
[----:B------:R-:W-:Y:S01]  /*0240*/  SHF.L.U32 R16, R16, 0x10, RZ ;  /* 0x0000001010107819 */ /* 0x000fe200000006ff */
[----:B------:R-:W-:Y:S01]  /*0250*/  IMAD.U32 R11, R20, 0x10000, RZ ;  /* 0x00010000140b7824 */ /* 0x000fe200078e00ff */
[----:B------:R-:W-:Y:S01]  /*0260*/  SHF.L.U32 R21, R21, 0x10, RZ ;  /* 0x0000001015157819 */ /* 0x000fe200000006ff */
[----:B------:R-:W-:Y:S01]  /*0270*/  ULDC.64 UR6, c[0x0][0x218] ;  /* 0x0000860000067ab9 */ /* 0x000fe20000000a00 */
[----:B------:R-:W-:Y:S01]  /*0280*/  SHF.L.U32 R19, R15, 0x10, RZ ;  /* 0x000000100f137819 */ /* 0x000fe200000006ff */
[----:B------:R-:W-:Y:S01]  /*0290*/  ULDC UR8, c[0x0][0x220] ;  /* 0x0000880000087ab9 */ /* 0x000fe20000000800 */
[C---:B------:R-:W-:Y:S01]  /*02a0*/  FSETP.GTU.FTZ.AND P3, PT, R17.reuse, RZ, PT ;  /* 0x000000ff1100720b */ /* 0x040fe20003f7c000 */
[----:B------:R-:W-:Y:S01]  /*02b0*/  FADD.FTZ R20, R16, UR6 ;  /* 0x0000000610147e21 */ /* 0x000fe20008010000 */
[----:B------:R-:W-:Y:S01]  /*02c0*/  SHF.L.U32 R12, R12, 0x10, RZ ;  /* 0x000000100c0c7819 */ /* 0x000fe200000006ff */
[----:B------:R-:W-:Y:S01]  /*02d0*/  FADD.FTZ R15, R17, UR6 ;  /* 0x00000006110f7e21 */ /* 0x000fe20008010000 */
[----:B------:R-:W-:Y:S01]  /*02e0*/  FSETP.GTU.FTZ.AND P1, PT, R16, RZ, PT ;  /* 0x000000ff1000720b */ /* 0x000fe20003f3c000 */
[----:B------:R-:W-:Y:S01]  /*02f0*/  FMUL.FTZ R16, R13, UR8 ;  /* 0x000000080d107c20 */ /* 0x000fe20008410000 */
[----:B------:R-:W-:Y:S01]  /*0300*/  FADD.FTZ R18, R21, UR6 ;  /* 0x0000000615127e21 */ /* 0x000fe20008010000 */
[C---:B------:R-:W-:Y:S01]  /*0310*/  FSETP.GTU.FTZ.AND P0, PT, R19.reuse, RZ, PT ;  /* 0x000000ff1300720b */ /* 0x040fe20003f1c000 */
[----:B------:R-:W-:Y:S01]  /*0320*/  FADD.FTZ R22, R19, UR6 ;  /* 0x0000000613167e21 */ /* 0x000fe20008010000 */
[----:B------:R-:W-:Y:S01]  /*0330*/  FMUL.FTZ R17, R11, UR8 ;  /* 0x000000080b117c20 */ /* 0x000fe20008410000 */
[----:B------:R-:W-:Y:S01]  /*0340*/  FMUL.FTZ R19, R12, UR8 ;  /* 0x000000080c137c20 */ /* 0x000fe20008410000 */
[----:B------:R-:W-:Y:S01]  /*0350*/  FMUL.FTZ R15, R15, R16 ;  /* 0x000000100f0f7220 */ /* 0x000fe20000410000 */
[----:B------:R-:W-:Y:S01]  /*0360*/  SHF.L.U32 R8, R8, 0x10, RZ ;  /* 0x0000001008087819 */ /* 0x000fe200000006ff */
[----:B------:R-:W-:Y:S01]  /*0370*/  FMUL.FTZ R16, R17, R18 ;  /* 0x0000001211107220 */ /* 0x000fe20000410000 */
[----:B------:R-:W-:Y:S01]  /*0380*/  FMUL.FTZ R17, R19, R20 ;  /* 0x0000001413117220 */ /* 0x000fe20000410000 */
[----:B------:R-:W-:Y:S01]  /*0390*/  SHF.L.U32 R10, R10, 0x10, RZ ;  /* 0x000000100a0a7819 */ /* 0x000fe200000006ff */
[----:B------:R-:W-:Y:S01]  /*03a0*/  IMAD.U32 R14, R14, 0x10000, RZ ;  /* 0x000100000e0e7824 */ /* 0x000fe200078e00ff */
[----:B------:R-:W-:Y:S01]  /*03b0*/  SHF.L.U32 R19, R5, 0x10, RZ ;  /* 0x0000001005137819 */ /* 0x000fe200000006ff */
[----:B------:R-:W-:Y:S01]  /*03c0*/  @P3 FMUL.FTZ R15, R13, UR7 ;  /* 0x000000070d0f3c20 */ /* 0x000fe20008410000 */
[----:B------:R-:W-:Y:S01]  /*03d0*/  SHF.L.U32 R0, R0, 0x10, RZ ;  /* 0x0000001000007819 */ /* 0x000fe200000006ff */
[----:B------:R-:W-:Y:S01]  /*03e0*/  IMAD.U32 R9, R9, 0x10000, RZ ;  /* 0x0001000009097824 */ /* 0x000fe200078e00ff */
[----:B------:R-:W-:Y:S01]  /*03f0*/  FSETP.GTU.FTZ.AND P2, PT, R21, RZ, PT ;  /* 0x000000ff1500720b */ /* 0x000fe20003f5c000 */
[----:B------:R-:W-:Y:S01]  /*0400*/  FMUL.FTZ R21, R14, UR8 ;  /* 0x000000080e157c20 */ /* 0x000fe20008410000 */
[----:B------:R-:W-:Y:S01]  /*0410*/  FSETP.GTU.FTZ.AND P3, PT, R8, RZ, PT ;  /* 0x000000ff0800720b */ /* 0x000fe20003f7c000 */
[----:B------:R-:W-:Y:S01]  /*0420*/  IMAD.U32 R3, R3, 0x10000, RZ ;  /* 0x0001000003037824 */ /* 0x000fe200078e00ff */
[----:B------:R-:W-:Y:S01]  /*0430*/  FSETP.GTU.FTZ.AND P4, PT, R10, RZ, PT ;  /* 0x000000ff0a00720b */ /* 0x000fe20003f9c000 */
[----:B------:R-:W-:Y:S01]  /*0440*/  FMUL.FTZ R18, R21, R22 ;  /* 0x0000001615127220 */ /* 0x000fe20000410000 */
[----:B------:R-:W-:Y:S01]  /*0450*/  FSETP.GTU.FTZ.AND P5, PT, R19, RZ, PT ;  /* 0x000000ff1300720b */ /* 0x000fe20003fbc000 */
[C---:B------:R-:W-:Y:S01]  /*0460*/  FADD.FTZ R21, R0.reuse, UR6 ;  /* 0x0000000600157e21 */ /* 0x040fe20008010000 */
[----:B------:R-:W-:Y:S01]  /*0470*/  FSETP.GTU.FTZ.AND P6, PT, R0, RZ, PT ;  /* 0x000000ff0000720b */ /* 0x000fe20003fdc000 */
[----:B------:R-:W-:Y:S01]  /*0480*/  FADD.FTZ R5, R8, UR6 ;  /* 0x0000000608057e21 */ /* 0x000fe20008010000 */
[----:B------:R-:W-:Y:S01]  /*0490*/  SHF.L.U32 R7, R7, 0x10, RZ ;  /* 0x0000001007077819 */ /* 0x000fe200000006ff */
[----:B------:R-:W-:Y:S01]  /*04a0*/  FADD.FTZ R13, R10, UR6 ;  /* 0x000000060a0d7e21 */ /* 0x000fe20008010000 */
[----:B------:R-:W-:Y:S01]  /*04b0*/  SHF.L.U32 R6, R6, 0x10, RZ ;  /* 0x0000001006067819 */ /* 0x000fe200000006ff */
[----:B------:R-:W-:Y:S01]  /*04c0*/  FADD.FTZ R19, R19, UR6 ;  /* 0x0000000613137e21 */ /* 0x000fe20008010000 */
[----:B------:R-:W-:Y:S01]  /*04d0*/  FMUL.FTZ R8, R9, UR8 ;  /* 0x0000000809087c20 */ /* 0x000fe20008410000 */
[----:B------:R-:W-:Y:S01]  /*04e0*/  FMUL.FTZ R0, R7, UR8 ;  /* 0x0000000807007c20 */ /* 0x000fe20008410000 */
[----:B------:R-:W-:Y:S01]  /*04f0*/  FMUL.FTZ R20, R3, UR8 ;  /* 0x0000000803147c20 */ /* 0x000fe20008410000 */
[----:B------:R-:W-:Y:S01]  /*0500*/  FMUL.FTZ R10, R6, UR8 ;  /* 0x00000008060a7c20 */ /* 0x000fe20008410000 */
[----:B------:R-:W-:Y:S01]  /*0510*/  @P2 FMUL.FTZ R16, R11, UR7 ;  /* 0x000000070b102c20 */ /* 0x000fe20008410000 */
[----:B------:R-:W-:Y:S01]  /*0520*/  FMUL.FTZ R0, R0, R5 ;  /* 0x0000000500007220 */ /* 0x000fe20000410000 */
[----:B------:R-:W-:Y:S01]  /*0530*/  FMUL.FTZ R5, R8, R13 ;  /* 0x0000000d08057220 */ /* 0x000fe20000410000 */
[----:B------:R-:W-:Y:S01]  /*0540*/  FMUL.FTZ R10, R10, R19 ;  /* 0x000000130a0a7220 */ /* 0x000fe20000410000 */
[----:B------:R-:W-:Y:S01]  /*0550*/  FMUL.FTZ R20, R20, R21 ;  /* 0x0000001514147220 */ /* 0x000fe20000410000 */
[----:B------:R-:W-:Y:S01]  /*0560*/  @P1 FMUL.FTZ R17, R12, UR7 ;  /* 0x000000070c111c20 */ /* 0x000fe20008410000 */
[----:B------:R-:W-:Y:S01]  /*0570*/  @P0 FMUL.FTZ R18, R14, UR7 ;  /* 0x000000070e120c20 */ /* 0x000fe20008410000 */
[----:B------:R-:W-:Y:S01]  /*0580*/  @P3 FMUL.FTZ R0, R7, UR7 ;  /* 0x0000000707003c20 */ /* 0x000fe20008410000 */
[----:B------:R-:W-:Y:S01]  /*0590*/  @P4 FMUL.FTZ R5, R9, UR7 ;  /* 0x0000000709054c20 */ /* 0x000fe20008410000 */
[----:B------:R-:W-:Y:S01]  /*05a0*/  @P5 FMUL.FTZ R10, R6, UR7 ;  /* 0x00000007060a5c20 */ /* 0x000fe20008410000 */
[----:B------:R-:W-:Y:S01]  /*05b0*/  @P6 FMUL.FTZ R20, R3, UR7 ;  /* 0x0000000703146c20 */ /* 0x000fe20008410000 */
[----:B------:R-:W-:-:S02]  /*05c0*/  F2FP.BF16.F32.PACK_AB R11, RZ, R15 ;  /* 0x0000000fff0b723e */ /* 0x000fc400000010ff */
[----:B------:R-:W-:Y:S02]  /*05d0*/  F2FP.BF16.F32.PACK_AB R16, RZ, R16 ;  /* 0x00000010ff10723e */ /* 0x000fe400000010ff */
[----:B------:R-:W-:Y:S02]  /*05e0*/  F2FP.BF16.F32.PACK_AB R17, RZ, R17 ;  /* 0x00000011ff11723e */ /* 0x000fe400000010ff */
[----:B------:R-:W-:Y:S02]  /*05f0*/  F2FP.BF16.F32.PACK_AB R18, RZ, R18 ;  /* 0x00000012ff12723e */ /* 0x000fe400000010ff */
[----:B------:R-:W-:Y:S02]  /*0600*/  F2FP.BF16.F32.PACK_AB R7, RZ, R0 ;  /* 0x00000000ff07723e */ /* 0x000fe400000010ff */
[----:B------:R-:W-:Y:S02]  /*0610*/  F2FP.BF16.F32.PACK_AB R5, RZ, R5 ;  /* 0x00000005ff05723e */ /* 0x000fe400000010ff */
[----:B------:R-:W-:-:S02]  /*0620*/  F2FP.BF16.F32.PACK_AB R10, RZ, R10 ;  /* 0x0000000aff0a723e */ /* 0x000fc400000010ff */
[----:B------:R-:W-:Y:S01]  /*0630*/  F2FP.BF16.F32.PACK_AB R20, RZ, R20 ;  /* 0x00000014ff14723e */ /* 0x000fe200000010ff */
[----:B------:R-:W-:Y:S06]  /*0640*/  BRA `(.L_x_905) ;  /* 0x0000000800387947 */ /* 0x000fec0003800000 */
.L_x_904:
[----:B------:R-:W-:Y:S01]  /*0650*/  FSETP.GTU.FTZ.AND P0, PT, R17, RZ, PT ;  /* 0x000000ff1100720b */ /* 0x000fe20003f1c000 */
[----:B------:R-:W-:-:S12]  /*0660*/  BSSY B0, `(.L_x_906) ;  /* 0x000000d000007945 */ /* 0x000fd80003800000 */
[----:B------:R-:W-:Y:S05]  /*0670*/  @P0 BRA `(.L_x_907) ;  /* 0x0000000000240947 */ /* 0x000fea0003800000 */
[----:B------:R-:W-:Y:S02]  /*0680*/  ULDC UR6, c[0x0][0x220] ;  /* 0x0000880000067ab9 */ /* 0x000fe40000000800 */
[----:B------:R-:W-:Y:S01]  /*0690*/  FMUL.FTZ R17, R17, UR6 ;  /* 0x0000000611117c20 */ /* 0x000fe20008410000 */
[----:B------:R-:W-:Y:S01]  /*06a0*/  FMUL.FTZ R11, R13, UR6 ;  /* 0x000000060d0b7c20 */ /* 0x000fe20008410000 */
[----:B------:R-:W-:Y:S02]  /*06b0*/  ULDC UR6, c[0x0][0x218] ;  /* 0x0000860000067ab9 */ /* 0x000fe40000000800 */
[----:B------:R-:W-:Y:S01]  /*06c0*/  FMUL.FTZ R17, R17, 1.4426950216293334961 ;  /* 0x3fb8aa3b11117820 */ /* 0x000fe20000410000 */
[----:B------:R-:W-:-:S03]  /*06d0*/  FMUL.FTZ R11, R11, UR6 ;  /* 0x000000060b0b7c20 */ /* 0x000fc60008410000 */
[----:B------:R-:W0:Y:S02]  /*06e0*/  MUFU.EX2 R18, R17 ;  /* 0x0000001100127308 */ /* 0x000e240000000800 */
[----:B0-----:R-:W-:Y:S01]  /*06f0*/  FMUL.FTZ R11, R11, R18 ;  /* 0x000000120b0b7220 */ /* 0x001fe20000410000 */
[----:B------:R-:W-:Y:S06]  /*0700*/  BRA `(.L_x_908) ;  /* 0x0000000000087947 */ /* 0x000fec0003800000 */
.L_x_907:
[----:B------:R-:W-:Y:S02]  /*0710*/  ULDC UR6, c[0x0][0x21c] ;  /* 0x0000870000067ab9 */ /* 0x000fe40000000800 */
[----:B------:R-:W-:-:S07]  /*0720*/  FMUL.FTZ R11, R13, UR6 ;  /* 0x000000060d0b7c20 */ /* 0x000fce0008410000 */
.L_x_908:
[----:B------:R-:W-:Y:S05]  /*0730*/  BSYNC B0 ;  /* 0x0000000000007941 */ /* 0x000fea0003800000 */
.L_x_906:
[----:B------:R-:W-:Y:S01]  /*0740*/  SHF.L.U32 R13, R21, 0x10, RZ ;  /* 0x00000010150d7819 */ /* 0x000fe200000006ff */
[----:B------:R-:W-:Y:S01]  /*0750*/  BSSY B0, `(.L_x_909) ;  /* 0x0000010000007945 */ /* 0x000fe20003800000 */
[----:B------:R-:W-:Y:S02]  /*0760*/  F2FP.BF16.F32.PACK_AB R11, RZ, R11 ;  /* 0x0000000bff0b723e */ /* 0x000fe400000010ff */
[----:B------:R-:W-:Y:S02]  /*0770*/  FSETP.GTU.FTZ.AND P0, PT, R13, RZ, PT ;  /* 0x000000ff0d00720b */ /* 0x000fe40003f1c000 */
[----:B------:R-:W-:-:S11]  /*0780*/  SHF.L.U32 R20, R20, 0x10, RZ ;  /* 0x0000001014147819 */ /* 0x000fd600000006ff */
        /* <DEDUP_REMOVED lines=10> */
.L_x_910:
[----:B------:R-:W-:Y:S02]  /*0830*/  ULDC UR6, c[0x0][0x21c] ;  /* 0x0000870000067ab9 */ /* 0x000fe40000000800 */
[----:B------:R-:W-:-:S07]  /*0840*/  FMUL.FTZ R13, R20, UR6 ;  /* 0x00000006140d7c20 */ /* 0x000fce0008410000 */
.L_x_911:
[----:B------:R-:W-:Y:S05]  /*0850*/  BSYNC B0 ;  /* 0x0000000000007941 */ /* 0x000fea0003800000 */
.L_x_909:
[----:B------:R-:W-:Y:S01]  /*0860*/  IMAD.U32 R18, R16, 0x10000, RZ ;  /* 0x0001000010127824 */ /* 0x000fe200078e00ff */
[----:B------:R-:W-:Y:S01]  /*0870*/  BSSY B0, `(.L_x_912) ;  /* 0x0000010000007945 */ /* 0x000fe20003800000 */
[----:B------:R-:W-:Y:S02]  /*0880*/  F2FP.BF16.F32.PACK_AB R16, RZ, R13 ;  /* 0x0000000dff10723e */ /* 0x000fe400000010ff */
[----:B------:R-:W-:Y:S02]  /*0890*/  SHF.L.U32 R17, R12, 0x10, RZ ;  /* 0x000000100c117819 */ /* 0x000fe400000006ff */
[----:B------:R-:W-:-:S13]  /*08a0*/  FSETP.GTU.FTZ.AND P0, PT, R18, RZ, PT ;  /* 0x000000ff1200720b */ /* 0x000fda0003f1c000 */
[----:B------:R-:W-:Y:S05]  /*08b0*/  @P0 BRA `(.L_x_913) ;  /* 0x0000000000240947 */ /* 0x000fea0003800000 */
[----:B------:R-:W-:Y:S02]  /*08c0*/  ULDC UR6, c[0x0][0x220] ;  /* 0x0000880000067ab9 */ /* 0x000fe40000000800 */
[----:B------:R-:W-:Y:S01]  /*08d0*/  FMUL.FTZ R12, R18, UR6 ;  /* 0x00000006120c7c20 */ /* 0x000fe20008410000 */
[----:B------:R-:W-:Y:S01]  /*08e0*/  FMUL.FTZ R17, R17, UR6 ;  /* 0x0000000611117c20 */ /* 0x000fe20008410000 */
[----:B------:R-:W-:Y:S02]  /*08f0*/  ULDC UR6, c[0x0][0x218] ;  /* 0x0000860000067ab9 */ /* 0x000fe40000000800 */
[----:B------:R-:W-:Y:S01]  /*0900*/  FMUL.FTZ R12, R12, 1.4426950216293334961 ;  /* 0x3fb8aa3b0c0c7820 */ /* 0x000fe20000410000 */
[----:B------:R-:W-:-:S05]  /*0910*/  FMUL.FTZ R17, R17, UR6 ;  /* 0x0000000611117c20 */ /* 0x000fca0008410000 */
[----:B------:R-:W0:Y:S02]  /*0920*/  MUFU.EX2 R12, R12 ;  /* 0x0000000c000c7308 */ /* 0x000e240000000800 */
[----:B0-----:R-:W-:Y:S01]  /*0930*/  FMUL.FTZ R17, R17, R12 ;  /* 0x0000000c11117220 */ /* 0x001fe20000410000 */
[----:B------:R-:W-:Y:S06]  /*0940*/  BRA `(.L_x_914) ;  /* 0x0000000000087947 */ /* 0x000fec0003800000 */
.L_x_913:
[----:B------:R-:W-:Y:S02]  /*0950*/  ULDC UR6, c[0x0][0x21c] ;  /* 0x0000870000067ab9 */ /* 0x000fe40000000800 */
[----:B------:R-:W-:-:S07]  /*0960*/  FMUL.FTZ R17, R17, UR6 ;  /* 0x0000000611117c20 */ /* 0x000fce0008410000 */
.L_x_914:
[----:B------:R-:W-:Y:S05]  /*0970*/  BSYNC B0 ;  /* 0x0000000000007941 */ /* 0x000fea0003800000 */
.L_x_912:
[----:B------:R-:W-:Y:S01]  /*0980*/  SHF.L.U32 R12, R15, 0x10, RZ ;  /* 0x000000100f0c7819 */ /* 0x000fe200000006ff */
[----:B------:R-:W-:Y:S01]  /*0990*/  BSSY B0, `(.L_x_915) ;  /* 0x0000010000007945 */ /* 0x000fe20003800000 */
[----:B------:R-:W-:Y:S02]  /*09a0*/  F2FP.BF16.F32.PACK_AB R17, RZ, R17 ;  /* 0x00000011ff11723e */ /* 0x000fe400000010ff */
[----:B------:R-:W-:Y:S02]  /*09b0*/  FSETP.GTU.FTZ.AND P0, PT, R12, RZ, PT ;  /* 0x000000ff0c00720b */ /* 0x000fe40003f1c000 */
[----:B------:R-:W-:-:S11]  /*09c0*/  SHF.L.U32 R14, R14, 0x10, RZ ;  /* 0x000000100e0e7819 */ /* 0x000fd600000006ff */
        /* <DEDUP_REMOVED lines=10> */
.L_x_916:
[----:B------:R-:W-:Y:S02]  /*0a70*/  ULDC UR6, c[0x0][0x21c] ;  /* 0x0000870000067ab9 */ /* 0x000fe40000000800 */
[----:B------:R-:W-:-:S07]  /*0a80*/  FMUL.FTZ R18, R14, UR6 ;  /* 0x000000060e127c20 */ /* 0x000fce0008410000 */
.L_x_917:
[----:B------:R-:W-:Y:S05]  /*0a90*/  BSYNC B0 ;  /* 0x0000000000007941 */ /* 0x000fea0003800000 */
.L_x_915:
[----:B------:R-:W-:Y:S01]  /*0aa0*/  IMAD.U32 R8, R8, 0x10000, RZ ;  /* 0x0001000008087824 */ /* 0x000fe200078e00ff */
[----:B------:R-:W-:Y:S01]  /*0ab0*/  BSSY B0, `(.L_x_918) ;  /* 0x0000010000007945 */ /* 0x000fe20003800000 */
[----:B------:R-:W-:Y:S02]  /*0ac0*/  F2FP.BF16.F32.PACK_AB R18, RZ, R18 ;  /* 0x00000012ff12723e */ /* 0x000fe400000010ff */
[----:B------:R-:W-:Y:S02]  /*0ad0*/  SHF.L.U32 R12, R7, 0x10, RZ ;  /* 0x00000010070c7819 */ /* 0x000fe400000006ff */
        /* <DEDUP_REMOVED lines=11> */
.L_x_919:
[----:B------:R-:W-:Y:S02]  /*0b90*/  ULDC UR6, c[0x0][0x21c] ;  /* 0x0000870000067ab9 */ /* 0x000fe40000000800 */
[----:B------:R-:W-:-:S07]  /*0ba0*/  FMUL.FTZ R7, R12, UR6 ;  /* 0x000000060c077c20 */ /* 0x000fce0008410000 */
.L_x_920:
[----:B------:R-:W-:Y:S05]  /*0bb0*/  BSYNC B0 ;  /* 0x0000000000007941 */ /* 0x000fea0003800000 */
.L_x_918:
        /* <DEDUP_REMOVED lines=15> */
.L_x_922:
[----:B------:R-:W-:Y:S02]  /*0cb0*/  ULDC UR6, c[0x0][0x21c] ;  /* 0x0000870000067ab9 */ /* 0x000fe40000000800 */
[----:B------:R-:W-:-:S07]  /*0cc0*/  FMUL.FTZ R8, R10, UR6 ;  /* 0x000000060a087c20 */ /* 0x000fce0008410000 */
.L_x_923:
[----:B------:R-:W-:Y:S05]  /*0cd0*/  BSYNC B0 ;  /* 0x0000000000007941 */ /* 0x000fea0003800000 */
.L_x_921:
[----:B------:R-:W-:Y:S01]  /*0ce0*/  SHF.L.U32 R9, R5, 0x10, RZ ;  /* 0x0000001005097819 */ /* 0x000fe200000006ff */
[----:B------:R-:W-:Y:S01]  /*0cf0*/  BSSY B0, `(.L_x_924) ;  /* 0x0000010000007945 */ /* 0x000fe20003800000 */
[----:B------:R-:W-:Y:S01]  /*0d00*/  F2FP.BF16.F32.PACK_AB R5, RZ, R8 ;  /* 0x00000008ff05723e */ /* 0x000fe200000010ff */
[----:B------:R-:W-:Y:S01]  /*0d10*/  IMAD.U32 R10, R6, 0x10000, RZ ;  /* 0x00010000060a7824 */ /* 0x000fe200078e00ff */
[----:B------:R-:W-:-:S13]  /*0d20*/  FSETP.GTU.FTZ.AND P0, PT, R9, RZ, PT ;  /* 0x000000ff0900720b */ /* 0x000fda0003f1c000 */
        /* <DEDUP_REMOVED lines=10> */
.L_x_925:
[----:B------:R-:W-:Y:S02]  /*0dd0*/  ULDC UR6, c[0x0][0x21c] ;  /* 0x0000870000067ab9 */ /* 0x000fe40000000800 */
[----:B------:R-:W-:-:S07]  /*0de0*/  FMUL.FTZ R10, R10, UR6 ;  /* 0x000000060a0a7c20 */ /* 0x000fce0008410000 */
.L_x_926:
[----:B------:R-:W-:Y:S05]  /*0df0*/  BSYNC B0 ;  /* 0x0000000000007941 */ /* 0x000fea0003800000 */
.L_x_924:
        /* <DEDUP_REMOVED lines=15> */
.L_x_928:
[----:B------:R-:W-:Y:S02]  /*0ef0*/  ULDC UR6, c[0x0][0x21c] ;  /* 0x0000870000067ab9 */ /* 0x000fe40000000800 */
[----:B------:R-:W-:-:S07]  /*0f00*/  FMUL.FTZ R20, R20, UR6 ;  /* 0x0000000614147c20 */ /* 0x000fce0008410000 */
.L_x_929:
[----:B------:R-:W-:Y:S05]  /*0f10*/  BSYNC B0 ;  /* 0x0000000000007941 */ /* 0x000fea0003800000 */
.L_x_927:
[----:B------:R-:W-:-:S07]  /*0f20*/  F2FP.BF16.F32.PACK_AB R20, RZ, R20 ;  /* 0x00000014ff14723e */ /* 0x000fce00000010ff */
.L_x_905:
[----:B------:R-:W0:Y:S01]  /*0f30*/  LDC.64 R8, c[0x0][0x230] ;  /* 0x00008c00ff087b82 */ /* 0x000e220000000a00 */
[----:B------:R-:W-:Y:S02]  /*0f40*/  PRMT R11, R11, 0x5410, R16 ;  /* 0x000054100b0b7816 */ /* 0x000fe40000000010 */
[----:B------:R-:W-:Y:S02]  /*0f50*/  PRMT R17, R17, 0x5410, R18 ;  /* 0x0000541011117816 */ /* 0x000fe40000000012 */
[----:B------:R-:W-:Y:S02]  /*0f60*/  PRMT R7, R7, 0x5410, R5 ;  /* 0x0000541007077816 */ /* 0x000fe40000000005 */
[----:B------:R-:W-:Y:S01]  /*0f70*/  PRMT R10, R10, 0x5410, R20 ;  /* 0x000054100a0a7816 */ /* 0x000fe20000000014 */
[----:B0-----:R-:W-:-:S04]  /*0f80*/  IMAD.WIDE.U32 R8, R4, 0x2, R8 ;  /* 0x0000000204087825 */ /* 0x001fc800078e0008 */
[----:B------:R-:W-:-:S05]  /*0f90*/  IMAD.WIDE R8, R2, 0x4, R8 ;  /* 0x0000000402087825 */ /* 0x000fca00078e0208 */
[----:B------:R-:W-:Y:S04]  /*0fa0*/  STG.E desc[UR4][R8.64], R11 ;  /* 0x0000000b08007986 */ /* 0x000fe8000c101904 */
[----:B------:R-:W-:Y:S04]  /*0fb0*/  STG.E desc[UR4][R8.64+0x200], R17 ;  /* 0x0002001108007986 */ /* 0x000fe8000c101904 */
[----:B------:R-:W-:Y:S04]  /*0fc0*/  STG.E desc[UR4][R8.64+0x400], R7 ;  /* 0x0004000708007986 */ /* 0x000fe8000c101904 */
[----:B------:R-:W-:Y:S01]  /*0fd0*/  STG.E desc[UR4][R8.64+0x600], R10 ;  /* 0x0006000a08007986 */ /* 0x000fe2000c101904 */
[----:B------:R-:W-:Y:S05]  /*0fe0*/  EXIT ;  /* 0x000000000000794d */ /* 0x000fea0003800000 */
.L_x_903:
[----:B------:R-:W0:Y:S01]  /*0ff0*/  S2R R6, SR_TID.X ;  /* 0x0000000000067919 */ /* 0x000e220000002100 */
[----:B------:R-:W-:Y:S02]  /*1000*/  PRMT R8, RZ, 0x7610, R8 ;  /* 0x00007610ff087816 */ /* 0x000fe40000000008 */
[----:B0-----:R-:W-:Y:S02]  /*1010*/  ISETP.GE.AND P0, PT, R6, R5, PT ;  /* 0x000000050600720c */ /* 0x001fe40003f06270 */
[----:B------:R-:W-:-:S11]  /*1020*/  MOV R27, R6 ;  /* 0x00000006001b7202 */ /* 0x000fd60000000f00 */
[----:B------:R-:W-:Y:S01]  /*1030*/  @!P0 IADD3 R7, R4, R27, RZ ;  /* 0x0000001b04078210 */ /* 0x000fe20007ffe0ff */
[----:B------:R-:W-:Y:S01]  /*1040*/  @!P0 VIADD R27, R27, 0x80 ;  /* 0x000000801b1b8836 */ /* 0x000fe20000000000 */
[----:B------:R-:W0:Y:S04]  /*1050*/  @!P0 LDC.64 R16, c[0x0][0x238] ;  /* 0x00008e00ff108b82 */ /* 0x000e280000000a00 */
[----:B------:R-:W-:-:S04]  /*1060*/  ISETP.GE.AND P3, PT, R27, R5, PT ;  /* 0x000000051b00720c */ /* 0x000fc80003f66270 */
[----:B------:R-:W1:Y:S09]  /*1070*/  @!P0 LDC.64 R22, c[0x0][0x240] ;  /* 0x00009000ff168b82 */ /* 0x000e720000000a00 */
[----:B------:R-:W-:Y:S01]  /*1080*/  @!P3 IADD3 R10, R4, R27, RZ ;  /* 0x0000001b040ab210 */ /* 0x000fe20007ffe0ff */
[----:B------:R-:W2:Y:S01]  /*1090*/  @!P3 LDC.64 R14, c[0x0][0x238] ;  /* 0x00008e00ff0ebb82 */ /* 0x000ea20000000a00 */
[----:B------:R-:W-:-:S04]  /*10a0*/  @!P3 IADD3 R27, R27, 0x80, RZ ;  /* 0x000000801b1bb810 */ /* 0x000fc80007ffe0ff */
[----:B------:R-:W-:Y:S01]  /*10b0*/  ISETP.GE.AND P4, PT, R27, R5, PT ;  /* 0x000000051b00720c */ /* 0x000fe20003f86270 */
[C---:B0-----:R-:W-:Y:S02]  /*10c0*/  @!P0 IMAD.WIDE.U32 R16, R7.reuse, 0x2, R16 ;  /* 0x0000000207108825 */ /* 0x041fe400078e0010 */
[----:B------:R-:W0:Y:S01]  /*10d0*/  @!P3 LDC.64 R12, c[0x0][0x240] ;  /* 0x00009000ff0cbb82 */ /* 0x000e220000000a00 */
[----:B------:R-:W-:Y:S02]  /*10e0*/  PRMT R20, RZ, 0x7610, R20 ;  /* 0x00007610ff147816 */ /* 0x000fe40000000014 */
[----:B------:R-:W-:Y:S01]  /*10f0*/  PRMT R9, RZ, 0x7610, R9 ;  /* 0x00007610ff097816 */ /* 0x000fe20000000009 */
[----:B-1----:R-:W-:Y:S01]  /*1100*/  @!P0 IMAD.WIDE.U32 R22, R7, 0x2, R22 ;  /* 0x0000000207168825 */ /* 0x002fe200078e0016 */
[----:B------:R-:W-:-:S05]  /*1110*/  PRMT R7, RZ, 0x7610, R7 ;  /* 0x00007610ff077816 */ /* 0x000fca0000000007 */
[----:B------:R-:W-:Y:S01]  /*1120*/  @!P4 IADD3 R11, R4, R27, RZ ;  /* 0x0000001b040bc210 */ /* 0x000fe20007ffe0ff */
[----:B------:R-:W1:Y:S01]  /*1130*/  @!P4 LDC.64 R2, c[0x0][0x240] ;  /* 0x00009000ff02cb82 */ /* 0x000e620000000a00 */
[----:B------:R-:W-:Y:S01]  /*1140*/  @!P4 IADD3 R27, R27, 0x80, RZ ;  /* 0x000000801b1bc810 */ /* 0x000fe20007ffe0ff */
[----:B------:R-:W5:Y:S03]  /*1150*/  @!P0 LDG.E.U16 R8, desc[UR4][R22.64] ;  /* 0x0000000416088981 */ /* 0x000f66000c1e1500 */
[CC--:B------:R-:W-:Y:S01]  /*1160*/  ISETP.GE.AND P5, PT, R27.reuse, R5.reuse, PT ;  /* 0x000000051b00720c */ /* 0x0c0fe20003fa6270 */
[----:B--2---:R-:W-:Y:S01]  /*1170*/  @!P3 IMAD.WIDE.U32 R14, R10, 0x2, R14 ;  /* 0x000000020a0eb825 */ /* 0x004fe200078e000e */
[----:B------:R2:W5:Y:S01]  /*1180*/  @!P0 LDG.E.U16 R7, desc[UR4][R16.64] ;  /* 0x0000000410078981 */ /* 0x000562000c1e1500 */
[----:B------:R-:W3:Y:S03]  /*1190*/  @!P4 LDC.64 R24, c[0x0][0x238] ;  /* 0x00008e00ff18cb82 */ /* 0x000ee60000000a00 */
[----:B------:R4:W5:Y:S07]  /*11a0*/  @!P3 LDG.E.U16 R9, desc[UR4][R14.64] ;  /* 0x000000040e09b981 */ /* 0x00096e000c1e1500 */
[----:B------:R-:W-:Y:S01]  /*11b0*/  @!P5 IMAD.IADD R21, R4, 0x1, R27 ;  /* 0x000000010415d824 */ /* 0x000fe200078e021b */
[----:B------:R-:W-:Y:S01]  /*11c0*/  @!P5 IADD3 R27, R27, 0x80, RZ ;  /* 0x000000801b1bd810 */ /* 0x000fe20007ffe0ff */
[----:B------:R-:W4:Y:S03]  /*11d0*/  @!P5 LDC.64 R28, c[0x0][0x238] ;  /* 0x00008e00ff1cdb82 */ /* 0x000f260000000a00 */
[----:B------:R-:W-:-:S05]  /*11e0*/  ISETP.GE.AND P1, PT, R27, R5, PT ;  /* 0x000000051b00720c */ /* 0x000fca0003f26270 */
[----:B------:R-:W4:Y:S08]  /*11f0*/  @!P5 LDC.64 R18, c[0x0][0x240] ;  /* 0x00009000ff12db82 */ /* 0x000f300000000a00 */
[----:B------:R-:W-:Y:S01]  /*1200*/  @!P1 IADD3 R0, R4, R27, RZ ;  /* 0x0000001b04009210 */ /* 0x000fe20007ffe0ff */
[----:B-1----:R-:W-:Y:S01]  /*1210*/  @!P4 IMAD.WIDE.U32 R2, R11, 0x2, R2 ;  /* 0x000000020b02c825 */ /* 0x002fe200078e0002 */
[----:B------:R-:W-:Y:S01]  /*1220*/  @!P1 IADD3 R27, R27, 0x80, RZ ;  /* 0x000000801b1b9810 */ /* 0x000fe20007ffe0ff */
[----:B--2---:R-:W1:Y:S03]  /*1230*/  @!P1 LDC.64 R16, c[0x0][0x238] ;  /* 0x00008e00ff109b82 */ /* 0x004e660000000a00 */
[----:B------:R-:W-:Y:S01]  /*1240*/  ISETP.GE.AND P2, PT, R27, R5, PT ;  /* 0x000000051b00720c */ /* 0x000fe20003f46270 */
[----:B0-----:R-:W-:Y:S01]  /*1250*/  @!P3 IMAD.WIDE.U32 R12, R10, 0x2, R12 ;  /* 0x000000020a0cb825 */ /* 0x001fe200078e000c */
[----:B------:R-:W-:Y:S01]  /*1260*/  PRMT R10, RZ, 0x7610, R10 ;  /* 0x00007610ff0a7816 */ /* 0x000fe2000000000a */
[----:B------:R0:W5:Y:S02]  /*1270*/  @!P4 LDG.E.U16 R20, desc[UR4][R2.64] ;  /* 0x000000040214c981 */ /* 0x000164000c1e1500 */
[----:B---3--:R-:W-:Y:S01]  /*1280*/  @!P4 IMAD.WIDE.U32 R24, R11, 0x2, R24 ;  /* 0x000000020b18c825 */ /* 0x008fe200078e0018 */
[----:B------:R-:W-:Y:S01]  /*1290*/  PRMT R11, RZ, 0x7610, R11 ;  /* 0x00007610ff0b7816 */ /* 0x000fe2000000000b */
[----:B----4-:R-:W2:Y:S01]  /*12a0*/  @!P1 LDC.64 R14, c[0x0][0x240] ;  /* 0x00009000ff0e9b82 */ /* 0x010ea20000000a00 */
[----:B------:R3:W5:Y:S04]  /*12b0*/  @!P3 LDG.E.U16 R10, desc[UR4][R12.64] ;  /* 0x000000040c0ab981 */ /* 0x000768000c1e1500 */
[----:B------:R-:W5:Y:S01]  /*12c0*/  @!P4 LDG.E.U16 R11, desc[UR4][R24.64] ;  /* 0x00000004180bc981 */ /* 0x000f62000c1e1500 */
[----:B0-----:R-:W-:Y:S01]  /*12d0*/  @!P2 IADD3 R3, R4, R27, RZ ;  /* 0x0000001b0403a210 */ /* 0x001fe20007ffe0ff */
[----:B------:R-:W-:Y:S01]  /*12e0*/  @!P2 VIADD R27, R27, 0x80 ;  /* 0x000000801b1ba836 */ /* 0x000fe20000000000 */
[----:B------:R-:W0:Y:S04]  /*12f0*/  @!P2 LDC.64 R22, c[0x0][0x240] ;  /* 0x00009000ff16ab82 */ /* 0x000e280000000a00 */
[----:B------:R-:W-:-:S04]  /*1300*/  ISETP.GE.AND P4, PT, R27, R5, PT ;  /* 0x000000051b00720c */ /* 0x000fc80003f86270 */
[----:B---3--:R-:W3:Y:S01]  /*1310*/  @!P2 LDC.64 R12, c[0x0][0x238] ;  /* 0x00008e00ff0cab82 */ /* 0x008ee20000000a00 */
[----:B------:R-:W-:-:S04]  /*1320*/  @!P5 IMAD.WIDE.U32 R28, R21, 0x2, R28 ;  /* 0x00000002151cd825 */ /* 0x000fc800078e001c */
[----:B------:R-:W-:Y:S01]  /*1330*/  @!P5 IMAD.WIDE.U32 R18, R21, 0x2, R18 ;  /* 0x000000021512d825 */ /* 0x000fe200078e0012 */
[----:B------:R-:W-:-:S06]  /*1340*/  PRMT R21, RZ, 0x7610, R21 ;  /* 0x00007610ff157816 */ /* 0x000fcc0000000015 */
[----:B------:R4:W5:Y:S02]  /*1350*/  @!P5 LDG.E.U16 R21, desc[UR4][R28.64] ;  /* 0x000000041c15d981 */ /* 0x000964000c1e1500 */
[----:B----4-:R-:W-:Y:S02]  /*1360*/  @!P4 IADD3 R29, R4, R27, RZ ;  /* 0x0000001b041dc210 */ /* 0x010fe40007ffe0ff */
[----:B------:R-:W-:-:S04]  /*1370*/  @!P4 IADD3 R27, R27, 0x80, RZ ;  /* 0x000000801b1bc810 */ /* 0x000fc80007ffe0ff */
[----:B------:R-:W-:Y:S01]  /*1380*/  ISETP.GE.AND P3, PT, R27, R5, PT ;  /* 0x000000051b00720c */ /* 0x000fe20003f66270 */
[C---:B---3--:R-:W-:Y:S01]  /*1390*/  @!P2 IMAD.WIDE.U32 R12, R3.reuse, 0x2, R12 ;  /* 0x00000002030ca825 */ /* 0x048fe200078e000c */
[----:B------:R-:W-:Y:S02]  /*13a0*/  PRMT R24, RZ, 0x7610, R24 ;  /* 0x00007610ff187816 */ /* 0x000fe40000000018 */
[----:B------:R-:W-:Y:S01]  /*13b0*/  PRMT R25, RZ, 0x7610, R25 ;  /* 0x00007610ff197816 */ /* 0x000fe20000000019 */
[----:B0-----:R-:W-:Y:S01]  /*13c0*/  @!P2 IMAD.WIDE.U32 R22, R3, 0x2, R22 ;  /* 0x000000020316a825 */ /* 0x001fe200078e0016 */
[----:B------:R-:W-:Y:S02]  /*13d0*/  PRMT R3, RZ, 0x7610, R3 ;  /* 0x00007610ff037816 */ /* 0x000fe40000000003 */
[----:B------:R0:W5:Y:S01]  /*13e0*/  @!P5 LDG.E.U16 R24, desc[UR4][R18.64] ;  /* 0x000000041218d981 */ /* 0x000162000c1e1500 */
[----:B-1----:R-:W-:-:S03]  /*13f0*/  @!P1 IMAD.WIDE.U32 R16, R0, 0x2, R16 ;  /* 0x0000000200109825 */ /* 0x002fc600078e0010 */
[----:B------:R-:W5:Y:S01]  /*1400*/  @!P2 LDG.E.U16 R3, desc[UR4][R12.64] ;  /* 0x000000040c03a981 */ /* 0x000f62000c1e1500 */
[----:B--2---:R-:W-:Y:S01]  /*1410*/  @!P1 IMAD.WIDE.U32 R14, R0, 0x2, R14 ;  /* 0x00000002000e9825 */ /* 0x004fe200078e000e */
[----:B------:R-:W-:Y:S02]  /*1420*/  PRMT R0, RZ, 0x7610, R0 ;  /* 0x00007610ff007816 */ /* 0x000fe40000000000 */
[----:B------:R1:W5:Y:S01]  /*1430*/  @!P1 LDG.E.U16 R25, desc[UR4][R16.64] ;  /* 0x0000000410199981 */ /* 0x000362000c1e1500 */
[----:B0-----:R-:W0:Y:S03]  /*1440*/  @!P4 LDC.64 R18, c[0x0][0x238] ;  /* 0x00008e00ff12cb82 */ /* 0x001e260000000a00 */
[----:B------:R2:W5:Y:S05]  /*1450*/  @!P1 LDG.E.U16 R0, desc[UR4][R14.64] ;  /* 0x000000040e009981 */ /* 0x00056a000c1e1500 */
[----:B-1----:R-:W1:Y:S08]  /*1460*/  @!P4 LDC.64 R16, c[0x0][0x240] ;  /* 0x00009000ff10cb82 */ /* 0x002e700000000a00 */
[----:B------:R-:W3:Y:S08]  /*1470*/  @!P3 LDC.64 R12, c[0x0][0x238] ;  /* 0x00008e00ff0cbb82 */ /* 0x000ef00000000a00 */
[----:B--2---:R-:W2:Y:S01]  /*1480*/  @!P3 LDC.64 R14, c[0x0][0x240] ;  /* 0x00009000ff0ebb82 */ /* 0x004ea20000000a00 */
[----:B------:R-:W-:-:S02]  /*1490*/  PRMT R2, RZ, 0x7610, R2 ;  /* 0x00007610ff027816 */ /* 0x000fc40000000002 */
[----:B------:R-:W-:Y:S01]  /*14a0*/  @!P3 IADD3 R27, R4, R27, RZ ;  /* 0x0000001b041bb210 */ /* 0x000fe20007ffe0ff */
[C---:B0-----:R-:W-:Y:S01]  /*14b0*/  @!P4 IMAD.WIDE.U32 R18, R29.reuse, 0x2, R18 ;  /* 0x000000021d12c825 */ /* 0x041fe200078e0012 */
[----:B------:R-:W-:Y:S02]  /*14c0*/  PRMT R26, RZ, 0x7610, R26 ;  /* 0x00007610ff1a7816 */ /* 0x000fe4000000001a */
[----:B------:R0:W5:Y:S01]  /*14d0*/  @!P2 LDG.E.U16 R2, desc[UR4][R22.64] ;  /* 0x000000041602a981 */ /* 0x000162000c1e1500 */
[----:B-1----:R-:W-:-:S03]  /*14e0*/  @!P4 IMAD.WIDE.U32 R16, R29, 0x2, R16 ;  /* 0x000000021d10c825 */ /* 0x002fc600078e0010 */
[----:B------:R1:W5:Y:S01]  /*14f0*/  @!P4 LDG.E.U16 R26, desc[UR4][R18.64] ;  /* 0x00000004121ac981 */ /* 0x000362000c1e1500 */
[C---:B---3--:R-:W-:Y:S01]  /*1500*/  @!P3 IMAD.WIDE.U32 R28, R27.reuse, 0x2, R12 ;  /* 0x000000021b1cb825 */ /* 0x048fe200078e000c */
[----:B0-----:R-:W-:Y:S02]  /*1510*/  PRMT R22, RZ, 0x7610, R22 ;  /* 0x00007610ff167816 */ /* 0x001fe40000000016 */
[----:B------:R-:W-:Y:S02]  /*1520*/  PRMT R13, RZ, 0x7610, R13 ;  /* 0x00007610ff0d7816 */ /* 0x000fe4000000000d */
[----:B------:R-:W-:Y:S02]  /*1530*/  PRMT R12, RZ, 0x7610, R12 ;  /* 0x00007610ff0c7816 */ /* 0x000fe4000000000c */
[----:B------:R1:W5:Y:S01]  /*1540*/  @!P4 LDG.E.U16 R22, desc[UR4][R16.64] ;  /* 0x000000041016c981 */ /* 0x000362000c1e1500 */
[----:B--2---:R-:W-:-:S03]  /*1550*/  @!P3 IMAD.WIDE.U32 R14, R27, 0x2, R14 ;  /* 0x000000021b0eb825 */ /* 0x004fc600078e000e */
[----:B------:R1:W5:Y:S04]  /*1560*/  @!P3 LDG.E.U16 R13, desc[UR4][R28.64] ;  /* 0x000000041c0db981 */ /* 0x000368000c1e1500 */
[----:B------:R1:W5:Y:S01]  /*1570*/  @!P3 LDG.E.U16 R12, desc[UR4][R14.64] ;  /* 0x000000040e0cb981 */ /* 0x000362000c1e1500 */
[----:B------:R-:W-:Y:S01]  /*1580*/  ISETP.NE.AND P1, PT, RZ, UR6, PT ;  /* 0x00000006ff007c0c */ /* 0x000fe2000bf25270 */
[----:B------:R-:W-:-:S12]  /*1590*/  BSSY B0, `(.L_x_930) ;  /* 0x000012b000007945 */ /* 0x000fd80003800000 */
[----:B-1----:R-:W-:Y:S05]  /*15a0*/  @!P1 BRA `(.L_x_931) ;  /* 0x0000000400d49947 */ /* 0x002fea0003800000 */
[C---:B------:R-:W-:Y:S01]  /*15b0*/  VIADD R16, R6.reuse, 0x180 ;  /* 0x0000018006107836 */ /* 0x040fe20000000000 */
[----:B------:R-:W-:Y:S01]  /*15c0*/  IADD3 R14, R6, 0x100, RZ ;  /* 0x00000100060e7810 */ /* 0x000fe20007ffe0ff */
[----:B------:R-:W-:Y:S03]  /*15d0*/  BSSY B1, `(.L_x_932) ;  /* 0x000000e000017945 */ /* 0x000fe60003800000 */
[-C--:B------:R-:W-:Y:S02]  /*15e0*/  ISETP.GE.AND P1, PT, R14, R5.reuse, PT ;  /* 0x000000050e00720c */ /* 0x080fe40003f26270 */
[----:B------:R-:W-:Y:S01]  /*15f0*/  ISETP.GE.AND P2, PT, R16, R5, PT ;  /* 0x000000051000720c */ /* 0x000fe20003f46270 */
[----:B------:R-:W-:-:S12]  /*1600*/  @P0 BRA `(.L_x_933) ;  /* 0x0000000000280947 */ /* 0x000fd80003800000 */
        /* <DEDUP_REMOVED lines=10> */
.L_x_933:
[----:B------:R-:W-:Y:S05]  /*16b0*/  BSYNC B1 ;  /* 0x0000000000017941 */ /* 0x000fea0003800000 */
.L_x_932:
[C---:B-----5:R-:W-:Y:S01]  /*16c0*/  VIADD R8, R6.reuse, 0x80 ;  /* 0x0000008006087836 */ /* 0x060fe20000000000 */
[C---:B------:R-:W-:Y:S01]  /*16d0*/  IADD3 R16, R6.reuse, 0x200, RZ ;  /* 0x0000020006107810 */ /* 0x040fe20007ffe0ff */
[----:B------:R-:W-:Y:S01]  /*16e0*/  BSSY B1, `(.L_x_934) ;  /* 0x0000013000017945 */ /* 0x000fe20003800000 */
[----:B------:R-:W-:Y:S02]  /*16f0*/  IADD3 R18, R6, 0x280, RZ ;  /* 0x0000028006127810 */ /* 0x000fe40007ffe0ff */
[-C--:B------:R-:W-:Y:S02]  /*1700*/  ISETP.GE.AND P6, PT, R8, R5.reuse, PT ;  /* 0x000000050800720c */ /* 0x080fe40003fc6270 */
[----:B------:R-:W-:Y:S02]  /*1710*/  IADD3 R28, R6, 0x300, RZ ;  /* 0x00000300061c7810 */ /* 0x000fe40007ffe0ff */
[-C--:B------:R-:W-:Y:S02]  /*1720*/  ISETP.GE.AND P4, PT, R16, R5.reuse, PT ;  /* 0x000000051000720c */ /* 0x080fe40003f86270 */
[----:B------:R-:W-:-:S02]  /*1730*/  ISETP.GE.AND P5, PT, R18, R5, PT ;  /* 0x000000051200720c */ /* 0x000fc40003fa6270 */
[----:B------:R-:W-:Y:S02]  /*1740*/  ISETP.GE.AND P3, PT, R28, R5, PT ;  /* 0x000000051c00720c */ /* 0x000fe40003f66270 */
[----:B------:R-:W-:-:S03]  /*1750*/  IADD3 R16, R6, 0x380, RZ ;  /* 0x0000038006107810 */ /* 0x000fc60007ffe0ff */
[----:B------:R-:W-:Y:S08]  /*1760*/  @P6 BRA `(.L_x_935) ;  /* 0x0000000000286947 */ /* 0x000ff00003800000 */
[----:B------:R-:W-:Y:S01]  /*1770*/  SHF.L.U32 R10, R10, 0x10, RZ ;  /* 0x000000100a0a7819 */ /* 0x000fe200000006ff */
        /* <DEDUP_REMOVED lines=9> */
.L_x_935:
[----:B------:R-:W-:Y:S05]  /*1810*/  BSYNC B1 ;  /* 0x0000000000017941 */ /* 0x000fea0003800000 */
.L_x_934:
[----:B------:R-:W-:Y:S01]  /*1820*/  BSSY B1, `(.L_x_936) ;  /* 0x000000d000017945 */ /* 0x000fe20003800000 */
[----:B------:R-:W-:-:S03]  /*1830*/  ISETP.GE.AND P6, PT, R16, R5, PT ;  /* 0x000000051000720c */ /* 0x000fc60003fc6270 */
[----:B------:R-:W-:Y:S10]  /*1840*/  @P1 BRA `(.L_x_937) ;  /* 0x0000000000281947 */ /* 0x000ff40003800000 */
[----:B------:R-:W-:Y:S01]  /*1850*/  IMAD.U32 R20, R20, 0x10000, RZ ;  /* 0x0001000014147824 */ /* 0x000fe200078e00ff */
        /* <DEDUP_REMOVED lines=9> */
.L_x_937:
[----:B------:R-:W-:Y:S05]  /*18f0*/  BSYNC B1 ;  /* 0x0000000000017941 */ /* 0x000fea0003800000 */
.L_x_936:
[----:B------:R-:W-:Y:S04]  /*1900*/  BSSY B1, `(.L_x_938) ;  /* 0x000000c000017945 */ /* 0x000fe80003800000 */
[----:B------:R-:W-:Y:S05]  /*1910*/  @P2 BRA `(.L_x_939) ;  /* 0x0000000000282947 */ /* 0x000fea0003800000 */
        /* <DEDUP_REMOVED lines=10> */
.L_x_939:
[----:B------:R-:W-:Y:S05]  /*19c0*/  BSYNC B1 ;  /* 0x0000000000017941 */ /* 0x000fea0003800000 */
.L_x_938:
[----:B------:R-:W-:Y:S04]  /*19d0*/  BSSY B1, `(.L_x_940) ;  /* 0x000000c000017945 */ /* 0x000fe80003800000 */
[----:B------:R-:W-:Y:S05]  /*19e0*/  @P4 BRA `(.L_x_941) ;  /* 0x0000000000284947 */ /* 0x000fea0003800000 */
[----:B------:R-:W-:Y:S01]  /*19f0*/  SHF.L.U32 R0, R0, 0x10, RZ ;  /* 0x0000001000007819 */ /* 0x000fe200000006ff */
        /* <DEDUP_REMOVED lines=9> */
.L_x_941:
[----:B------:R-:W-:Y:S05]  /*1a90*/  BSYNC B1 ;  /* 0x0000000000017941 */ /* 0x000fea0003800000 */
.L_x_940:
        /* <DEDUP_REMOVED lines=12> */
.L_x_943:
[----:B------:R-:W-:Y:S05]  /*1b60*/  BSYNC B1 ;  /* 0x0000000000017941 */ /* 0x000fea0003800000 */
.L_x_942:
        /* <DEDUP_REMOVED lines=12> */
.L_x_945:
[----:B------:R-:W-:Y:S05]  /*1c30*/  BSYNC B1 ;  /* 0x0000000000017941 */ /* 0x000fea0003800000 */
.L_x_944:
[----:B------:R-:W-:Y:S05]  /*1c40*/  @P6 BRA `(.L_x_946) ;  /* 0x0000000800fc6947 */ /* 0x000fea0003800000 */
        /* <DEDUP_REMOVED lines=11> */
.L_x_931:
[----:B------:R-:W-:Y:S04]  /*1d00*/  BSSY B1, `(.L_x_947) ;  /* 0x0000014000017945 */ /* 0x000fe80003800000 */
[----:B------:R-:W-:Y:S05]  /*1d10*/  @P0 BRA `(.L_x_948) ;  /* 0x0000000000480947 */ /* 0x000fea0003800000 */
[----:B-----5:R-:W-:Y:S01]  /*1d20*/  SHF.L.U32 R8, R8, 0x10, RZ ;  /* 0x0000001008087819 */ /* 0x020fe200000006ff */
[----:B------:R-:W-:Y:S01]  /*1d30*/  BSSY B2, `(.L_x_949) ;  /* 0x000000f000027945 */ /* 0x000fe20003800000 */
        /* <DEDUP_REMOVED lines=12> */
.L_x_950:
[----:B------:R-:W-:Y:S02]  /*1e00*/  ULDC UR6, c[0x0][0x21c] ;  /* 0x0000870000067ab9 */ /* 0x000fe40000000800 */
[----:B------:R-:W-:-:S07]  /*1e10*/  FMUL.FTZ R14, R14, UR6 ;  /* 0x000000060e0e7c20 */ /* 0x000fce0008410000 */
.L_x_951:
[----:B------:R-:W-:Y:S05]  /*1e20*/  BSYNC B2 ;  /* 0x0000000000027941 */ /* 0x000fea0003800000 */
.L_x_949:
[----:B------:R-:W-:-:S07]  /*1e30*/  F2FP.BF16.F32.PACK_AB R14, RZ, R14 ;  /* 0x0000000eff0e723e */ /* 0x000fce00000010ff */
.L_x_948:
[----:B------:R-:W-:Y:S05]  /*1e40*/  BSYNC B1 ;  /* 0x0000000000017941 */ /* 0x000fea0003800000 */
.L_x_947:
[----:B-----5:R-:W-:Y:S01]  /*1e50*/  IADD3 R8, R6, 0x80, RZ ;  /* 0x0000008006087810 */ /* 0x020fe20007ffe0ff */
[----:B------:R-:W-:Y:S03]  /*1e60*/  BSSY B1, `(.L_x_952) ;  /* 0x0000015000017945 */ /* 0x000fe60003800000 */
[----:B------:R-:W-:-:S13]  /*1e70*/  ISETP.GE.AND P1, PT, R8, R5, PT ;  /* 0x000000050800720c */ /* 0x000fda0003f26270 */
[----:B------:R-:W-:Y:S05]  /*1e80*/  @P1 BRA `(.L_x_953) ;  /* 0x0000000000481947 */ /* 0x000fea0003800000 */
[----:B------:R-:W-:Y:S01]  /*1e90*/  IMAD.U32 R7, R10, 0x10000, RZ ;  /* 0x000100000a077824 */ /* 0x000fe200078e00ff */
[----:B------:R-:W-:Y:S01]  /*1ea0*/  BSSY B2, `(.L_x_954) ;  /* 0x000000f000027945 */ /* 0x000fe20003800000 */
[----:B------:R-:W-:-:S03]  /*1eb0*/  SHF.L.U32 R9, R9, 0x10, RZ ;  /* 0x0000001009097819 */ /* 0x000fc600000006ff */
        /* <DEDUP_REMOVED lines=11> */
.L_x_955:
[----:B------:R-:W-:Y:S02]  /*1f70*/  ULDC UR6, c[0x0][0x21c] ;  /* 0x0000870000067ab9 */ /* 0x000fe40000000800 */
[----:B------:R-:W-:-:S07]  /*1f80*/  FMUL.FTZ R9, R9, UR6 ;  /* 0x0000000609097c20 */ /* 0x000fce0008410000 */
.L_x_956:
[----:B------:R-:W-:Y:S05]  /*1f90*/  BSYNC B2 ;  /* 0x0000000000027941 */ /* 0x000fea0003800000 */
.L_x_954:
[----:B------:R-:W-:-:S07]  /*1fa0*/  F2FP.BF16.F32.PACK_AB R9, RZ, R9 ;  /* 0x00000009ff09723e */ /* 0x000fce00000010ff */
.L_x_953:
[----:B------:R-:W-:Y:S05]  /*1fb0*/  BSYNC B1 ;  /* 0x0000000000017941 */ /* 0x000fea0003800000 */
.L_x_952:
[----:B------:R-:W-:Y:S01]  /*1fc0*/  IADD3 R10, R6, 0x100, RZ ;  /* 0x00000100060a7810 */ /* 0x000fe20007ffe0ff */
[----:B------:R-:W-:Y:S03]  /*1fd0*/  BSSY B1, `(.L_x_957) ;  /* 0x0000015000017945 */ /* 0x000fe60003800000 */
[----:B------:R-:W-:-:S13]  /*1fe0*/  ISETP.GE.AND P1, PT, R10, R5, PT ;  /* 0x000000050a00720c */ /* 0x000fda0003f26270 */
[----:B------:R-:W-:Y:S05]  /*1ff0*/  @P1 BRA `(.L_x_958) ;  /* 0x0000000000481947 */ /* 0x000fea0003800000 */
[----:B------:R-:W-:Y:S01]  /*2000*/  SHF.L.U32 R7, R20, 0x10, RZ ;  /* 0x0000001014077819 */ /* 0x000fe200000006ff */
        /* <DEDUP_REMOVED lines=13> */
.L_x_960:
[----:B------:R-:W-:Y:S02]  /*20e0*/  ULDC UR6, c[0x0][0x21c] ;  /* 0x0000870000067ab9 */ /* 0x000fe40000000800 */
[----:B------:R-:W-:-:S07]  /*20f0*/  FMUL.FTZ R7, R11, UR6 ;  /* 0x000000060b077c20 */ /* 0x000fce0008410000 */
.L_x_961:
[----:B------:R-:W-:Y:S05]  /*2100*/  BSYNC B2 ;  /* 0x0000000000027941 */ /* 0x000fea0003800000 */
.L_x_959:
[----:B------:R-:W-:-:S07]  /*2110*/  F2FP.BF16.F32.PACK_AB R7, RZ, R7 ;  /* 0x00000007ff07723e */ /* 0x000fce00000010ff */
.L_x_958:
[----:B------:R-:W-:Y:S05]  /*2120*/  BSYNC B1 ;  /* 0x0000000000017941 */ /* 0x000fea0003800000 */
.L_x_957:
[----:B------:R-:W-:Y:S01]  /*2130*/  VIADD R10, R6, 0x180 ;  /* 0x00000180060a7836 */ /* 0x000fe20000000000 */
[----:B------:R-:W-:Y:S04]  /*2140*/  BSSY B1, `(.L_x_962) ;  /* 0x0000015000017945 */ /* 0x000fe80003800000 */
        /* <DEDUP_REMOVED lines=16> */
.L_x_965:
[----:B------:R-:W-:Y:S02]  /*2250*/  ULDC UR6, c[0x0][0x21c] ;  /* 0x0000870000067ab9 */ /* 0x000fe40000000800 */
[----:B------:R-:W-:-:S07]  /*2260*/  FMUL.FTZ R10, R21, UR6 ;  /* 0x00000006150a7c20 */ /* 0x000fce0008410000 */
.L_x_966:
[----:B------:R-:W-:Y:S05]  /*2270*/  BSYNC B2 ;  /* 0x0000000000027941 */ /* 0x000fea0003800000 */
.L_x_964:
[----:B------:R-:W-:-:S07]  /*2280*/  F2FP.BF16.F32.PACK_AB R10, RZ, R10 ;  /* 0x0000000aff0a723e */ /* 0x000fce00000010ff */
.L_x_963:
[----:B------:R-:W-:Y:S05]  /*2290*/  BSYNC B1 ;  /* 0x0000000000017941 */ /* 0x000fea0003800000 */
.L_x_962:
[----:B------:R-:W-:Y:S01]  /*22a0*/  IADD3 R16, R6, 0x200, RZ ;  /* 0x0000020006107810 */ /* 0x000fe20007ffe0ff */
[----:B------:R-:W-:Y:S03]  /*22b0*/  BSSY B1, `(.L_x_967) ;  /* 0x0000015000017945 */ /* 0x000fe60003800000 */
[----:B------:R-:W-:-:S13]  /*22c0*/  ISETP.GE.AND P1, PT, R16, R5, PT ;  /* 0x000000051000720c */ /* 0x000fda0003f26270 */
[----:B------:R-:W-:Y:S05]  /*22d0*/  @P1 BRA `(.L_x_968) ;  /* 0x0000000000481947 */ /* 0x000fea0003800000 */
[----:B------:R-:W-:Y:S01]  /*22e0*/  SHF.L.U32 R0, R0, 0x10, RZ ;  /* 0x0000001000007819 */ /* 0x000fe200000006ff */
        /* <DEDUP_REMOVED lines=13> */
.L_x_970:
[----:B------:R-:W-:Y:S02]  /*23c0*/  ULDC UR6, c[0x0][0x21c] ;  /* 0x0000870000067ab9 */ /* 0x000fe40000000800 */
[----:B------:R-:W-:-:S07]  /*23d0*/  FMUL.FTZ R0, R25, UR6 ;  /* 0x0000000619007c20 */ /* 0x000fce0008410000 */
.L_x_971:
[----:B------:R-:W-:Y:S05]  /*23e0*/  BSYNC B2 ;  /* 0x0000000000027941 */ /* 0x000fea0003800000 */
.L_x_969:
[----:B------:R-:W-:-:S07]  /*23f0*/  F2FP.BF16.F32.PACK_AB R0, RZ, R0 ;  /* 0x00000000ff00723e */ /* 0x000fce00000010ff */
.L_x_968:
[----:B------:R-:W-:Y:S05]  /*2400*/  BSYNC B1 ;  /* 0x0000000000017941 */ /* 0x000fea0003800000 */
.L_x_967:
        /* <DEDUP_REMOVED lines=18> */
.L_x_975:
[----:B------:R-:W-:Y:S02]  /*2530*/  ULDC UR6, c[0x0][0x21c] ;  /* 0x0000870000067ab9 */ /* 0x000fe40000000800 */
[----:B------:R-:W-:-:S07]  /*2540*/  FMUL.FTZ R2, R11, UR6 ;  /* 0x000000060b027c20 */ /* 0x000fce0008410000 */
.L_x_976:
[----:B------:R-:W-:Y:S05]  /*2550*/  BSYNC B2 ;  /* 0x0000000000027941 */ /* 0x000fea0003800000 */
.L_x_974:
[----:B------:R-:W-:-:S07]  /*2560*/  F2FP.BF16.F32.PACK_AB R2, RZ, R2 ;  /* 0x00000002ff02723e */ /* 0x000fce00000010ff */
.L_x_973:
[----:B------:R-:W-:Y:S05]  /*2570*/  BSYNC B1 ;  /* 0x0000000000017941 */ /* 0x000fea0003800000 */
.L_x_972:
[----:B------:R-:W-:Y:S01]  /*2580*/  IADD3 R16, R6, 0x300, RZ ;  /* 0x0000030006107810 */ /* 0x000fe20007ffe0ff */
        /* <DEDUP_REMOVED lines=17> */
.L_x_980:
[----:B------:R-:W-:Y:S02]  /*26a0*/  ULDC UR6, c[0x0][0x21c] ;  /* 0x0000870000067ab9 */ /* 0x000fe40000000800 */
[----:B------:R-:W-:-:S07]  /*26b0*/  FMUL.FTZ R3, R26, UR6 ;  /* 0x000000061a037c20 */ /* 0x000fce0008410000 */
.L_x_981:
[----:B------:R-:W-:Y:S05]  /*26c0*/  BSYNC B2 ;  /* 0x0000000000027941 */ /* 0x000fea0003800000 */
.L_x_979:
[----:B------:R-:W-:-:S07]  /*26d0*/  F2FP.BF16.F32.PACK_AB R3, RZ, R3 ;  /* 0x00000003ff03723e */ /* 0x000fce00000010ff */
.L_x_978:
[----:B------:R-:W-:Y:S05]  /*26e0*/  BSYNC B1 ;  /* 0x0000000000017941 */ /* 0x000fea0003800000 */
.L_x_977:
[----:B------:R-:W-:-:S04]  /*26f0*/  IADD3 R16, R6, 0x380, RZ ;  /* 0x0000038006107810 */ /* 0x000fc80007ffe0ff */
        /* <DEDUP_REMOVED lines=16> */
.L_x_983:
[----:B------:R-:W-:Y:S02]  /*2800*/  ULDC UR6, c[0x0][0x21c] ;  /* 0x0000870000067ab9 */ /* 0x000fe40000000800 */
[----:B------:R-:W-:-:S07]  /*2810*/  FMUL.FTZ R11, R13, UR6 ;  /* 0x000000060d0b7c20 */ /* 0x000fce0008410000 */
.L_x_984:
[----:B------:R-:W-:Y:S05]  /*2820*/  BSYNC B1 ;  /* 0x0000000000017941 */ /* 0x000fea0003800000 */
.L_x_982:
[----:B------:R-:W-:-:S07]  /*2830*/  F2FP.BF16.F32.PACK_AB R11, RZ, R11 ;  /* 0x0000000bff0b723e */ /* 0x000fce00000010ff */
.L_x_946:
[----:B------:R-:W-:Y:S05]  /*2840*/  BSYNC B0 ;  /* 0x0000000000007941 */ /* 0x000fea0003800000 */
.L_x_930:
[----:B------:R-:W0:Y:S01]  /*2850*/  @!P0 LDC.64 R12, c[0x0][0x230] ;  /* 0x00008c00ff0c8b82 */ /* 0x000e220000000a00 */
[----:B------:R-:W-:Y:S01]  /*2860*/  @!P0 IMAD.IADD R15, R4, 0x1, R6 ;  /* 0x00000001040f8824 */ /* 0x000fe200078e0206 */
[----:B------:R-:W-:Y:S01]  /*2870*/  @!P0 MOV R6, R8 ;  /* 0x0000000800068202 */ /* 0x000fe20000000f00 */
[----:B------:R-:W-:Y:S04]  /*2880*/  BSSY B0, `(.L_x_985) ;  /* 0x0000030000007945 */ /* 0x000fe80003800000 */
[----:B------:R-:W-:Y:S01]  /*2890*/  BSSY B1, `(.L_x_986) ;  /* 0x0000028000017945 */ /* 0x000fe20003800000 */
[----:B0-----:R-:W-:-:S05]  /*28a0*/  @!P0 IMAD.WIDE.U32 R12, R15, 0x2, R12 ;  /* 0x000000020f0c8825 */ /* 0x001fca00078e000c */
[----:B------:R0:W-:Y:S01]  /*28b0*/  @!P0 STG.E.U16 desc[UR4][R12.64], R14 ;  /* 0x0000000e0c008986 */ /* 0x0001e2000c101504 */
[----:B------:R-:W-:-:S13]  /*28c0*/  ISETP.GE.AND P0, PT, R6, R5, PT ;  /* 0x000000050600720c */ /* 0x000fda0003f06270 */
[----:B0-----:R-:W-:Y:S05]  /*28d0*/  @P0 BRA `(.L_x_987) ;  /* 0x0000000000340947 */ /* 0x001fea0003800000 */
[----:B------:R-:W0:Y:S01]  /*28e0*/  LDC.64 R12, c[0x0][0x230] ;  /* 0x00008c00ff0c7b82 */ /* 0x000e220000000a00 */
[----:B------:R-:W-:Y:S02]  /*28f0*/  IADD3 R15, R4, R6, RZ ;  /* 0x00000006040f7210 */ /* 0x000fe40007ffe0ff */
[----:B------:R-:W-:Y:S02]  /*2900*/  PRMT R14, R9, 0x7610, R14 ;  /* 0x00007610090e7816 */ /* 0x000fe4000000000e */
[----:B------:R-:W-:-:S04]  /*2910*/  IADD3 R6, R6, 0x80, RZ ;  /* 0x0000008006067810 */ /* 0x000fc80007ffe0ff */
[----:B------:R-:W-:Y:S01]  /*2920*/  ISETP.GE.AND P0, PT, R6, R5, PT ;  /* 0x000000050600720c */ /* 0x000fe20003f06270 */
[----:B0-----:R-:W-:-:S05]  /*2930*/  IMAD.WIDE.U32 R8, R15, 0x2, R12 ;  /* 0x000000020f087825 */ /* 0x001fca00078e000c */
[----:B------:R0:W-:Y:S07]  /*2940*/  STG.E.U16 desc[UR4][R8.64], R14 ;  /* 0x0000000e08007986 */ /* 0x0001ee000c101504 */
[----:B------:R-:W-:Y:S05]  /*2950*/  @P0 BRA `(.L_x_988) ;  /* 0x0000000000300947 */ /* 0x000fea0003800000 */
[----:B0-----:R-:W0:Y:S01]  /*2960*/  LDC.64 R8, c[0x0][0x230] ;  /* 0x00008c00ff087b82 */ /* 0x001e220000000a00 */
[----:B------:R-:W-:Y:S01]  /*2970*/  IADD3 R13, R4, R6, RZ ;  /* 0x00000006040d7210 */ /* 0x000fe20007ffe0ff */
[----:B------:R-:W-:-:S04]  /*2980*/  VIADD R6, R6, 0x80 ;  /* 0x0000008006067836 */ /* 0x000fc80000000000 */
[----:B0-----:R-:W-:-:S05]  /*2990*/  IMAD.WIDE.U32 R8, R13, 0x2, R8 ;  /* 0x000000020d087825 */ /* 0x001fca00078e0008 */
[----:B------:R0:W-:Y:S02]  /*29a0*/  STG.E.U16 desc[UR4][R8.64], R7 ;  /* 0x0000000708007986 */ /* 0x0001e4000c101504 */
.L_x_987:
[----:B------:R-:W-:-:S13]  /*29b0*/  ISETP.GE.AND P0, PT, R6, R5, PT ;  /* 0x000000050600720c */ /* 0x000fda0003f06270 */
[----:B------:R-:W-:Y:S05]  /*29c0*/  @P0 BRA `(.L_x_989) ;  /* 0x0000000000300947 */ /* 0x000fea0003800000 */
[----:B0-----:R-:W0:Y:S01]  /*29d0*/  LDC.64 R8, c[0x0][0x230] ;  /* 0x00008c00ff087b82 */ /* 0x001e220000000a00 */
[----:B------:R-:W-:Y:S02]  /*29e0*/  IADD3 R7, R4, R6, RZ ;  /* 0x0000000604077210 */ /* 0x000fe40007ffe0ff */
[----:B------:R-:W-:-:S03]  /*29f0*/  IADD3 R6, R6, 0x80, RZ ;  /* 0x0000008006067810 */ /* 0x000fc60007ffe0ff */
[----:B0-----:R-:W-:-:S05]  /*2a00*/  IMAD.WIDE.U32 R8, R7, 0x2, R8 ;  /* 0x0000000207087825 */ /* 0x001fca00078e0008 */
[----:B------:R1:W-:Y:S02]  /*2a10*/  STG.E.U16 desc[UR4][R8.64], R10 ;  /* 0x0000000a08007986 */ /* 0x0003e4000c101504 */
.L_x_988:
[----:B------:R-:W-:-:S13]  /*2a20*/  ISETP.GE.AND P0, PT, R6, R5, PT ;  /* 0x000000050600720c */ /* 0x000fda0003f06270 */
[----:B------:R-:W-:Y:S05]  /*2a30*/  @P0 BRA `(.L_x_990) ;  /* 0x0000000000340947 */ /* 0x000fea0003800000 */
[----:B01----:R-:W0:Y:S01]  /*2a40*/  LDC.64 R8, c[0x0][0x230] ;  /* 0x00008c00ff087b82 */ /* 0x003e220000000a00 */
[----:B------:R-:W-:Y:S02]  /*2a50*/  IADD3 R7, R4, R6, RZ ;  /* 0x0000000604077210 */ /* 0x000fe40007ffe0ff */
[----:B------:R-:W-:-:S03]  /*2a60*/  IADD3 R6, R6, 0x80, RZ ;  /* 0x0000008006067810 */ /* 0x000fc60007ffe0ff */
[----:B0-----:R-:W-:-:S05]  /*2a70*/  IMAD.WIDE.U32 R8, R7, 0x2, R8 ;  /* 0x0000000207087825 */ /* 0x001fca00078e0008 */
[----:B------:R1:W-:Y:S02]  /*2a80*/  STG.E.U16 desc[UR4][R8.64], R0 ;  /* 0x0000000008007986 */ /* 0x0003e4000c101504 */
.L_x_989:
[----:B------:R-:W-:-:S13]  /*2a90*/  ISETP.GE.AND P0, PT, R6, R5, PT ;  /* 0x000000050600720c */ /* 0x000fda0003f06270 */
[----:B------:R-:W-:Y:S05]  /*2aa0*/  @P0 BREAK B1 ;  /* 0x0000000000010942 */ /* 0x000fea0003800000 */
[----:B------:R-:W-:Y:S05]  /*2ab0*/  @P0 BRA `(.L_x_991) ;  /* 0x0000000000300947 */ /* 0x000fea0003800000 */
[----:B01----:R-:W0:Y:S01]  /*2ac0*/  LDC.64 R8, c[0x0][0x230] ;  /* 0x00008c00ff087b82 */ /* 0x003e220000000a00 */
[----:B------:R-:W-:Y:S01]  /*2ad0*/  IMAD.IADD R7, R4, 0x1, R6 ;  /* 0x0000000104077824 */ /* 0x000fe200078e0206 */
[----:B------:R-:W-:-:S03]  /*2ae0*/  IADD3 R6, R6, 0x80, RZ ;  /* 0x0000008006067810 */ /* 0x000fc60007ffe0ff */
[----:B0-----:R-:W-:-:S05]  /*2af0*/  IMAD.WIDE.U32 R8, R7, 0x2, R8 ;  /* 0x0000000207087825 */ /* 0x001fca00078e0008 */
[----:B------:R2:W-:Y:S02]  /*2b00*/  STG.E.U16 desc[UR4][R8.64], R2 ;  /* 0x0000000208007986 */ /* 0x0005e4000c101504 */
.L_x_990:
[----:B------:R-:W-:Y:S05]  /*2b10*/  BSYNC B1 ;  /* 0x0000000000017941 */ /* 0x000fea0003800000 */
.L_x_986:
[----:B------:R-:W-:-:S13]  /*2b20*/  ISETP.GE.AND P0, PT, R6, R5, PT ;  /* 0x000000050600720c */ /* 0x000fda0003f06270 */
[----:B012---:R-:W0:Y:S01]  /*2b30*/  @!P0 LDC.64 R8, c[0x0][0x230] ;  /* 0x00008c00ff088b82 */ /* 0x007e220000000a00 */
[----:B------:R-:W-:Y:S02]  /*2b40*/  @!P0 IADD3 R7, R4, R6, RZ ;  /* 0x0000000604078210 */ /* 0x000fe40007ffe0ff */
[----:B------:R-:W-:-:S03]  /*2b50*/  @!P0 IADD3 R6, R6, 0x80, RZ ;  /* 0x0000008006068810 */ /* 0x000fc60007ffe0ff */
[----:B0-----:R-:W-:-:S05]  /*2b60*/  @!P0 IMAD.WIDE.U32 R8, R7, 0x2, R8 ;  /* 0x0000000207088825 */ /* 0x001fca00078e0008 */
[----:B------:R2:W-:Y:S02]  /*2b70*/  @!P0 STG.E.U16 desc[UR4][R8.64], R3 ;  /* 0x0000000308008986 */ /* 0x0005e4000c101504 */
.L_x_991:
[----:B------:R-:W-:Y:S05]  /*2b80*/  BSYNC B0 ;  /* 0x0000000000007941 */ /* 0x000fea0003800000 */
.L_x_985:
[----:B------:R-:W-:Y:S05]  /*2b90*/  WARPSYNC.ALL ;  /* 0x0000000000007948 */ /* 0x000fea0003800000 */
[----:B------:R-:W-:-:S13]  /*2ba0*/  ISETP.GE.AND P0, PT, R6, R5, PT ;  /* 0x000000050600720c */ /* 0x000fda0003f06270 */
[----:B------:R-:W-:Y:S05]  /*2bb0*/  @P0 EXIT ;  /* 0x000000000000094d */ /* 0x000fea0003800000 */
[----:B--2---:R-:W2:Y:S01]  /*2bc0*/  LDC.64 R2, c[0x0][0x230] ;  /* 0x00008c00ff027b82 */ /* 0x004ea20000000a00 */
[----:B------:R-:W-:-:S05]  /*2bd0*/  IADD3 R5, R4, R6, RZ ;  /* 0x0000000604057210 */ /* 0x000fca0007ffe0ff */
[----:B--2---:R-:W-:-:S05]  /*2be0*/  IMAD.WIDE.U32 R2, R5, 0x2, R2 ;  /* 0x0000000205027825 */ /* 0x004fca00078e0002 */
[----:B------:R-:W-:Y:S01]  /*2bf0*/  STG.E.U16 desc[UR4][R2.64], R11 ;  /* 0x0000000b02007986 */ /* 0x000fe2000c101504 */
[----:B------:R-:W-:Y:S05]  /*2c00*/  EXIT ;  /* 0x000000000000794d */ /* 0x000fea0003800000 */
.L_x_992:
        /* <DEDUP_REMOVED lines=15> */
.L_x_7829:


//--------------------- .text._ZN2at6native29vectorized_elementwise_kernelILi4EZZZNS0_60_GLOBAL__N__171e0b9f_22_ActivationEluKernel_cu_9e10b42f_305319elu_backward_kernelERNS_18TensorIteratorBaseERKN3c106ScalarES8_S8_bENKUlvE_clEvENKUlvE2_clEvEUlNS5_8BFloat16ESB_E_St5arrayIPcLm3EEEEviT0_T1_ --------------------------
	.section	.text._ZN2at6native29vectorized_elementwise_kernelILi4EZZZNS0_60_GLOBAL__N__171e0b9f_22_ActivationEluKernel_cu_9e10b42f_305319elu_backward_kernelERNS_18TensorIteratorBaseERKN3c106ScalarES8_S8_bENKUlvE_clEvENKUlvE2_clEvEUlNS5_8BFloat16ESB_E_St5arrayIPcLm3EEEEviT0_T1_,"ax",@progbits
	.align	128
        .global         _ZN2at6native29vectorized_elementwise_kernelILi4EZZZNS0_60_GLOBAL__N__171e0b9f_22_ActivationEluKernel_cu_9e10b42f_305319elu_backward_kernelERNS_18TensorIteratorBaseERKN3c106ScalarES8_S8_bENKUlvE_clEvENKUlvE2_clEvEUlNS5_8BFloat16ESB_E_St5arrayIPcLm3EEEEviT0_T1_
        .type           _ZN2at6native29vectorized_elementwise_kernelILi4EZZZNS0_60_GLOBAL__N__171e0b9f_22_ActivationEluKernel_cu_9e10b42f_305319elu_backward_kernelERNS_18TensorIteratorBaseERKN3c106ScalarES8_S8_bENKUlvE_clEvENKUlvE2_clEvEUlNS5_8BFloat16ESB_E_St5arrayIPcLm3EEEEviT0_T1_,@function
        .size           _ZN2at6native29vectorized_elementwise_kernelILi4EZZZNS0_60_GLOBAL__N__171e0b9f_22_ActivationEluKernel_cu_9e10b42f_305319elu_backward_kernelERNS_18TensorIteratorBaseERKN3c106ScalarES8_S8_bENKUlvE_clEvENKUlvE2_clEvEUlNS5_8BFloat16ESB_E_St5arrayIPcLm3EEEEviT0_T1_,(.L_x_7830 - _ZN2at6native29vectorized_elementwise_kernelILi4EZZZNS0_60_GLOBAL__N__171e0b9f_22_ActivationEluKernel_cu_9e10b42f_305319elu_backward_kernelERNS_18TensorIteratorBaseERKN3c106ScalarES8_S8_bENKUlvE_clEvENKUlvE2_clEvEUlNS5_8BFloat16ESB_E_St5arrayIPcLm3EEEEviT0_T1_)
        .other          _ZN2at6native29vectorized_elementwise_kernelILi4EZZZNS0_60_GLOBAL__N__171e0b9f_22_ActivationEluKernel_cu_9e10b42f_305319elu_backward_kernelERNS_18TensorIteratorBaseERKN3c106ScalarES8_S8_bENKUlvE_clEvENKUlvE2_clEvEUlNS5_8BFloat16ESB_E_St5arrayIPcLm3EEEEviT0_T1_,@"STO_CUDA_ENTRY STV_DEFAULT"
_ZN2at6native29vectorized_elementwise_kernelILi4EZZZNS0_60_GLOBAL__N__171e0b9f_22_ActivationEluKernel_cu_9e10b42f_305319elu_backward_kernelERNS_18TensorIteratorBaseERKN3c106ScalarES8_S8_bENKUlvE_clEvENKUlvE2_clEvEUlNS5_8BFloat16ESB_E_St5arrayIPcLm3EEEEviT0_T1_:
.text._ZN2at6native29vectorized_elementwise_kernelILi4EZZZNS0_60_GLOBAL__N__171e0b9f_22_ActivationEluKernel_cu_9e10b42f_305319elu_backward_kernelERNS_18TensorIteratorBaseERKN3c106ScalarES8_S8_bENKUlvE_clEvENKUlvE2_clEvEUlNS5_8BFloat16ESB_E_St5arrayIPcLm3EEEEviT0_T1_:
        /* <DEDUP_REMOVED lines=15> */
[----:B------:R-:W2:Y:S03]  /*00f0*/  LDG.E.64 R12, desc[UR4][R16.64] ;  /* 0x00000004100c7981 */ /* 0x000ea6000c1e1b00 */
[----:B------:R-:W-:Y:S02]  /*0100*/  IMAD.WIDE.U32 R18, R0, 0x8, R6 ;  /* 0x0000000800127825 */ /* 0x000fe400078e0006 */
[----:B------:R-:W3:Y:S04]  /*0110*/  LDG.E.64 R6, desc[UR4][R16.64+0x400] ;  /* 0x0004000410067981 */ /* 0x000ee8000c1e1b00 */
[----:B------:R-:W4:Y:S04]  /*0120*/  LDG.E.64 R8, desc[UR4][R18.64] ;  /* 0x0000000412087981 */ /* 0x000f28000c1e1b00 */
[----:B------:R-:W5:Y:S01]  /*0130*/  LDG.E.64 R2, desc[UR4][R18.64+0x400] ;  /* 0x0004000412027981 */ /* 0x000f62000c1e1b00 */
[----:B------:R-:W-:-:S02]  /*0140*/  ISETP.NE.AND P0, PT, RZ, UR6, PT ;  /* 0x00000006ff007c0c */ /* 0x000fc4000bf05270 */
[C---:B--2---:R-:W-:Y:S02]  /*0150*/  SHF.L.U32 R14, R12.reuse, 0x10, RZ ;  /* 0x000000100c0e7819 */ /* 0x044fe400000006ff */
[----:B------:R-:W-:Y:S02]  /*0160*/  PRMT R21, R12, 0x7632, R21 ;  /* 0x000076320c157816 */ /* 0x000fe40000000015 */
[----:B------:R-:W-:Y:S02]  /*0170*/  PRMT R15, R13, 0x7632, R15 ;  /* 0x000076320d0f7816 */ /* 0x000fe4000000000f */
[----:B---3--:R-:W-:Y:S02]  /*0180*/  PRMT R11, R6, 0x7632, R11 ;  /* 0x00007632060b7816 */ /* 0x008fe4000000000b */
[----:B------:R-:W-:Y:S02]  /*0190*/  PRMT R10, R7, 0x7632, R10 ;  /* 0x00007632070a7816 */ /* 0x000fe4000000000a */
[----:B----4-:R-:W-:-:S02]  /*01a0*/  SHF.L.U32 R20, R8, 0x10, RZ ;  /* 0x0000001008147819 */ /* 0x010fc400000006ff */
[----:B------:R-:W-:Y:S02]  /*01b0*/  PRMT R12, R8, 0x7632, R12 ;  /* 0x00007632080c7816 */ /* 0x000fe4000000000c */
[----:B------:R-:W-:Y:S02]  /*01c0*/  PRMT R17, R9, 0x7632, R17 ;  /* 0x0000763209117816 */ /* 0x000fe40000000011 */
[----:B-----5:R-:W-:Y:S02]  /*01d0*/  PRMT R8, R2, 0x7632, R8 ;  /* 0x0000763202087816 */ /* 0x020fe40000000008 */
[----:B------:R-:W-:Y:S01]  /*01e0*/  PRMT R5, R3, 0x7632, R5 ;  /* 0x0000763203057816 */ /* 0x000fe20000000005 */
[----:B------:R-:W-:Y:S06]  /*01f0*/  @!P0 BRA `(.L_x_994) ;  /* 0x0000000400048947 */ /* 0x000fec0003800000 */
[----:B------:R-:W-:Y:S01]  /*0200*/  FSETP.GTU.FTZ.AND P3, PT, R20, RZ, PT ;  /* 0x000000ff1400720b */ /* 0x000fe20003f7c000 */
[----:B------:R-:W-:Y:S01]  /*0210*/  ULDC.64 UR6, c[0x0][0x218] ;  /* 0x0000860000067ab9 */ /* 0x000fe20000000a00 */
[----:B------:R-:W-:Y:S01]  /*0220*/  SHF.L.U32 R16, R12, 0x10, RZ ;  /* 0x000000100c107819 */ /* 0x000fe200000006ff */
[----:B------:R-:W-:Y:S01]  /*0230*/  ULDC UR8, c[0x0][0x220] ;  /* 0x0000880000087ab9 */ /* 0x000fe20000000800 */
[----:B------:R-:W-:Y:S02]  /*0240*/  IMAD.U32 R12, R15, 0x10000, RZ ;  /* 0x000100000f0c7824 */ /* 0x000fe400078e00ff */
[----:B------:R-:W-:Y:S01]  /*0250*/  FADD.FTZ R15, R20, UR6 ;  /* 0x00000006140f7e21 */ /* 0x000fe20008010000 */
[C---:B------:R-:W-:Y:S01]  /*0260*/  FSETP.GTU.FTZ.AND P2, PT, R16.reuse, RZ, PT ;  /* 0x000000ff1000720b */ /* 0x040fe20003f5c000 */
[----:B------:R-:W-:Y:S01]  /*0270*/  FADD.FTZ R18, R16, UR6 ;  /* 0x0000000610127e21 */ /* 0x000fe20008010000 */
[----:B------:R-:W-:Y:S01]  /*0280*/  FMUL.FTZ R16, R14, UR8 ;  /* 0x000000080e107c20 */ /* 0x000fe20008410000 */
[----:B------:R-:W-:Y:S01]  /*0290*/  SHF.L.U32 R19, R9, 0x10, RZ ;  /* 0x0000001009137819 */ /* 0x000fe200000006ff */
[----:B------:R-:W-:Y:S01]  /*02a0*/  IMAD.U32 R2, R2, 0x10000, RZ ;  /* 0x0001000002027824 */ /* 0x000fe200078e00ff */
[----:B------:R-:W-:Y:S01]  /*02b0*/  SHF.L.U32 R17, R17, 0x10, RZ ;  /* 0x0000001011117819 */ /* 0x000fe200000006ff */
[----:B------:R-:W-:Y:S01]  /*02c0*/  FMUL.FTZ R15, R15, R16 ;  /* 0x000000100f0f7220 */ /* 0x000fe20000410000 */
[----:B------:R-:W-:Y:S01]  /*02d0*/  @P3 FMUL.FTZ R15, R14, UR7 ;  /* 0x000000070e0f3c20 */ /* 0x000fe20008410000 */
[----:B------:R-:W-:Y:S01]  /*02e0*/  SHF.L.U32 R9, R21, 0x10, RZ ;  /* 0x0000001015097819 */ /* 0x000fe200000006ff */
[----:B------:R-:W-:Y:S01]  /*02f0*/  IMAD.U32 R13, R13, 0x10000, RZ ;  /* 0x000100000d0d7824 */ /* 0x000fe200078e00ff */
[----:B------:R-:W-:Y:S01]  /*0300*/  SHF.L.U32 R14, R3, 0x10, RZ ;  /* 0x00000010030e7819 */ /* 0x000fe200000006ff */
[----:B------:R-:W-:Y:S01]  /*0310*/  FADD.FTZ R22, R17, UR6 ;  /* 0x0000000611167e21 */ /* 0x000fe20008010000 */
[----:B------:R-:W-:Y:S01]  /*0320*/  SHF.L.U32 R8, R8, 0x10, RZ ;  /* 0x0000001008087819 */ /* 0x000fe200000006ff */
[----:B------:R-:W-:Y:S01]  /*0330*/  FADD.FTZ R20, R19, UR6 ;  /* 0x0000000613147e21 */ /* 0x000fe20008010000 */
[----:B------:R-:W-:Y:S01]  /*0340*/  SHF.L.U32 R5, R5, 0x10, RZ ;  /* 0x0000001005057819 */ /* 0x000fe200000006ff */
[----:B------:R-:W-:Y:S01]  /*0350*/  FMUL.FTZ R21, R12, UR8 ;  /* 0x000000080c157c20 */ /* 0x000fe20008410000 */
[----:B------:R-:W-:Y:S01]  /*0360*/  FSETP.GTU.FTZ.AND P1, PT, R19, RZ, PT ;  /* 0x000000ff1300720b */ /* 0x000fe20003f3c000 */
[----:B------:R-:W-:Y:S01]  /*0370*/  FMUL.FTZ R19, R13, UR8 ;  /* 0x000000080d137c20 */ /* 0x000fe20008410000 */
[----:B------:R-:W-:Y:S01]  /*0380*/  FSETP.GTU.FTZ.AND P0, PT, R17, RZ, PT ;  /* 0x000000ff1100720b */ /* 0x000fe20003f1c000 */
[----:B------:R-:W-:Y:S01]  /*0390*/  FMUL.FTZ R17, R9, UR8 ;  /* 0x0000000809117c20 */ /* 0x000fe20008410000 */
[----:B------:R-:W-:Y:S01]  /*03a0*/  FSETP.GTU.FTZ.AND P3, PT, R2, RZ, PT ;  /* 0x000000ff0200720b */ /* 0x000fe20003f7c000 */
[----:B------:R-:W-:Y:S01]  /*03b0*/  IMAD.U32 R10, R10, 0x10000, RZ ;  /* 0x000100000a0a7824 */ /* 0x000fe200078e00ff */
[----:B------:R-:W-:Y:S01]  /*03c0*/  FSETP.GTU.FTZ.AND P4, PT, R8, RZ, PT ;  /* 0x000000ff0800720b */ /* 0x000fe20003f9c000 */
[----:B------:R-:W-:Y:S01]  /*03d0*/  FMUL.FTZ R16, R17, R18 ;  /* 0x0000001211107220 */ /* 0x000fe20000410000 */
[----:B------:R-:W-:Y:S01]  /*03e0*/  FSETP.GTU.FTZ.AND P5, PT, R14, RZ, PT ;  /* 0x000000ff0e00720b */ /* 0x000fe20003fbc000 */
[----:B------:R-:W-:Y:S01]  /*03f0*/  FMUL.FTZ R17, R19, R20 ;  /* 0x0000001413117220 */ /* 0x000fe20000410000 */
[----:B------:R-:W-:Y:S01]  /*0400*/  FSETP.GTU.FTZ.AND P6, PT, R5, RZ, PT ;  /* 0x000000ff0500720b */ /* 0x000fe20003fdc000 */
[----:B------:R-:W-:Y:S01]  /*0410*/  FMUL.FTZ R18, R21, R22 ;  /* 0x0000001615127220 */ /* 0x000fe20000410000 */
[----:B------:R-:W-:Y:S01]  /*0420*/  SHF.L.U32 R6, R6, 0x10, RZ ;  /* 0x0000001006067819 */ /* 0x000fe200000006ff */
[----:B------:R-:W-:Y:S01]  /*0430*/  FADD.FTZ R3, R2, UR6 ;  /* 0x0000000602037e21 */ /* 0x000fe20008010000 */
[----:B------:R-:W-:Y:S01]  /*0440*/  SHF.L.U32 R7, R7, 0x10, RZ ;  /* 0x0000001007077819 */ /* 0x000fe200000006ff */
[----:B------:R-:W-:Y:S01]  /*0450*/  FADD.FTZ R19, R14, UR6 ;  /* 0x000000060e137e21 */ /* 0x000fe20008010000 */
[----:B------:R-:W-:Y:S01]  /*0460*/  SHF.L.U32 R11, R11, 0x10, RZ ;  /* 0x000000100b0b7819 */ /* 0x000fe200000006ff */
[----:B------:R-:W-:Y:S01]  /*0470*/  FADD.FTZ R21, R5, UR6 ;  /* 0x0000000605157e21 */ /* 0x000fe20008010000 */
[----:B------:R-:W-:Y:S01]  /*0480*/  FMUL.FTZ R2, R6, UR8 ;  /* 0x0000000806027c20 */ /* 0x000fe20008410000 */
[----:B------:R-:W-:Y:S01]  /*0490*/  FADD.FTZ R8, R8, UR6 ;  /* 0x0000000608087e21 */ /* 0x000fe20008010000 */
[----:B------:R-:W-:Y:S01]  /*04a0*/  FMUL.FTZ R14, R7, UR8 ;  /* 0x00000008070e7c20 */ /* 0x000fe20008410000 */
[----:B------:R-:W-:Y:S01]  /*04b0*/  FMUL.FTZ R5, R11, UR8 ;  /* 0x000000080b057c20 */ /* 0x000fe20008410000 */
[----:B------:R-:W-:Y:S01]  /*04c0*/  FMUL.FTZ R20, R10, UR8 ;  /* 0x000000080a147c20 */ /* 0x000fe20008410000 */
        /* <DEDUP_REMOVED lines=20> */
.L_x_994:
        /* <DEDUP_REMOVED lines=12> */
.L_x_997:
[----:B------:R-:W-:Y:S02]  /*06d0*/  ULDC UR6, c[0x0][0x21c] ;  /* 0x0000870000067ab9 */ /* 0x000fe40000000800 */
[----:B------:R-:W-:-:S07]  /*06e0*/  FMUL.FTZ R14, R14, UR6 ;  /* 0x000000060e0e7c20 */ /* 0x000fce0008410000 */
.L_x_998:
[----:B------:R-:W-:Y:S05]  /*06f0*/  BSYNC B0 ;  /* 0x0000000000007941 */ /* 0x000fea0003800000 */
.L_x_996:
        /* <DEDUP_REMOVED lines=15> */
.L_x_1000:
[----:B------:R-:W-:Y:S02]  /*07f0*/  ULDC UR6, c[0x0][0x21c] ;  /* 0x0000870000067ab9 */ /* 0x000fe40000000800 */
[----:B------:R-:W-:-:S07]  /*0800*/  FMUL.FTZ R16, R16, UR6 ;  /* 0x0000000610107c20 */ /* 0x000fce0008410000 */
.L_x_1001:
[----:B------:R-:W-:Y:S05]  /*0810*/  BSYNC B0 ;  /* 0x0000000000007941 */ /* 0x000fea0003800000 */
.L_x_999:
[----:B------:R-:W-:Y:S01]  /*0820*/  IMAD.U32 R9, R9, 0x10000, RZ ;  /* 0x0001000009097824 */ /* 0x000fe200078e00ff */
[----:B------:R-:W-:Y:S01]  /*0830*/  BSSY B0, `(.L_x_1002) ;  /* 0x0000010000007945 */ /* 0x000fe20003800000 */
[----:B------:R-:W-:Y:S02]  /*0840*/  SHF.L.U32 R18, R13, 0x10, RZ ;  /* 0x000000100d127819 */ /* 0x000fe400000006ff */
[----:B------:R-:W-:Y:S02]  /*0850*/  F2FP.BF16.F32.PACK_AB R16, RZ, R16 ;  /* 0x00000010ff10723e */ /* 0x000fe400000010ff */
        /* <DEDUP_REMOVED lines=11> */
.L_x_1003:
[----:B------:R-:W-:Y:S02]  /*0910*/  ULDC UR6, c[0x0][0x21c] ;  /* 0x0000870000067ab9 */ /* 0x000fe40000000800 */
[----:B------:R-:W-:-:S07]  /*0920*/  FMUL.FTZ R9, R18, UR6 ;  /* 0x0000000612097c20 */ /* 0x000fce0008410000 */
.L_x_1004:
[----:B------:R-:W-:Y:S05]  /*0930*/  BSYNC B0 ;  /* 0x0000000000007941 */ /* 0x000fea0003800000 */
.L_x_1002:
        /* <DEDUP_REMOVED lines=15> */
.L_x_1006:
[----:B------:R-:W-:Y:S02]  /*0a30*/  ULDC UR6, c[0x0][0x21c] ;  /* 0x0000870000067ab9 */ /* 0x000fe40000000800 */
[----:B------:R-:W-:-:S07]  /*0a40*/  FMUL.FTZ R18, R15, UR6 ;  /* 0x000000060f127c20 */ /* 0x000fce0008410000 */
.L_x_1007:
[----:B------:R-:W-:Y:S05]  /*0a50*/  BSYNC B0 ;  /* 0x0000000000007941 */ /* 0x000fea0003800000 */
.L_x_1005:
        /* <DEDUP_REMOVED lines=15> */
.L_x_1009:
[----:B------:R-:W-:Y:S02]  /*0b50*/  ULDC UR6, c[0x0][0x21c] ;  /* 0x0000870000067ab9 */ /* 0x000fe40000000800 */
[----:B------:R-:W-:-:S07]  /*0b60*/  FMUL.FTZ R2, R13, UR6 ;  /* 0x000000060d027c20 */ /* 0x000fce0008410000 */
.L_x_1010:
[----:B------:R-:W-:Y:S05]  /*0b70*/  BSYNC B0 ;  /* 0x0000000000007941 */ /* 0x000fea0003800000 */
.L_x_1008:
        /* <DEDUP_REMOVED lines=15> */
.L_x_1012:
[----:B------:R-:W-:Y:S02]  /*0c70*/  ULDC UR6, c[0x0][0x21c] ;  /* 0x0000870000067ab9 */ /* 0x000fe40000000800 */
[----:B------:R-:W-:-:S07]  /*0c80*/  FMUL.FTZ R6, R11, UR6 ;  /* 0x000000060b067c20 */ /* 0x000fce0008410000 */
.L_x_1013:
[----:B------:R-:W-:Y:S05]  /*0c90*/  BSYNC B0 ;  /* 0x0000000000007941 */ /* 0x000fea0003800000 */
.L_x_1011:
[----:B------:R-:W-:Y:S01]  /*0ca0*/  SHF.L.U32 R8, R3, 0x10, RZ ;  /* 0x0000001003087819 */ /* 0x000fe200000006ff */
[----:B------:R-:W-:Y:S01]  /*0cb0*/  BSSY B0, `(.L_x_1014) ;  /* 0x0000010000007945 */ /* 0x000fe20003800000 */
[----:B------:R-:W-:Y:S01]  /*0cc0*/  IMAD.U32 R14, R7, 0x10000, RZ ;  /* 0x00010000070e7824 */ /* 0x000fe200078e00ff */
[----:B------:R-:W-:Y:S02]  /*0cd0*/  F2FP.BF16.F32.PACK_AB R3, RZ, R6 ;  /* 0x00000006ff03723e */ /* 0x000fe400000010ff */
        /* <DEDUP_REMOVED lines=11> */
.L_x_1015:
[----:B------:R-:W-:Y:S02]  /*0d90*/  ULDC UR6, c[0x0][0x21c] ;  /* 0x0000870000067ab9 */ /* 0x000fe40000000800 */
[----:B------:R-:W-:-:S07]  /*0da0*/  FMUL.FTZ R14, R14, UR6 ;  /* 0x000000060e0e7c20 */ /* 0x000fce0008410000 */
.L_x_1016:
[----:B------:R-:W-:Y:S05]  /*0db0*/  BSYNC B0 ;  /* 0x0000000000007941 */ /* 0x000fea0003800000 */
.L_x_1014:
        /* <DEDUP_REMOVED lines=15> */
.L_x_1018:
[----:B------:R-:W-:Y:S02]  /*0eb0*/  ULDC UR6, c[0x0][0x21c] ;  /* 0x0000870000067ab9 */ /* 0x000fe40000000800 */
[----:B------:R-:W-:-:S07]  /*0ec0*/  FMUL.FTZ R20, R10, UR6 ;  /* 0x000000060a147c20 */ /* 0x000fce0008410000 */
.L_x_1019:
[----:B------:R-:W-:Y:S05]  /*0ed0*/  BSYNC B0 ;  /* 0x0000000000007941 */ /* 0x000fea0003800000 */
.L_x_1017:
[----:B------:R-:W-:-:S07]  /*0ee0*/  F2FP.BF16.F32.PACK_AB R20, RZ, R20 ;  /* 0x00000014ff14723e */ /* 0x000fce00000010ff */
.L_x_995:
[----:B------:R-:W0:Y:S01]  /*0ef0*/  LDC.64 R6, c[0x0][0x230] ;  /* 0x00008c00ff067b82 */ /* 0x000e220000000a00 */
[----:B------:R-:W-:Y:S02]  /*0f00*/  PRMT R2, R2, 0x5410, R3 ;  /* 0x0000541002027816 */ /* 0x000fe40000000003 */
[----:B------:R-:W-:Y:S02]  /*0f10*/  PRMT R16, R12, 0x5410, R16 ;  /* 0x000054100c107816 */ /* 0x000fe40000000010 */
[----:B------:R-:W-:Y:S02]  /*0f20*/  PRMT R17, R17, 0x5410, R18 ;  /* 0x0000541011117816 */ /* 0x000fe40000000012 */
[----:B------:R-:W-:Y:S01]  /*0f30*/  PRMT R3, R14, 0x5410, R20 ;  /* 0x000054100e037816 */ /* 0x000fe20000000014 */
[----:B0-----:R-:W-:-:S04]  /*0f40*/  IMAD.WIDE.U32 R4, R4, 0x2, R6 ;  /* 0x0000000204047825 */ /* 0x001fc800078e0006 */
[----:B------:R-:W-:-:S05]  /*0f50*/  IMAD.WIDE R4, R0, 0x8, R4 ;  /* 0x0000000800047825 */ /* 0x000fca00078e0204 */
[----:B------:R-:W-:Y:S04]  /*0f60*/  STG.E.64 desc[UR4][R4.64], R16 ;  /* 0x0000001004007986 */ /* 0x000fe8000c101b04 */
[----:B------:R-:W-:Y:S01]  /*0f70*/  STG.E.64 desc[UR4][R4.64+0x400], R2 ;  /* 0x0004000204007986 */ /* 0x000fe2000c101b04 */
[----:B------:R-:W-:Y:S05]  /*0f80*/  EXIT ;  /* 0x000000000000794d */ /* 0x000fea0003800000 */
.L_x_993:
        /* <DEDUP_REMOVED lines=108> */
.L_x_1023:
[----:B------:R-:W-:Y:S05]  /*1650*/  BSYNC B1 ;  /* 0x0000000000017941 */ /* 0x000fea0003800000 */
.L_x_1022:
        /* <DEDUP_REMOVED lines=21> */
.L_x_1025:
[----:B------:R-:W-:Y:S05]  /*17b0*/  BSYNC B1 ;  /* 0x0000000000017941 */ /* 0x000fea0003800000 */
.L_x_1024:
        /* <DEDUP_REMOVED lines=13> */
.L_x_1027:
[----:B------:R-:W-:Y:S05]  /*1890*/  BSYNC B1 ;  /* 0x0000000000017941 */ /* 0x000fea0003800000 */
.L_x_1026:
        /* <DEDUP_REMOVED lines=12> */
.L_x_1029:
[----:B------:R-:W-:Y:S05]  /*1960*/  BSYNC B1 ;  /* 0x0000000000017941 */ /* 0x000fea0003800000 */
.L_x_1028:
        /* <DEDUP_REMOVED lines=12> */
.L_x_1031:
[----:B------:R-:W-:Y:S05]  /*1a30*/  BSYNC B1 ;  /* 0x0000000000017941 */ /* 0x000fea0003800000 */
.L_x_1030:
        /* <DEDUP_REMOVED lines=12> */
.L_x_1033:
[----:B------:R-:W-:Y:S05]  /*1b00*/  BSYNC B1 ;  /* 0x0000000000017941 */ /* 0x000fea0003800000 */
.L_x_1032:
        /* <DEDUP_REMOVED lines=12> */
.L_x_1035:
[----:B------:R-:W-:Y:S05]  /*1bd0*/  BSYNC B1 ;  /* 0x0000000000017941 */ /* 0x000fea0003800000 */
.L_x_1034:
        /* <DEDUP_REMOVED lines=12> */
.L_x_1021:
        /* <DEDUP_REMOVED lines=16> */
.L_x_1040:
[----:B------:R-:W-:Y:S02]  /*1da0*/  ULDC UR6, c[0x0][0x21c] ;  /* 0x0000870000067ab9 */ /* 0x000fe40000000800 */
[----:B------:R-:W-:-:S07]  /*1db0*/  FMUL.FTZ R14, R14, UR6 ;  /* 0x000000060e0e7c20 */ /* 0x000fce0008410000 */
.L_x_1041:
[----:B------:R-:W-:Y:S05]  /*1dc0*/  BSYNC B2 ;  /* 0x0000000000027941 */ /* 0x000fea0003800000 */
.L_x_1039:
[----:B------:R-:W-:-:S07]  /*1dd0*/  F2FP.BF16.F32.PACK_AB R14, RZ, R14 ;  /* 0x0000000eff0e723e */ /* 0x000fce00000010ff */
.L_x_1038:
[----:B------:R-:W-:Y:S05]  /*1de0*/  BSYNC B1 ;  /* 0x0000000000017941 */ /* 0x000fea0003800000 */
.L_x_1037:
        /* <DEDUP_REMOVED lines=18> */
.L_x_1045:
[----:B------:R-:W-:Y:S02]  /*1f10*/  ULDC UR6, c[0x0][0x21c] ;  /* 0x0000870000067ab9 */ /* 0x000fe40000000800 */
[----:B------:R-:W-:-:S07]  /*1f20*/  FMUL.FTZ R9, R9, UR6 ;  /* 0x0000000609097c20 */ /* 0x000fce0008410000 */
.L_x_1046:
[----:B------:R-:W-:Y:S05]  /*1f30*/  BSYNC B2 ;  /* 0x0000000000027941 */ /* 0x000fea0003800000 */
.L_x_1044:
[----:B------:R-:W-:-:S07]  /*1f40*/  F2FP.BF16.F32.PACK_AB R9, RZ, R9 ;  /* 0x00000009ff09723e */ /* 0x000fce00000010ff */
.L_x_1043:
[----:B------:R-:W-:Y:S05]  /*1f50*/  BSYNC B1 ;  /* 0x0000000000017941 */ /* 0x000fea0003800000 */
.L_x_1042:
        /* <DEDUP_REMOVED lines=18> */
.L_x_1050:
[----:B------:R-:W-:Y:S02]  /*2080*/  ULDC UR6, c[0x0][0x21c] ;  /* 0x0000870000067ab9 */ /* 0x000fe40000000800 */
[----:B------:R-:W-:-:S07]  /*2090*/  FMUL.FTZ R7, R11, UR6 ;  /* 0x000000060b077c20 */ /* 0x000fce0008410000 */
.L_x_1051:
[----:B------:R-:W-:Y:S05]  /*20a0*/  BSYNC B2 ;  /* 0x0000000000027941 */ /* 0x000fea0003800000 */
.L_x_1049:
[----:B------:R-:W-:-:S07]  /*20b0*/  F2FP.BF16.F32.PACK_AB R7, RZ, R7 ;  /* 0x00000007ff07723e */ /* 0x000fce00000010ff */
.L_x_1048:
[----:B------:R-:W-:Y:S05]  /*20c0*/  BSYNC B1 ;  /* 0x0000000000017941 */ /* 0x000fea0003800000 */
.L_x_1047:
        /* <DEDUP_REMOVED lines=18> */
.L_x_1055:
[----:B------:R-:W-:Y:S02]  /*21f0*/  ULDC UR6, c[0x0][0x21c] ;  /* 0x0000870000067ab9 */ /* 0x000fe40000000800 */
[----:B------:R-:W-:-:S07]  /*2200*/  FMUL.FTZ R10, R21, UR6 ;  /* 0x00000006150a7c20 */ /* 0x000fce0008410000 */
.L_x_1056:
[----:B------:R-:W-:Y:S05]  /*2210*/  BSYNC B2 ;  /* 0x0000000000027941 */ /* 0x000fea0003800000 */
.L_x_1054:
[----:B------:R-:W-:-:S07]  /*2220*/  F2FP.BF16.F32.PACK_AB R10, RZ, R10 ;  /* 0x0000000aff0a723e */ /* 0x000fce00000010ff */
.L_x_1053:
[----:B------:R-:W-:Y:S05]  /*2230*/  BSYNC B1 ;  /* 0x0000000000017941 */ /* 0x000fea0003800000 */
.L_x_1052:
        /* <DEDUP_REMOVED lines=18> */
.L_x_1060:
[----:B------:R-:W-:Y:S02]  /*2360*/  ULDC UR6, c[0x0][0x21c] ;  /* 0x0000870000067ab9 */ /* 0x000fe40000000800 */
[----:B------:R-:W-:-:S07]  /*2370*/  FMUL.FTZ R0, R25, UR6 ;  /* 0x0000000619007c20 */ /* 0x000fce0008410000 */
.L_x_1061:
[----:B------:R-:W-:Y:S05]  /*2380*/  BSYNC B2 ;  /* 0x0000000000027941 */ /* 0x000fea0003800000 */
.L_x_1059:
[----:B------:R-:W-:-:S07]  /*2390*/  F2FP.BF16.F32.PACK_AB R0, RZ, R0 ;  /* 0x00000000ff00723e */ /* 0x000fce00000010ff */
.L_x_1058:
[----:B------:R-:W-:Y:S05]  /*23a0*/  BSYNC B1 ;  /* 0x0000000000017941 */ /* 0x000fea0003800000 */
.L_x_1057:
        /* <DEDUP_REMOVED lines=18> */
.L_x_1065:
[----:B------:R-:W-:Y:S02]  /*24d0*/  ULDC UR6, c[0x0][0x21c] ;  /* 0x0000870000067ab9 */ /* 0x000fe40000000800 */
[----:B------:R-:W-:-:S07]  /*24e0*/  FMUL.FTZ R2, R11, UR6 ;  /* 0x000000060b027c20 */ /* 0x000fce0008410000 */
.L_x_1066:
[----:B------:R-:W-:Y:S05]  /*24f0*/  BSYNC B2 ;  /* 0x0000000000027941 */ /* 0x000fea0003800000 */
.L_x_1064:
[----:B------:R-:W-:-:S07]  /*2500*/  F2FP.BF16.F32.PACK_AB R2, RZ, R2 ;  /* 0x00000002ff02723e */ /* 0x000fce00000010ff */
.L_x_1063:
[----:B------:R-:W-:Y:S05]  /*2510*/  BSYNC B1 ;  /* 0x0000000000017941 */ /* 0x000fea0003800000 */
.L_x_1062:
        /* <DEDUP_REMOVED lines=18> */
.L_x_1070:
[----:B------:R-:W-:Y:S02]  /*2640*/  ULDC UR6, c[0x0][0x21c] ;  /* 0x0000870000067ab9 */ /* 0x000fe40000000800 */
[----:B------:R-:W-:-:S07]  /*2650*/  FMUL.FTZ R3, R26, UR6 ;  /* 0x000000061a037c20 */ /* 0x000fce0008410000 */
.L_x_1071:
[----:B------:R-:W-:Y:S05]  /*2660*/  BSYNC B2 ;  /* 0x0000000000027941 */ /* 0x000fea0003800000 */
.L_x_1069:
[----:B------:R-:W-:-:S07]  /*2670*/  F2FP.BF16.F32.PACK_AB R3, RZ, R3 ;  /* 0x00000003ff03723e */ /* 0x000fce00000010ff */
.L_x_1068:
[----:B------:R-:W-:Y:S05]  /*2680*/  BSYNC B1 ;  /* 0x0000000000017941 */ /* 0x000fea0003800000 */
.L_x_1067:
        /* <DEDUP_REMOVED lines=17> */
.L_x_1073:
[----:B------:R-:W-:Y:S02]  /*27a0*/  ULDC UR6, c[0x0][0x21c] ;  /* 0x0000870000067ab9 */ /* 0x000fe40000000800 */
[----:B------:R-:W-:-:S07]  /*27b0*/  FMUL.FTZ R11, R13, UR6 ;  /* 0x000000060d0b7c20 */ /* 0x000fce0008410000 */
.L_x_1074:
[----:B------:R-:W-:Y:S05]  /*27c0*/  BSYNC B1 ;  /* 0x0000000000017941 */ /* 0x000fea0003800000 */
.L_x_1072:
[----:B------:R-:W-:-:S07]  /*27d0*/  F2FP.BF16.F32.PACK_AB R11, RZ, R11 ;  /* 0x0000000bff0b723e */ /* 0x000fce00000010ff */
.L_x_1036:
[----:B------:R-:W-:Y:S05]  /*27e0*/  BSYNC B0 ;  /* 0x0000000000007941 */ /* 0x000fea0003800000 */
.L_x_1020:
        /* <DEDUP_REMOVED lines=22> */
.L_x_1077:
[----:B------:R-:W-:-:S13]  /*2950*/  ISETP.GE.AND P0, PT, R6, R5, PT ;  /* 0x000000050600720c */ /* 0x000fda0003f06270 */
[----:B------:R-:W-:Y:S05]  /*2960*/  @P0 BRA `(.L_x_1079) ;  /* 0x0000000000300947 */ /* 0x000fea0003800000 */
[----:B0-----:R-:W0:Y:S01]  /*2970*/  LDC.64 R8, c[0x0][0x230] ;  /* 0x00008c00ff087b82 */ /* 0x001e220000000a00 */
[----:B------:R-:W-:Y:S02]  /*2980*/  IADD3 R7, R4, R6, RZ ;  /* 0x0000000604077210 */ /* 0x000fe40007ffe0ff */
[----:B------:R-:W-:-:S03]  /*2990*/  IADD3 R6, R6, 0x80, RZ ;  /* 0x0000008006067810 */ /* 0x000fc60007ffe0ff */
[----:B0-----:R-:W-:-:S05]  /*29a0*/  IMAD.WIDE.U32 R8, R7, 0x2, R8 ;  /* 0x0000000207087825 */ /* 0x001fca00078e0008 */
[----:B------:R1:W-:Y:S02]  /*29b0*/  STG.E.U16 desc[UR4][R8.64], R10 ;  /* 0x0000000a08007986 */ /* 0x0003e4000c101504 */
.L_x_1078:
[----:B------:R-:W-:-:S13]  /*29c0*/  ISETP.GE.AND P0, PT, R6, R5, PT ;  /* 0x000000050600720c */ /* 0x000fda0003f06270 */
[----:B------:R-:W-:Y:S05]  /*29d0*/  @P0 BRA `(.L_x_1080) ;  /* 0x0000000000340947 */ /* 0x000fea0003800000 */
[----:B01----:R-:W0:Y:S01]  /*29e0*/  LDC.64 R8, c[0x0][0x230] ;  /* 0x00008c00ff087b82 */ /* 0x003e220000000a00 */
[----:B------:R-:W-:Y:S02]  /*29f0*/  IADD3 R7, R4, R6, RZ ;  /* 0x0000000604077210 */ /* 0x000fe40007ffe0ff */
[----:B------:R-:W-:-:S03]  /*2a00*/  IADD3 R6, R6, 0x80, RZ ;  /* 0x0000008006067810 */ /* 0x000fc60007ffe0ff */
[----:B0-----:R-:W-:-:S05]  /*2a10*/  IMAD.WIDE.U32 R8, R7, 0x2, R8 ;  /* 0x0000000207087825 */ /* 0x001fca00078e0008 */
[----:B------:R1:W-:Y:S02]  /*2a20*/  STG.E.U16 desc[UR4][R8.64], R0 ;  /* 0x0000000008007986 */ /* 0x0003e4000c101504 */
.L_x_1079:
        /* <DEDUP_REMOVED lines=8> */
.L_x_1080:
[----:B------:R-:W-:Y:S05]  /*2ab0*/  BSYNC B1 ;  /* 0x0000000000017941 */ /* 0x000fea0003800000 */
.L_x_1076:
[----:B------:R-:W-:-:S13]  /*2ac0*/  ISETP.GE.AND P0, PT, R6, R5, PT ;  /* 0x000000050600720c */ /* 0x000fda0003f06270 */
[----:B012---:R-:W0:Y:S01]  /*2ad0*/  @!P0 LDC.64 R8, c[0x0][0x230] ;  /* 0x00008c00ff088b82 */ /* 0x007e220000000a00 */
[----:B------:R-:W-:Y:S02]  /*2ae0*/  @!P0 IADD3 R7, R4, R6, RZ ;  /* 0x0000000604078210 */ /* 0x000fe40007ffe0ff */
[----:B------:R-:W-:-:S03]  /*2af0*/  @!P0 IADD3 R6, R6, 0x80, RZ ;  /* 0x0000008006068810 */ /* 0x000fc60007ffe0ff */
[----:B0-----:R-:W-:-:S05]  /*2b00*/  @!P0 IMAD.WIDE.U32 R8, R7, 0x2, R8 ;  /* 0x0000000207088825 */ /* 0x001fca00078e0008 */
[----:B------:R2:W-:Y:S02]  /*2b10*/  @!P0 STG.E.U16 desc[UR4][R8.64], R3 ;  /* 0x0000000308008986 */ /* 0x0005e4000c101504 */
.L_x_1081:
[----:B------:R-:W-:Y:S05]  /*2b20*/  BSYNC B0 ;  /* 0x0000000000007941 */ /* 0x000fea0003800000 */
.L_x_1075:
        /* <DEDUP_REMOVED lines=8> */
.L_x_1082:
        /* <DEDUP_REMOVED lines=13> */
.L_x_7830:


//--------------------- .text._ZN2at6native29vectorized_elementwise_kernelILi8EZZZNS0_60_GLOBAL__N__171e0b9f_22_ActivationEluKernel_cu_9e10b42f_305319elu_backward_kernelERNS_18TensorIteratorBaseERKN3c106ScalarES8_S8_bENKUlvE_clEvENKUlvE2_clEvEUlNS5_8BFloat16ESB_E_St5arrayIPcLm3EEEEviT0_T1_ --------------------------
	.section	.text._ZN2at6native29vectorized_elementwise_kernelILi8EZZZNS0_60_GLOBAL__N__171e0b9f_22_ActivationEluKernel_cu_9e10b42f_305319elu_backward_kernelERNS_18TensorIteratorBaseERKN3c106ScalarES8_S8_bENKUlvE_clEvENKUlvE2_clEvEUlNS5_8BFloat16ESB_E_St5arrayIPcLm3EEEEviT0_T1_,"ax",@progbits
	.align	128
        .global         _ZN2at6native29vectorized_elementwise_kernelILi8EZZZNS0_60_GLOBAL__N__171e0b9f_22_ActivationEluKernel_cu_9e10b42f_305319elu_backward_kernelERNS_18TensorIteratorBaseERKN3c106ScalarES8_S8_bENKUlvE_clEvENKUlvE2_clEvEUlNS5_8BFloat16ESB_E_St5arrayIPcLm3EEEEviT0_T1_
        .type           _ZN2at6native29vectorized_elementwise_kernelILi8EZZZNS0_60_GLOBAL__N__171e0b9f_22_ActivationEluKernel_cu_9e10b42f_305319elu_backward_kernelERNS_18TensorIteratorBaseERKN3c106ScalarES8_S8_bENKUlvE_clEvENKUlvE2_clEvEUlNS5_8BFloat16ESB_E_St5arrayIPcLm3EEEEviT0_T1_,@function
        .size           _ZN2at6native29vectorized_elementwise_kernelILi8EZZZNS0_60_GLOBAL__N__171e0b9f_22_ActivationEluKernel_cu_9e10b42f_305319elu_backward_kernelERNS_18TensorIteratorBaseERKN3c106ScalarES8_S8_bENKUlvE_clEvENKUlvE2_clEvEUlNS5_8BFloat16ESB_E_St5arrayIPcLm3EEEEviT0_T1_,(.L_x_7831 - _ZN2at6native29vectorized_elementwise_kernelILi8EZZZNS0_60_GLOBAL__N__171e0b9f_22_ActivationEluKernel_cu_9e10b42f_305319elu_backward_kernelERNS_18TensorIteratorBaseERKN3c106ScalarES8_S8_bENKUlvE_clEvENKUlvE2_clEvEUlNS5_8BFloat16ESB_E_St5arrayIPcLm3EEEEviT0_T1_)
        .other          _ZN2at6native29vectorized_elementwise_kernelILi8EZZZNS0_60_GLOBAL__N__171e0b9f_22_ActivationEluKernel_cu_9e10b42f_305319elu_backward_kernelERNS_18TensorIteratorBaseERKN3c106ScalarES8_S8_bENKUlvE_clEvENKUlvE2_clEvEUlNS5_8BFloat16ESB_E_St5arrayIPcLm3EEEEviT0_T1_,@"STO_CUDA_ENTRY STV_DEFAULT"
_ZN2at6native29vectorized_elementwise_kernelILi8EZZZNS0_60_GLOBAL__N__171e0b9f_22_ActivationEluKernel_cu_9e10b42f_305319elu_backward_kernelERNS_18TensorIteratorBaseERKN3c106ScalarES8_S8_bENKUlvE_clEvENKUlvE2_clEvEUlNS5_8BFloat16ESB_E_St5arrayIPcLm3EEEEviT0_T1_:
.text._ZN2at6native29vectorized_elementwise_kernelILi8EZZZNS0_60_GLOBAL__N__171e0b9f_22_ActivationEluKernel_cu_9e10b42f_305319elu_backward_kernelERNS_18TensorIteratorBaseERKN3c106ScalarES8_S8_bENKUlvE_clEvENKUlvE2_clEvEUlNS5_8BFloat16ESB_E_St5arrayIPcLm3EEEEviT0_T1_:
        /* <DEDUP_REMOVED lines=14> */
[----:B--2---:R-:W-:Y:S02]  /*00e0*/  IMAD.WIDE R2, R4, 0x2, R2 ;  /* 0x0000000204027825 */ /* 0x004fe400078e0202 */
[----:B------:R-:W2:Y:S02]  /*00f0*/  LDG.E.128 R12, desc[UR4][R14.64] ;  /* 0x000000040e0c7981 */ /* 0x000ea4000c1e1d00 */
[----:B------:R-:W-:-:S06]  /*0100*/  IMAD.WIDE.U32 R8, R0, 0x10, R2 ;  /* 0x0000001000087825 */ /* 0x000fcc00078e0002 */
[----:B------:R-:W3:Y:S01]  /*0110*/  LDG.E.128 R8, desc[UR4][R8.64] ;  /* 0x0000000408087981 */ /* 0x000ee2000c1e1d00 */
[----:B------:R-:W-:Y:S02]  /*0120*/  ISETP.NE.AND P0, PT, RZ, UR6, PT ;  /* 0x00000006ff007c0c */ /* 0x000fe4000bf05270 */
[C---:B--2---:R-:W-:Y:S02]  /*0130*/  SHF.L.U32 R19, R12.reuse, 0x10, RZ ;  /* 0x000000100c137819 */ /* 0x044fe400000006ff */
[----:B------:R-:W-:Y:S02]  /*0140*/  PRMT R12, R12, 0x7632, R12 ;  /* 0x000076320c0c7816 */ /* 0x000fe4000000000c */
[----:B------:R-:W-:Y:S02]  /*0150*/  PRMT R16, R13, 0x7632, R16 ;  /* 0x000076320d107816 */ /* 0x000fe40000000010 */
[----:B------:R-:W-:Y:S02]  /*0160*/  PRMT R5, R14, 0x7632, R5 ;  /* 0x000076320e057816 */ /* 0x000fe40000000005 */
[----:B------:R-:W-:-:S02]  /*0170*/  PRMT R2, R15, 0x7632, R2 ;  /* 0x000076320f027816 */ /* 0x000fc40000000002 */
[C---:B---3--:R-:W-:Y:S02]  /*0180*/  SHF.L.U32 R7, R8.reuse, 0x10, RZ ;  /* 0x0000001008077819 */ /* 0x048fe400000006ff */
[----:B------:R-:W-:Y:S02]  /*0190*/  PRMT R17, R8, 0x7632, R17 ;  /* 0x0000763208117816 */ /* 0x000fe40000000011 */
[----:B------:R-:W-:Y:S02]  /*01a0*/  PRMT R18, R9, 0x7632, R18 ;  /* 0x0000763209127816 */ /* 0x000fe40000000012 */
[----:B------:R-:W-:Y:S02]  /*01b0*/  PRMT R6, R10, 0x7632, R6 ;  /* 0x000076320a067816 */ /* 0x000fe40000000006 */
[----:B------:R-:W-:Y:S01]  /*01c0*/  PRMT R3, R11, 0x7632, R3 ;  /* 0x000076320b037816 */ /* 0x000fe20000000003 */
[----:B------:R-:W-:Y:S06]  /*01d0*/  @!P0 BRA `(.L_x_1084) ;  /* 0x0000000400048947 */ /* 0x000fec0003800000 */
[----:B------:R-:W-:Y:S01]  /*01e0*/  FSETP.GTU.FTZ.AND P3, PT, R19, RZ, PT ;  /* 0x000000ff1300720b */ /* 0x000fe20003f7c000 */
[----:B------:R-:W-:Y:S01]  /*01f0*/  ULDC.64 UR6, c[0x0][0x218] ;  /* 0x0000860000067ab9 */ /* 0x000fe20000000a00 */
[----:B------:R-:W-:Y:S01]  /*0200*/  SHF.L.U32 R16, R16, 0x10, RZ ;  /* 0x0000001010107819 */ /* 0x000fe200000006ff */
[----:B------:R-:W-:Y:S01]  /*0210*/  ULDC UR8, c[0x0][0x220] ;  /* 0x0000880000087ab9 */ /* 0x000fe20000000800 */
[----:B------:R-:W-:Y:S01]  /*0220*/  SHF.L.U32 R20, R13, 0x10, RZ ;  /* 0x000000100d147819 */ /* 0x000fe200000006ff */
        /* <DEDUP_REMOVED lines=12> */
[----:B------:R-:W-:Y:S01]  /*02f0*/  IMAD.U32 R12, R18, 0x10000, RZ ;  /* 0x00010000120c7824 */ /* 0x000fe200078e00ff */
[----:B------:R-:W-:Y:S01]  /*0300*/  SHF.L.U32 R2, R2, 0x10, RZ ;  /* 0x0000001002027819 */ /* 0x000fe200000006ff */
[----:B------:R-:W-:Y:S01]  /*0310*/  FADD.FTZ R18, R17, UR6 ;  /* 0x0000000611127e21 */ /* 0x000fe20008010000 */
[----:B------:R-:W-:Y:S01]  /*0320*/  FSETP.GTU.FTZ.AND P4, PT, R7, RZ, PT ;  /* 0x000000ff0700720b */ /* 0x000fe20003f9c000 */
[----:B------:R-:W-:Y:S01]  /*0330*/  FMUL.FTZ R19, R9, UR8 ;  /* 0x0000000809137c20 */ /* 0x000fe20008410000 */
[----:B------:R-:W-:Y:S01]  /*0340*/  FSETP.GTU.FTZ.AND P2, PT, R17, RZ, PT ;  /* 0x000000ff1100720b */ /* 0x000fe20003f5c000 */
[----:B------:R-:W-:Y:S01]  /*0350*/  FMUL.FTZ R17, R8, UR8 ;  /* 0x0000000808117c20 */ /* 0x000fe20008410000 */
[C---:B------:R-:W-:Y:S01]  /*0360*/  FSETP.GTU.FTZ.AND P1, PT, R20.reuse, RZ, PT ;  /* 0x000000ff1400720b */ /* 0x040fe20003f3c000 */
[----:B------:R-:W-:Y:S01]  /*0370*/  FADD.FTZ R20, R20, UR6 ;  /* 0x0000000614147e21 */ /* 0x000fe20008010000 */
[----:B------:R-:W-:Y:S01]  /*0380*/  FSETP.GTU.FTZ.AND P3, PT, R14, RZ, PT ;  /* 0x000000ff0e00720b */ /* 0x000fe20003f7c000 */
[----:B------:R-:W-:Y:S01]  /*0390*/  FMUL.FTZ R21, R12, UR8 ;  /* 0x000000080c157c20 */ /* 0x000fe20008410000 */
[----:B------:R-:W-:Y:S01]  /*03a0*/  FSETP.GTU.FTZ.AND P5, PT, R15, RZ, PT ;  /* 0x000000ff0f00720b */ /* 0x000fe20003fbc000 */
[----:B------:R-:W-:Y:S01]  /*03b0*/  IMAD.U32 R3, R3, 0x10000, RZ ;  /* 0x0001000003037824 */ /* 0x000fe200078e00ff */
[----:B------:R-:W-:Y:S01]  /*03c0*/  FSETP.GTU.FTZ.AND P6, PT, R2, RZ, PT ;  /* 0x000000ff0200720b */ /* 0x000fe20003fdc000 */
[----:B------:R-:W-:Y:S01]  /*03d0*/  FMUL.FTZ R16, R17, R18 ;  /* 0x0000001211107220 */ /* 0x000fe20000410000 */
[----:B------:R-:W-:Y:S01]  /*03e0*/  SHF.L.U32 R6, R6, 0x10, RZ ;  /* 0x0000001006067819 */ /* 0x000fe200000006ff */
[----:B------:R-:W-:Y:S01]  /*03f0*/  FADD.FTZ R5, R14, UR6 ;  /* 0x000000060e057e21 */ /* 0x000fe20008010000 */
[----:B------:R-:W-:Y:S01]  /*0400*/  SHF.L.U32 R10, R10, 0x10, RZ ;  /* 0x000000100a0a7819 */ /* 0x000fe200000006ff */
[----:B------:R-:W-:Y:S01]  /*0410*/  FMUL.FTZ R17, R19, R20 ;  /* 0x0000001413117220 */ /* 0x000fe20000410000 */
[----:B------:R-:W-:Y:S01]  /*0420*/  SHF.L.U32 R11, R11, 0x10, RZ ;  /* 0x000000100b0b7819 */ /* 0x000fe200000006ff */
[----:B------:R-:W-:Y:S01]  /*0430*/  FMUL.FTZ R18, R21, R22 ;  /* 0x0000001615127220 */ /* 0x000fe20000410000 */
[----:B------:R-:W-:Y:S01]  /*0440*/  FADD.FTZ R14, R7, UR6 ;  /* 0x00000006070e7e21 */ /* 0x000fe20008010000 */
[----:B------:R-:W-:Y:S01]  /*0450*/  FADD.FTZ R20, R15, UR6 ;  /* 0x000000060f147e21 */ /* 0x000fe20008010000 */
[----:B------:R-:W-:Y:S01]  /*0460*/  FADD.FTZ R22, R2, UR6 ;  /* 0x0000000602167e21 */ /* 0x000fe20008010000 */
[----:B------:R-:W-:Y:S01]  /*0470*/  FMUL.FTZ R7, R6, UR8 ;  /* 0x0000000806077c20 */ /* 0x000fe20008410000 */
        /* <DEDUP_REMOVED lines=23> */
.L_x_1084:
        /* <DEDUP_REMOVED lines=12> */
.L_x_1087:
[----:B------:R-:W-:Y:S02]  /*06b0*/  ULDC UR6, c[0x0][0x21c] ;  /* 0x0000870000067ab9 */ /* 0x000fe40000000800 */
[----:B------:R-:W-:-:S07]  /*06c0*/  FMUL.FTZ R8, R7, UR6 ;  /* 0x0000000607087c20 */ /* 0x000fce0008410000 */
.L_x_1088:
[----:B------:R-:W-:Y:S05]  /*06d0*/  BSYNC B0 ;  /* 0x0000000000007941 */ /* 0x000fea0003800000 */
.L_x_1086:
        /* <DEDUP_REMOVED lines=15> */
.L_x_1090:
[----:B------:R-:W-:Y:S02]  /*07d0*/  ULDC UR6, c[0x0][0x21c] ;  /* 0x0000870000067ab9 */ /* 0x000fe40000000800 */
[----:B------:R-:W-:-:S07]  /*07e0*/  FMUL.FTZ R12, R12, UR6 ;  /* 0x000000060c0c7c20 */ /* 0x000fce0008410000 */
.L_x_1091:
[----:B------:R-:W-:Y:S05]  /*07f0*/  BSYNC B0 ;  /* 0x0000000000007941 */ /* 0x000fea0003800000 */
.L_x_1089:
        /* <DEDUP_REMOVED lines=15> */
.L_x_1093:
[----:B------:R-:W-:Y:S02]  /*08f0*/  ULDC UR6, c[0x0][0x21c] ;  /* 0x0000870000067ab9 */ /* 0x000fe40000000800 */
[----:B------:R-:W-:-:S07]  /*0900*/  FMUL.FTZ R17, R9, UR6 ;  /* 0x0000000609117c20 */ /* 0x000fce0008410000 */
.L_x_1094:
[----:B------:R-:W-:Y:S05]  /*0910*/  BSYNC B0 ;  /* 0x0000000000007941 */ /* 0x000fea0003800000 */
.L_x_1092:
        /* <DEDUP_REMOVED lines=15> */
.L_x_1096:
[----:B------:R-:W-:Y:S02]  /*0a10*/  ULDC UR6, c[0x0][0x21c] ;  /* 0x0000870000067ab9 */ /* 0x000fe40000000800 */
[----:B------:R-:W-:-:S07]  /*0a20*/  FMUL.FTZ R18, R18, UR6 ;  /* 0x0000000612127c20 */ /* 0x000fce0008410000 */
.L_x_1097:
[----:B------:R-:W-:Y:S05]  /*0a30*/  BSYNC B0 ;  /* 0x0000000000007941 */ /* 0x000fea0003800000 */
.L_x_1095:
        /* <DEDUP_REMOVED lines=15> */
.L_x_1099:
[----:B------:R-:W-:Y:S02]  /*0b30*/  ULDC UR6, c[0x0][0x21c] ;  /* 0x0000870000067ab9 */ /* 0x000fe40000000800 */
[----:B------:R-:W-:-:S07]  /*0b40*/  FMUL.FTZ R7, R13, UR6 ;  /* 0x000000060d077c20 */ /* 0x000fce0008410000 */
.L_x_1100:
[----:B------:R-:W-:Y:S05]  /*0b50*/  BSYNC B0 ;  /* 0x0000000000007941 */ /* 0x000fea0003800000 */
.L_x_1098:
        /* <DEDUP_REMOVED lines=15> */
.L_x_1102:
[----:B------:R-:W-:Y:S02]  /*0c50*/  ULDC UR6, c[0x0][0x21c] ;  /* 0x0000870000067ab9 */ /* 0x000fe40000000800 */
[----:B------:R-:W-:-:S07]  /*0c60*/  FMUL.FTZ R6, R9, UR6 ;  /* 0x0000000609067c20 */ /* 0x000fce0008410000 */
.L_x_1103:
[----:B------:R-:W-:Y:S05]  /*0c70*/  BSYNC B0 ;  /* 0x0000000000007941 */ /* 0x000fea0003800000 */
.L_x_1101:
[----:B------:R-:W-:Y:S01]  /*0c80*/  SHF.L.U32 R7, R15, 0x10, RZ ;  /* 0x000000100f077819 */ /* 0x000fe200000006ff */
[----:B------:R-:W-:Y:S01]  /*0c90*/  BSSY B0, `(.L_x_1104) ;  /* 0x0000010000007945 */ /* 0x000fe20003800000 */
[----:B------:R-:W-:Y:S01]  /*0ca0*/  IMAD.U32 R11, R11, 0x10000, RZ ;  /* 0x000100000b0b7824 */ /* 0x000fe200078e00ff */
        /* <DEDUP_REMOVED lines=12> */
.L_x_1105:
[----:B------:R-:W-:Y:S02]  /*0d70*/  ULDC UR6, c[0x0][0x21c] ;  /* 0x0000870000067ab9 */ /* 0x000fe40000000800 */
[----:B------:R-:W-:-:S07]  /*0d80*/  FMUL.FTZ R7, R11, UR6 ;  /* 0x000000060b077c20 */ /* 0x000fce0008410000 */
.L_x_1106:
[----:B------:R-:W-:Y:S05]  /*0d90*/  BSYNC B0 ;  /* 0x0000000000007941 */ /* 0x000fea0003800000 */
.L_x_1104:
        /* <DEDUP_REMOVED lines=15> */
.L_x_1108:
[----:B------:R-:W-:Y:S02]  /*0e90*/  ULDC UR6, c[0x0][0x21c] ;  /* 0x0000870000067ab9 */ /* 0x000fe40000000800 */
[----:B------:R-:W-:-:S07]  /*0ea0*/  FMUL.FTZ R19, R3, UR6 ;  /* 0x0000000603137c20 */ /* 0x000fce0008410000 */
.L_x_1109:
[----:B------:R-:W-:Y:S05]  /*0eb0*/  BSYNC B0 ;  /* 0x0000000000007941 */ /* 0x000fea0003800000 */
.L_x_1107:
[----:B------:R-:W-:-:S07]  /*0ec0*/  F2FP.BF16.F32.PACK_AB R19, RZ, R19 ;  /* 0x00000013ff13723e */ /* 0x000fce00000010ff */
.L_x_1085:
[----:B------:R-:W0:Y:S01]  /*0ed0*/  LDC.64 R2, c[0x0][0x230] ;  /* 0x00008c00ff027b82 */ /* 0x000e220000000a00 */
[----:B------:R-:W-:Y:S02]  /*0ee0*/  PRMT R6, R5, 0x5410, R6 ;  /* 0x0000541005067816 */ /* 0x000fe40000000006 */
[----:B------:R-:W-:Y:S02]  /*0ef0*/  PRMT R7, R7, 0x5410, R19 ;  /* 0x0000541007077816 */ /* 0x000fe40000000013 */
[----:B------:R-:W-:Y:S01]  /*0f00*/  PRMT R5, R17, 0x5410, R18 ;  /* 0x0000541011057816 */ /* 0x000fe20000000012 */
[----:B0-----:R-:W-:Y:S01]  /*0f10*/  IMAD.WIDE.U32 R2, R4, 0x2, R2 ;  /* 0x0000000204027825 */ /* 0x001fe200078e0002 */
[----:B------:R-:W-:-:S03]  /*0f20*/  PRMT R4, R8, 0x5410, R12 ;  /* 0x0000541008047816 */ /* 0x000fc6000000000c */
[----:B------:R-:W-:-:S05]  /*0f30*/  IMAD.WIDE R2, R0, 0x10, R2 ;  /* 0x0000001000027825 */ /* 0x000fca00078e0202 */
[----:B------:R-:W-:Y:S01]  /*0f40*/  STG.E.128 desc[UR4][R2.64], R4 ;  /* 0x0000000402007986 */ /* 0x000fe2000c101d04 */
[----:B------:R-:W-:Y:S05]  /*0f50*/  EXIT ;  /* 0x000000000000794d */ /* 0x000fea0003800000 */
.L_x_1083:
        /* <DEDUP_REMOVED lines=108> */
.L_x_1113:
[----:B------:R-:W-:Y:S05]  /*1620*/  BSYNC B1 ;  /* 0x0000000000017941 */ /* 0x000fea0003800000 */
.L_x_1112:
        /* <DEDUP_REMOVED lines=21> */
.L_x_1115:
[----:B------:R-:W-:Y:S05]  /*1780*/  BSYNC B1 ;  /* 0x0000000000017941 */ /* 0x000fea0003800000 */
.L_x_1114:
        /* <DEDUP_REMOVED lines=13> */
.L_x_1117:
[----:B------:R-:W-:Y:S05]  /*1860*/  BSYNC B1 ;  /* 0x0000000000017941 */ /* 0x000fea0003800000 */
.L_x_1116:
        /* <DEDUP_REMOVED lines=12> */
.L_x_1119:
[----:B------:R-:W-:Y:S05]  /*1930*/  BSYNC B1 ;  /* 0x0000000000017941 */ /* 0x000fea0003800000 */
.L_x_1118:
        /* <DEDUP_REMOVED lines=12> */
.L_x_1121:
[----:B------:R-:W-:Y:S05]  /*1a00*/  BSYNC B1 ;  /* 0x0000000000017941 */ /* 0x000fea0003800000 */
.L_x_1120:
        /* <DEDUP_REMOVED lines=12> */
.L_x_1123:
[----:B------:R-:W-:Y:S05]  /*1ad0*/  BSYNC B1 ;  /* 0x0000000000017941 */ /* 0x000fea0003800000 */
.L_x_1122:
        /* <DEDUP_REMOVED lines=12> */
.L_x_1125:
[----:B------:R-:W-:Y:S05]  /*1ba0*/  BSYNC B1 ;  /* 0x0000000000017941 */ /* 0x000fea0003800000 */
.L_x_1124:
        /* <DEDUP_REMOVED lines=12> */
.L_x_1111:
        /* <DEDUP_REMOVED lines=16> */
.L_x_1130:
[----:B------:R-:W-:Y:S02]  /*1d70*/  ULDC UR6, c[0x0][0x21c] ;  /* 0x0000870000067ab9 */ /* 0x000fe40000000800 */
[----:B------:R-:W-:-:S07]  /*1d80*/  FMUL.FTZ R14, R14, UR6 ;  /* 0x000000060e0e7c20 */ /* 0x000fce0008410000 */
.L_x_1131:
[----:B------:R-:W-:Y:S05]  /*1d90*/  BSYNC B2 ;  /* 0x0000000000027941 */ /* 0x000fea0003800000 */
.L_x_1129:
[----:B------:R-:W-:-:S07]  /*1da0*/  F2FP.BF16.F32.PACK_AB R14, RZ, R14 ;  /* 0x0000000eff0e723e */ /* 0x000fce00000010ff */
.L_x_1128:
[----:B------:R-:W-:Y:S05]  /*1db0*/  BSYNC B1 ;  /* 0x0000000000017941 */ /* 0x000fea0003800000 */
.L_x_1127:
        /* <DEDUP_REMOVED lines=18> */
.L_x_1135:
[----:B------:R-:W-:Y:S02]  /*1ee0*/  ULDC UR6, c[0x0][0x21c] ;  /* 0x0000870000067ab9 */ /* 0x000fe40000000800 */
[----:B------:R-:W-:-:S07]  /*1ef0*/  FMUL.FTZ R9, R9, UR6 ;  /* 0x0000000609097c20 */ /* 0x000fce0008410000 */
.L_x_1136:
[----:B------:R-:W-:Y:S05]  /*1f00*/  BSYNC B2 ;  /* 0x0000000000027941 */ /* 0x000fea0003800000 */
.L_x_1134:
[----:B------:R-:W-:-:S07]  /*1f10*/  F2FP.BF16.F32.PACK_AB R9, RZ, R9 ;  /* 0x00000009ff09723e */ /* 0x000fce00000010ff */
.L_x_1133:
[----:B------:R-:W-:Y:S05]  /*1f20*/  BSYNC B1 ;  /* 0x0000000000017941 */ /* 0x000fea0003800000 */
.L_x_1132:
        /* <DEDUP_REMOVED lines=18> */
.L_x_1140:
[----:B------:R-:W-:Y:S02]  /*2050*/  ULDC UR6, c[0x0][0x21c] ;  /* 0x0000870000067ab9 */ /* 0x000fe40000000800 */
[----:B------:R-:W-:-:S07]  /*2060*/  FMUL.FTZ R7, R11, UR6 ;  /* 0x000000060b077c20 */ /* 0x000fce0008410000 */
.L_x_1141:
[----:B------:R-:W-:Y:S05]  /*2070*/  BSYNC B2 ;  /* 0x0000000000027941 */ /* 0x000fea0003800000 */
.L_x_1139:
[----:B------:R-:W-:-:S07]  /*2080*/  F2FP.BF16.F32.PACK_AB R7, RZ, R7 ;  /* 0x00000007ff07723e */ /* 0x000fce00000010ff */
.L_x_1138:
[----:B------:R-:W-:Y:S05]  /*2090*/  BSYNC B1 ;  /* 0x0000000000017941 */ /* 0x000fea0003800000 */
.L_x_1137:
        /* <DEDUP_REMOVED lines=18> */
.L_x_1145:
[----:B------:R-:W-:Y:S02]  /*21c0*/  ULDC UR6, c[0x0][0x21c] ;  /* 0x0000870000067ab9 */ /* 0x000fe40000000800 */
[----:B------:R-:W-:-:S07]  /*21d0*/  FMUL.FTZ R10, R21, UR6 ;  /* 0x00000006150a7c20 */ /* 0x000fce0008410000 */
.L_x_1146:
[----:B------:R-:W-:Y:S05]  /*21e0*/  BSYNC B2 ;  /* 0x0000000000027941 */ /* 0x000fea0003800000 */
.L_x_1144:
[----:B------:R-:W-:-:S07]  /*21f0*/  F2FP.BF16.F32.PACK_AB R10, RZ, R10 ;  /* 0x0000000aff0a723e */ /* 0x000fce00000010ff */
.L_x_1143:
[----:B------:R-:W-:Y:S05]  /*2200*/  BSYNC B1 ;  /* 0x0000000000017941 */ /* 0x000fea0003800000 */
.L_x_1142:
        /* <DEDUP_REMOVED lines=18> */
.L_x_1150:
[----:B------:R-:W-:Y:S02]  /*2330*/  ULDC UR6, c[0x0][0x21c] ;  /* 0x0000870000067ab9 */ /* 0x000fe40000000800 */
[----:B------:R-:W-:-:S07]  /*2340*/  FMUL.FTZ R0, R25, UR6 ;  /* 0x0000000619007c20 */ /* 0x000fce0008410000 */
.L_x_1151:
[----:B------:R-:W-:Y:S05]  /*2350*/  BSYNC B2 ;  /* 0x0000000000027941 */ /* 0x000fea0003800000 */
.L_x_1149:
[----:B------:R-:W-:-:S07]  /*2360*/  F2FP.BF16.F32.PACK_AB R0, RZ, R0 ;  /* 0x00000000ff00723e */ /* 0x000fce00000010ff */
.L_x_1148:
[----:B------:R-:W-:Y:S05]  /*2370*/  BSYNC B1 ;  /* 0x0000000000017941 */ /* 0x000fea0003800000 */
.L_x_1147:
        /* <DEDUP_REMOVED lines=18> */
.L_x_1155:
[----:B------:R-:W-:Y:S02]  /*24a0*/  ULDC UR6, c[0x0][0x21c] ;  /* 0x0000870000067ab9 */ /* 0x000fe40000000800 */
[----:B------:R-:W-:-:S07]  /*24b0*/  FMUL.FTZ R2, R11, UR6 ;  /* 0x000000060b027c20 */ /* 0x000fce0008410000 */
.L_x_1156:
[----:B------:R-:W-:Y:S05]  /*24c0*/  BSYNC B2 ;  /* 0x0000000000027941 */ /* 0x000fea0003800000 */
.L_x_1154:
[----:B------:R-:W-:-:S07]  /*24d0*/  F2FP.BF16.F32.PACK_AB R2, RZ, R2 ;  /* 0x00000002ff02723e */ /* 0x000fce00000010ff */
.L_x_1153:
[----:B------:R-:W-:Y:S05]  /*24e0*/  BSYNC B1 ;  /* 0x0000000000017941 */ /* 0x000fea0003800000 */
.L_x_1152:
        /* <DEDUP_REMOVED lines=18> */
.L_x_1160:
[----:B------:R-:W-:Y:S02]  /*2610*/  ULDC UR6, c[0x0][0x21c] ;  /* 0x0000870000067ab9 */ /* 0x000fe40000000800 */
[----:B------:R-:W-:-:S07]  /*2620*/  FMUL.FTZ R3, R26, UR6 ;  /* 0x000000061a037c20 */ /* 0x000fce0008410000 */
.L_x_1161:
[----:B------:R-:W-:Y:S05]  /*2630*/  BSYNC B2 ;  /* 0x0000000000027941 */ /* 0x000fea0003800000 */
.L_x_1159:
[----:B------:R-:W-:-:S07]  /*2640*/  F2FP.BF16.F32.PACK_AB R3, RZ, R3 ;  /* 0x00000003ff03723e */ /* 0x000fce00000010ff */
.L_x_1158:
[----:B------:R-:W-:Y:S05]  /*2650*/  BSYNC B1 ;  /* 0x0000000000017941 */ /* 0x000fea0003800000 */
.L_x_1157:
        /* <DEDUP_REMOVED lines=17> */
.L_x_1163:
[----:B------:R-:W-:Y:S02]  /*2770*/  ULDC UR6, c[0x0][0x21c] ;  /* 0x0000870000067ab9 */ /* 0x000fe40000000800 */
[----:B------:R-:W-:-:S07]  /*2780*/  FMUL.FTZ R11, R13, UR6 ;  /* 0x000000060d0b7c20 */ /* 0x000fce0008410000 */
.L_x_1164:
[----:B------:R-:W-:Y:S05]  /*2790*/  BSYNC B1 ;  /* 0x0000000000017941 */ /* 0x000fea0003800000 */
.L_x_1162:
[----:B------:R-:W-:-:S07]  /*27a0*/  F2FP.BF16.F32.PACK_AB R11, RZ, R11 ;  /* 0x0000000bff0b723e */ /* 0x000fce00000010ff */
.L_x_1126:
[----:B------:R-:W-:Y:S05]  /*27b0*/  BSYNC B0 ;  /* 0x0000000000007941 */ /* 0x000fea0003800000 */
.L_x_1110:
        /* <DEDUP_REMOVED lines=22> */
.L_x_1167:
[----:B------:R-:W-:-:S13]  /*2920*/  ISETP.GE.AND P0, PT, R6, R5, PT ;  /* 0x000000050600720c */ /* 0x000fda0003f06270 */
[----:B------:R-:W-:Y:S05]  /*2930*/  @P0 BRA `(.L_x_1169) ;  /* 0x0000000000300947 */ /* 0x000fea0003800000 */
[----:B0-----:R-:W0:Y:S01]  /*2940*/  LDC.64 R8, c[0x0][0x230] ;  /* 0x00008c00ff087b82 */ /* 0x001e220000000a00 */
[----:B------:R-:W-:Y:S02]  /*2950*/  IADD3 R7, R4, R6, RZ ;  /* 0x0000000604077210 */ /* 0x000fe40007ffe0ff */
[----:B------:R-:W-:-:S03]  /*2960*/  IADD3 R6, R6, 0x80, RZ ;  /* 0x0000008006067810 */ /* 0x000fc60007ffe0ff */
[----:B0-----:R-:W-:-:S05]  /*2970*/  IMAD.WIDE.U32 R8, R7, 0x2, R8 ;  /* 0x0000000207087825 */ /* 0x001fca00078e0008 */
[----:B------:R1:W-:Y:S02]  /*2980*/  STG.E.U16 desc[UR4][R8.64], R10 ;  /* 0x0000000a08007986 */ /* 0x0003e4000c101504 */
.L_x_1168:
[----:B------:R-:W-:-:S13]  /*2990*/  ISETP.GE.AND P0, PT, R6, R5, PT ;  /* 0x000000050600720c */ /* 0x000fda0003f06270 */
[----:B------:R-:W-:Y:S05]  /*29a0*/  @P0 BRA `(.L_x_1170) ;  /* 0x0000000000340947 */ /* 0x000fea0003800000 */
[----:B01----:R-:W0:Y:S01]  /*29b0*/  LDC.64 R8, c[0x0][0x230] ;  /* 0x00008c00ff087b82 */ /* 0x003e220000000a00 */
[----:B------:R-:W-:Y:S02]  /*29c0*/  IADD3 R7, R4, R6, RZ ;  /* 0x0000000604077210 */ /* 0x000fe40007ffe0ff */
[----:B------:R-:W-:-:S03]  /*29d0*/  IADD3 R6, R6, 0x80, RZ ;  /* 0x0000008006067810 */ /* 0x000fc60007ffe0ff */
[----:B0-----:R-:W-:-:S05]  /*29e0*/  IMAD.WIDE.U32 R8, R7, 0x2, R8 ;  /* 0x0000000207087825 */ /* 0x001fca00078e0008 */
[----:B------:R1:W-:Y:S02]  /*29f0*/  STG.E.U16 desc[UR4][R8.64], R0 ;  /* 0x0000000008007986 */ /* 0x0003e4000c101504 */
.L_x_1169:
        /* <DEDUP_REMOVED lines=8> */
.L_x_1170:
[----:B------:R-:W-:Y:S05]  /*2a80*/  BSYNC B1 ;  /* 0x0000000000017941 */ /* 0x000fea0003800000 */
.L_x_1166:
[----:B------:R-:W-:-:S13]  /*2a90*/  ISETP.GE.AND P0, PT, R6, R5, PT ;  /* 0x000000050600720c */ /* 0x000fda0003f06270 */
[----:B012---:R-:W0:Y:S01]  /*2aa0*/  @!P0 LDC.64 R8, c[0x0][0x230] ;  /* 0x00008c00ff088b82 */ /* 0x007e220000000a00 */
[----:B------:R-:W-:Y:S02]  /*2ab0*/  @!P0 IADD3 R7, R4, R6, RZ ;  /* 0x0000000604078210 */ /* 0x000fe40007ffe0ff */
[----:B------:R-:W-:-:S03]  /*2ac0*/  @!P0 IADD3 R6, R6, 0x80, RZ ;  /* 0x0000008006068810 */ /* 0x000fc60007ffe0ff */
[----:B0-----:R-:W-:-:S05]  /*2ad0*/  @!P0 IMAD.WIDE.U32 R8, R7, 0x2, R8 ;  /* 0x0000000207088825 */ /* 0x001fca00078e0008 */
[----:B------:R2:W-:Y:S02]  /*2ae0*/  @!P0 STG.E.U16 desc[UR4][R8.64], R3 ;  /* 0x0000000308008986 */ /* 0x0005e4000c101504 */
.L_x_1171:
[----:B------:R-:W-:Y:S05]  /*2af0*/  BSYNC B0 ;  /* 0x0000000000007941 */ /* 0x000fea0003800000 */
.L_x_1165:
        /* <DEDUP_REMOVED lines=8> */
.L_x_1172:
        /* <DEDUP_REMOVED lines=16> */
.L_x_7831:


//--------------------- .text._ZN2at6native18elementwise_kernelILi128ELi4EZNS0_15gpu_kernel_implIZZZNS0_60_GLOBAL__N__171e0b9f_22_ActivationEluKernel_cu_9e10b42f_305319elu_backward_kernelERNS_18TensorIteratorBaseERKN3c106ScalarES9_S9_bENKUlvE_clEvENKUlvE1_clEvEUlNS6_4HalfESC_E_EEvS5_RKT_EUliE_EEviT1_ --------------------------
	.section	.text._ZN2at6native18elementwise_kernelILi128ELi4EZNS0_15gpu_kernel_implIZZZNS0_60_GLOBAL__N__171e0b9f_22_ActivationEluKernel_cu_9e10b42f_305319elu_backward_kernelERNS_18TensorIteratorBaseERKN3c106ScalarES9_S9_bENKUlvE_clEvENKUlvE1_clEvEUlNS6_4HalfESC_E_EEvS5_RKT_EUliE_EEviT1_,"ax",@progbits
	.align	128
        .global         _ZN2at6native18elementwise_kernelILi128ELi4EZNS0_15gpu_kernel_implIZZZNS0_60_GLOBAL__N__171e0b9f_22_ActivationEluKernel_cu_9e10b42f_305319elu_backward_kernelERNS_18TensorIteratorBaseERKN3c106ScalarES9_S9_bENKUlvE_clEvENKUlvE1_clEvEUlNS6_4HalfESC_E_EEvS5_RKT_EUliE_EEviT1_
        .type           _ZN2at6native18elementwise_kernelILi128ELi4EZNS0_15gpu_kernel_implIZZZNS0_60_GLOBAL__N__171e0b9f_22_ActivationEluKernel_cu_9e10b42f_305319elu_backward_kernelERNS_18TensorIteratorBaseERKN3c106ScalarES9_S9_bENKUlvE_clEvENKUlvE1_clEvEUlNS6_4HalfESC_E_EEvS5_RKT_EUliE_EEviT1_,@function
        .size           _ZN2at6native18elementwise_kernelILi128ELi4EZNS0_15gpu_kernel_implIZZZNS0_60_GLOBAL__N__171e0b9f_22_ActivationEluKernel_cu_9e10b42f_305319elu_backward_kernelERNS_18TensorIteratorBaseERKN3c106ScalarES9_S9_bENKUlvE_clEvENKUlvE1_clEvEUlNS6_4HalfESC_E_EEvS5_RKT_EUliE_EEviT1_,(.L_x_7832 - _ZN2at6native18elementwise_kernelILi128ELi4EZNS0_15gpu_kernel_implIZZZNS0_60_GLOBAL__N__171e0b9f_22_ActivationEluKernel_cu_9e10b42f_305319elu_backward_kernelERNS_18TensorIteratorBaseERKN3c106ScalarES9_S9_bENKUlvE_clEvENKUlvE1_clEvEUlNS6_4HalfESC_E_EEvS5_RKT_EUliE_EEviT1_)
        .other          _ZN2at6native18elementwise_kernelILi128ELi4EZNS0_15gpu_kernel_implIZZZNS0_60_GLOBAL__N__171e0b9f_22_ActivationEluKernel_cu_9e10b42f_305319elu_backward_kernelERNS_18TensorIteratorBaseERKN3c106ScalarES9_S9_bENKUlvE_clEvENKUlvE1_clEvEUlNS6_4HalfESC_E_EEvS5_RKT_EUliE_EEviT1_,@"STO_CUDA_ENTRY STV_DEFAULT"
_ZN2at6native18elementwise_kernelILi128ELi4EZNS0_15gpu_kernel_implIZZZNS0_60_GLOBAL__N__171e0b9f_22_ActivationEluKernel_cu_9e10b42f_305319elu_backward_kernelERNS_18TensorIteratorBaseERKN3c106ScalarES9_S9_bENKUlvE_clEvENKUlvE1_clEvEUlNS6_4HalfESC_E_EEvS5_RKT_EUliE_EEviT1_:
.text._ZN2at6native18elementwise_kernelILi128ELi4EZNS0_15gpu_kernel_implIZZZNS0_60_GLOBAL__N__171e0b9f_22_ActivationEluKernel_cu_9e10b42f_305319elu_backward_kernelERNS_18TensorIteratorBaseERKN3c106ScalarES9_S9_bENKUlvE_clEvENKUlvE1_clEvEUlNS6_4HalfESC_E_EEvS5_RKT_EUliE_EEviT1_:
        /* <DEDUP_REMOVED lines=365> */
.L_x_1175:
        /* <DEDUP_REMOVED lines=20> */
[----:B0-----:R-:W-:-:S04]  /*1810*/  F2FP.F16.F32.PACK_AB R0, RZ, R0 ;  /* 0x00000000ff00723e */ /* 0x001fc800000000ff */
[----:B------:R-:W-:Y:S01]  /*1820*/  PRMT R19, R0, 0x7610, R19 ;  /* 0x0000761000137816 */ /* 0x000fe20000000013 */
[----:B------:R-:W-:Y:S06]  /*1830*/  BRA `(.L_x_1181) ;  /* 0x0000000c00d07947 */ /* 0x000fec0003800000 */
.L_x_1179:
[----:B------:R-:W2:Y:S02]  /*1840*/  LDG.E.U8 R2, desc[UR36][R2.64] ;  /* 0x0000002402027981 */ /* 0x000ea4000c1e1100 */
[----:B--2---:R-:W-:-:S04]  /*1850*/  I2FP.F32.U32 R0, R2 ;  /* 0x0000000200007245 */ /* 0x004fc80000201000 */
[----:B------:R-:W-:-:S04]  /*1860*/  F2FP.F16.F32.PACK_AB R0, RZ, R0 ;  /* 0x00000000ff00723e */ /* 0x000fc800000000ff */
[----:B------:R-:W-:Y:S01]  /*1870*/  PRMT R19, R0, 0x7610, R19 ;  /* 0x0000761000137816 */ /* 0x000fe20000000013 */
[----:B------:R-:W-:Y:S06]  /*1880*/  BRA `(.L_x_1181) ;  /* 0x0000000c00bc7947 */ /* 0x000fec0003800000 */
.L_x_1178:
        /* <DEDUP_REMOVED lines=8> */
[----:B0-----:R-:W-:-:S04]  /*1910*/  F2FP.F16.F32.PACK_AB R0, RZ, R0 ;  /* 0x00000000ff00723e */ /* 0x001fc800000000ff */
[----:B------:R-:W-:Y:S01]  /*1920*/  PRMT R19, R0, 0x7610, R19 ;  /* 0x0000761000137816 */ /* 0x000fe20000000013 */
[----:B------:R-:W-:Y:S06]  /*1930*/  BRA `(.L_x_1181) ;  /* 0x0000000c00907947 */ /* 0x000fec0003800000 */
.L_x_1183:
[----:B------:R-:W2:Y:S02]  /*1940*/  LDG.E R2, desc[UR36][R2.64] ;  /* 0x0000002402027981 */ /* 0x000ea4000c1e1900 */
[----:B--2---:R-:W-:-:S04]  /*1950*/  I2FP.F32.S32 R0, R2 ;  /* 0x0000000200007245 */ /* 0x004fc80000201400 */
[----:B------:R-:W-:-:S04]  /*1960*/  F2FP.F16.F32.PACK_AB R0, RZ, R0 ;  /* 0x00000000ff00723e */ /* 0x000fc800000000ff */
[----:B------:R-:W-:Y:S01]  /*1970*/  PRMT R19, R0, 0x7610, R19 ;  /* 0x0000761000137816 */ /* 0x000fe20000000013 */
[----:B------:R-:W-:Y:S06]  /*1980*/  BRA `(.L_x_1181) ;  /* 0x0000000c007c7947 */ /* 0x000fec0003800000 */
.L_x_1182:
[----:B------:R-:W2:Y:S02]  /*1990*/  LDG.E.U16 R2, desc[UR36][R2.64] ;  /* 0x0000002402027981 */ /* 0x000ea4000c1e1500 */
[----:B--2---:R-:W0:Y:S02]  /*19a0*/  I2F.S16 R0, R2 ;  /* 0x0000000200007306 */ /* 0x004e240000101400 */
[----:B0-----:R-:W-:-:S04]  /*19b0*/  F2FP.F16.F32.PACK_AB R0, RZ, R0 ;  /* 0x00000000ff00723e */ /* 0x001fc800000000ff */
[----:B------:R-:W-:Y:S01]  /*19c0*/  PRMT R19, R0, 0x7610, R19 ;  /* 0x0000761000137816 */ /* 0x000fe20000000013 */
[----:B------:R-:W-:Y:S06]  /*19d0*/  BRA `(.L_x_1181) ;  /* 0x0000000c00687947 */ /* 0x000fec0003800000 */
.L_x_1177:
[----:B------:R-:W-:-:S13]  /*19e0*/  ISETP.GT.AND P0, PT, R4, 0x6, PT ;  /* 0x000000060400780c */ /* 0x000fda0003f04270 */
[----:B------:R-:W-:Y:S05]  /*19f0*/  @P0 BRA `(.L_x_1184) ;  /* 0x0000000000240947 */ /* 0x000fea0003800000 */
[----:B------:R-:W-:-:S13]  /*1a00*/  ISETP.NE.AND P0, PT, R4, 0x5, PT ;  /* 0x000000050400780c */ /* 0x000fda0003f05270 */
[----:B------:R-:W-:Y:S05]  /*1a10*/  @!P0 BRA `(.L_x_1185) ;  /* 0x0000000000148947 */ /* 0x000fea0003800000 */
[----:B------:R-:W-:-:S13]  /*1a20*/  ISETP.NE.AND P0, PT, R4, 0x6, PT ;  /* 0x000000060400780c */ /* 0x000fda0003f05270 */
[----:B------:R-:W-:Y:S05]  /*1a30*/  @P0 BRA `(.L_x_1180) ;  /* 0x0000000800e40947 */ /* 0x000fea0003800000 */
[----:B------:R-:W2:Y:S02]  /*1a40*/  LDG.E R2, desc[UR36][R2.64] ;  /* 0x0000002402027981 */ /* 0x000ea4000c1e1900 */
[----:B--2---:R-:W-:Y:S01]  /*1a50*/  F2FP.F16.F32.PACK_AB R19, RZ, R2 ;  /* 0x00000002ff13723e */ /* 0x004fe200000000ff */
[----:B------:R-:W-:Y:S06]  /*1a60*/  BRA `(.L_x_1181) ;  /* 0x0000000c00447947 */ /* 0x000fec0003800000 */
.L_x_1185:
[----:B------:R0:W5:Y:S01]  /*1a70*/  LDG.E.U16 R19, desc[UR36][R2.64] ;  /* 0x0000002402137981 */ /* 0x000162000c1e1500 */
[----:B------:R-:W-:Y:S05]  /*1a80*/  BRA `(.L_x_1181) ;  /* 0x0000000c003c7947 */ /* 0x000fea0003800000 */
.L_x_1184:
[----:B------:R-:W-:-:S13]  /*1a90*/  ISETP.NE.AND P0, PT, R4, 0x7, PT ;  /* 0x000000070400780c */ /* 0x000fda0003f05270 */
[----:B------:R-:W-:Y:S05]  /*1aa0*/  @!P0 BRA `(.L_x_1186) ;  /* 0x0000000000248947 */ /* 0x000fea0003800000 */
[----:B------:R-:W-:-:S13]  /*1ab0*/  ISETP.NE.AND P0, PT, R4, 0x8, PT ;  /* 0x000000080400780c */ /* 0x000fda0003f05270 */
[----:B------:R-:W-:Y:S05]  /*1ac0*/  @!P0 BRA `(.L_x_1187) ;  /* 0x0000000000148947 */ /* 0x000fea0003800000 */
[----:B------:R-:W-:-:S13]  /*1ad0*/  ISETP.NE.AND P0, PT, R4, 0x9, PT ;  /* 0x000000090400780c */ /* 0x000fda0003f05270 */
[----:B------:R-:W-:Y:S05]  /*1ae0*/  @P0 BRA `(.L_x_1180) ;  /* 0x0000000800b80947 */ /* 0x000fea0003800000 */
[----:B------:R-:W2:Y:S02]  /*1af0*/  LDG.E R2, desc[UR36][R2.64] ;  /* 0x0000002402027981 */ /* 0x000ea4000c1e1900 */
[----:B--2---:R-:W-:Y:S01]  /*1b00*/  F2FP.F16.F32.PACK_AB R19, RZ, R2 ;  /* 0x00000002ff13723e */ /* 0x004fe200000000ff */
[----:B------:R-:W-:Y:S06]  /*1b10*/  BRA `(.L_x_1181) ;  /* 0x0000000c00187947 */ /* 0x000fec0003800000 */
.L_x_1187:
[----:B------:R1:W5:Y:S01]  /*1b20*/  LDG.E.U16 R19, desc[UR36][R2.64] ;  /* 0x0000002402137981 */ /* 0x000362000c1e1500 */
[----:B------:R-:W-:Y:S05]  /*1b30*/  BRA `(.L_x_1181) ;  /* 0x0000000c00107947 */ /* 0x000fea0003800000 */
.L_x_1186:
[----:B------:R-:W2:Y:S01]  /*1b40*/  LDG.E.64 R2, desc[UR36][R2.64] ;  /* 0x0000002402027981 */ /* 0x000ea2000c1e1b00 */
[----:B------:R-:W-:Y:S01]  /*1b50*/  UMOV UR4, 0xf0000000 ;  /* 0xf000000000047882 */ /* 0x000fe20000000000 */
[----:B------:R-:W-:Y:S01]  /*1b60*/  UMOV UR5, 0x380fffff ;  /* 0x380fffff00057882 */ /* 0x000fe20000000000 */
[----:B--2---:R-:W0:Y:S01]  /*1b70*/  F2F.F32.F64 R0, R2 ;  /* 0x0000000200007310 */ /* 0x004e220000301000 */
[----:B------:R-:W-:-:S14]  /*1b80*/  DSETP.GEU.AND P0, PT, |R2|, UR4, PT ;  /* 0x0000000402007e2a */ /* 0x000fdc000bf0e200 */
[----:B0-----:R-:W-:-:S05]  /*1b90*/  @!P0 FMUL R0, R0, 1.175494350822287508e-38 ;  /* 0x0080000000008820 */ /* 0x001fca0000400000 */
[----:B------:R-:W-:-:S04]  /*1ba0*/  F2FP.F16.F32.PACK_AB R0, RZ, R0 ;  /* 0x00000000ff00723e */ /* 0x000fc800000000ff */
[----:B------:R-:W-:Y:S01]  /*1bb0*/  PRMT R19, R0, 0x7610, R19 ;  /* 0x0000761000137816 */ /* 0x000fe20000000013 */
[----:B------:R-:W-:Y:S06]  /*1bc0*/  BRA `(.L_x_1181) ;  /* 0x0000000800ec7947 */ /* 0x000fec0003800000 */
.L_x_1176:
        /* <DEDUP_REMOVED lines=11> */
[----:B------:R-:W-:-:S04]  /*1c80*/  F2FP.F16.F32.PACK_AB R0, RZ, R0 ;  /* 0x00000000ff00723e */ /* 0x000fc800000000ff */
[----:B------:R-:W-:Y:S01]  /*1c90*/  PRMT R19, R0, 0x7610, R19 ;  /* 0x0000761000137816 */ /* 0x000fe20000000013 */
[----:B------:R-:W-:Y:S06]  /*1ca0*/  BRA `(.L_x_1181) ;  /* 0x0000000800b47947 */ /* 0x000fec0003800000 */
.L_x_1190:
        /* <DEDUP_REMOVED lines=9> */
.L_x_1189:
        /* <DEDUP_REMOVED lines=25> */
[----:B------:R-:W-:-:S04]  /*1ed0*/  F2FP.F16.F32.PACK_AB R5, RZ, R5 ;  /* 0x00000005ff05723e */ /* 0x000fc800000000ff */
[----:B------:R-:W-:Y:S01]  /*1ee0*/  PRMT R19, R5, 0x7610, R19 ;  /* 0x0000761005137816 */ /* 0x000fe20000000013 */
[----:B------:R-:W-:Y:S06]  /*1ef0*/  BRA `(.L_x_1181) ;  /* 0x0000000800207947 */ /* 0x000fec0003800000 */
.L_x_1192:
        /* <DEDUP_REMOVED lines=12> */
[----:B------:R-:W-:-:S04]  /*1fc0*/  F2FP.F16.F32.PACK_AB R4, RZ, R4 ;  /* 0x00000004ff04723e */ /* 0x000fc800000000ff */
[----:B------:R-:W-:Y:S01]  /*1fd0*/  PRMT R19, R4, 0x7610, R19 ;  /* 0x0000761004137816 */ /* 0x000fe20000000013 */
[----:B------:R-:W-:Y:S06]  /*1fe0*/  BRA `(.L_x_1181) ;  /* 0x0000000400e47947 */ /* 0x000fec0003800000 */
.L_x_1191:
[----:B------:R-:W2:Y:S02]  /*1ff0*/  LDG.E.U16 R0, desc[UR36][R2.64] ;  /* 0x0000002402007981 */ /* 0x000ea4000c1e1500 */
[----:B--2---:R-:W-:-:S05]  /*2000*/  IMAD.U32 R0, R0, 0x10000, RZ ;  /* 0x0001000000007824 */ /* 0x004fca00078e00ff */
[----:B------:R-:W-:-:S04]  /*2010*/  F2FP.F16.F32.PACK_AB R0, RZ, R0 ;  /* 0x00000000ff00723e */ /* 0x000fc800000000ff */
[----:B------:R-:W-:Y:S01]  /*2020*/  PRMT R19, R0, 0x7610, R19 ;  /* 0x0000761000137816 */ /* 0x000fe20000000013 */
[----:B------:R-:W-:Y:S06]  /*2030*/  BRA `(.L_x_1181) ;  /* 0x0000000400d07947 */ /* 0x000fec0003800000 */
.L_x_1188:
        /* <DEDUP_REMOVED lines=10> */
[----:B------:R-:W-:-:S04]  /*20e0*/  F2FP.F16.F32.PACK_AB R0, RZ, R0 ;  /* 0x00000000ff00723e */ /* 0x000fc800000000ff */
[----:B------:R-:W-:Y:S01]  /*20f0*/  PRMT R19, R0, 0x7610, R19 ;  /* 0x0000761000137816 */ /* 0x000fe20000000013 */
[----:B------:R-:W-:Y:S06]  /*2100*/  BRA `(.L_x_1181) ;  /* 0x00000004009c7947 */ /* 0x000fec0003800000 */
.L_x_1195:
        /* <DEDUP_REMOVED lines=21> */
.L_x_1199:
[----:B------:R-:W-:Y:S05]  /*2260*/  BSYNC B1 ;  /* 0x0000000000017941 */ /* 0x000fea0003800000 */
.L_x_1198:
[----:B------:R-:W-:Y:S01]  /*2270*/  LEA R3, R0, 0x3b800000, 0x17 ;  /* 0x3b80000000037811 */ /* 0x000fe200078eb8ff */
[----:B------:R-:W-:-:S05]  /*2280*/  IMAD.SHL.U32 R0, R2, 0x100000, RZ ;  /* 0x0010000002007824 */ /* 0x000fca00078e00ff */
[----:B------:R-:W-:-:S07]  /*2290*/  LOP3.LUT R0, R3, R0, R4, 0xfe, !PT ;  /* 0x0000000003007212 */ /* 0x000fce00078efe04 */
.L_x_1197:
[----:B------:R-:W-:Y:S05]  /*22a0*/  BSYNC B0 ;  /* 0x0000000000007941 */ /* 0x000fea0003800000 */
.L_x_1196:
[----:B------:R-:W-:-:S04]  /*22b0*/  F2FP.F16.F32.PACK_AB R0, RZ, R0 ;  /* 0x00000000ff00723e */ /* 0x000fc800000000ff */
[----:B------:R-:W-:Y:S01]  /*22c0*/  PRMT R19, R0, 0x7610, R19 ;  /* 0x0000761000137816 */ /* 0x000fe20000000013 */
[----:B------:R-:W-:Y:S06]  /*22d0*/  BRA `(.L_x_1181) ;  /* 0x0000000400287947 */ /* 0x000fec0003800000 */
.L_x_1194:
        /* <DEDUP_REMOVED lines=21> */
.L_x_1203:
[----:B------:R-:W-:Y:S05]  /*2430*/  BSYNC B1 ;  /* 0x0000000000017941 */ /* 0x000fea0003800000 */
.L_x_1202:
[----:B------:R-:W-:Y:S01]  /*2440*/  LEA R3, R0, 0x37800000, 0x17 ;  /* 0x3780000000037811 */ /* 0x000fe200078eb8ff */
[----:B------:R-:W-:-:S05]  /*2450*/  IMAD.SHL.U32 R0, R2, 0x200000, RZ ;  /* 0x0020000002007824 */ /* 0x000fca00078e00ff */
[----:B------:R-:W-:-:S07]  /*2460*/  LOP3.LUT R0, R3, R0, R4, 0xfe, !PT ;  /* 0x0000000003007212 */ /* 0x000fce00078efe04 */
.L_x_1201:
[----:B------:R-:W-:Y:S05]  /*2470*/  BSYNC B0 ;  /* 0x0000000000007941 */ /* 0x000fea0003800000 */
.L_x_1200:
[----:B------:R-:W-:-:S04]  /*2480*/  F2FP.F16.F32.PACK_AB R0, RZ, R0 ;  /* 0x00000000ff00723e */ /* 0x000fc800000000ff */
[----:B------:R-:W-:Y:S01]  /*2490*/  PRMT R19, R0, 0x7610, R19 ;  /* 0x0000761000137816 */ /* 0x000fe20000000013 */
[----:B------:R-:W-:Y:S06]  /*24a0*/  BRA `(.L_x_1181) ;  /* 0x0000000000b47947 */ /* 0x000fec0003800000 */
.L_x_1193:
        /* <DEDUP_REMOVED lines=14> */
.L_x_1207:
[----:B------:R-:W-:Y:S05]  /*2590*/  BSYNC B0 ;  /* 0x0000000000007941 */ /* 0x000fea0003800000 */
.L_x_1206:
[----:B------:R-:W-:-:S04]  /*25a0*/  F2FP.F16.F32.PACK_AB R0, RZ, R0 ;  /* 0x00000000ff00723e */ /* 0x000fc800000000ff */
[----:B------:R-:W-:Y:S01]  /*25b0*/  PRMT R19, R0, 0x7610, R19 ;  /* 0x0000761000137816 */ /* 0x000fe20000000013 */
[----:B------:R-:W-:Y:S06]  /*25c0*/  BRA `(.L_x_1181) ;  /* 0x00000000006c7947 */ /* 0x000fec0003800000 */
.L_x_1180:
        /* <DEDUP_REMOVED lines=16> */
.L_x_1208:
[----:B------:R-:W-:Y:S01]  /*26d0*/  PRMT R19, RZ, 0x7610, R19 ;  /* 0x00007610ff137816 */ /* 0x000fe20000000013 */
[----:B------:R-:W-:Y:S06]  /*26e0*/  BRA `(.L_x_1181) ;  /* 0x0000000000247947 */ /* 0x000fec0003800000 */
.L_x_1205:
[----:B------:R-:W2:Y:S02]  /*26f0*/  LDG.E.64 R2, desc[UR36][R2.64] ;  /* 0x0000002402027981 */ /* 0x000ea4000c1e1b00 */
[----:B--2---:R-:W0:Y:S02]  /*2700*/  I2F.U64 R0, R2 ;  /* 0x0000000200007312 */ /* 0x004e240000301000 */
[----:B0-----:R-:W-:-:S04]  /*2710*/  F2FP.F16.F32.PACK_AB R0, RZ, R0 ;  /* 0x00000000ff00723e */ /* 0x001fc800000000ff */
[----:B------:R-:W-:Y:S01]  /*2720*/  PRMT R19, R0, 0x7610, R19 ;  /* 0x0000761000137816 */ /* 0x000fe20000000013 */
[----:B------:R-:W-:Y:S06]  /*2730*/  BRA `(.L_x_1181) ;  /* 0x0000000000107947 */ /* 0x000fec0003800000 */
.L_x_1204:
[----:B------:R-:W2:Y:S02]  /*2740*/  LDG.E R2, desc[UR36][R2.64] ;  /* 0x0000002402027981 */ /* 0x000ea4000c1e1900 */
[----:B--2---:R-:W-:-:S04]  /*2750*/  I2FP.F32.U32 R0, R2 ;  /* 0x0000000200007245 */ /* 0x004fc80000201000 */
[----:B------:R-:W-:-:S04]  /*2760*/  F2FP.F16.F32.PACK_AB R0, RZ, R0 ;  /* 0x00000000ff00723e */ /* 0x000fc800000000ff */
[----:B------:R-:W-:-:S07]  /*2770*/  PRMT R19, R0, 0x7610, R19 ;  /* 0x0000761000137816 */ /* 0x000fce0000000013 */
.L_x_1181:
[----:B------:R-:W2:Y:S01]  /*2780*/  LDC.U8 R4, c[0x0][0x4aa] ;  /* 0x00012a80ff047b82 */ /* 0x000ea20000000000 */
[----:B------:R-:W-:Y:S02]  /*2790*/  ULDC.64 UR4, c[0x0][0x488] ;  /* 0x0001220000047ab9 */ /* 0x000fe40000000a00 */
[----:B01----:R-:W-:-:S05]  /*27a0*/  IADD3 R2, P1, R22, UR4, RZ ;  /* 0x0000000416027c10 */ /* 0x003fca000ff3e0ff */
[----:B------:R-:W-:Y:S01]  /*27b0*/  IMAD.X R3, RZ, RZ, UR5, P1 ;  /* 0x00000005ff037e24 */ /* 0x000fe200088e06ff */
[----:B--2---:R-:W-:-:S04]  /*27c0*/  PRMT R0, R4, 0x9910, RZ ;  /* 0x0000991004007816 */ /* 0x004fc800000000ff */
        /* <DEDUP_REMOVED lines=12> */
[----:B0-----:R-:W-:Y:S01]  /*2890*/  F2FP.F16.F32.PACK_AB R0, RZ, R0 ;  /* 0x00000000ff00723e */ /* 0x001fe200000000ff */
[----:B------:R-:W-:Y:S06]  /*28a0*/  BRA `(.L_x_1214) ;  /* 0x0000000c00987947 */ /* 0x000fec0003800000 */
.L_x_1212:
[----:B------:R-:W2:Y:S02]  /*28b0*/  LDG.E.U8 R2, desc[UR36][R2.64] ;  /* 0x0000002402027981 */ /* 0x000ea4000c1e1100 */
[----:B--2---:R-:W-:-:S04]  /*28c0*/  I2FP.F32.U32 R0, R2 ;  /* 0x0000000200007245 */ /* 0x004fc80000201000 */
[----:B------:R-:W-:Y:S01]  /*28d0*/  F2FP.F16.F32.PACK_AB R0, RZ, R0 ;  /* 0x00000000ff00723e */ /* 0x000fe200000000ff */
[----:B------:R-:W-:Y:S06]  /*28e0*/  BRA `(.L_x_1214) ;  /* 0x0000000c00887947 */ /* 0x000fec0003800000 */
.L_x_1211:
        /* <DEDUP_REMOVED lines=8> */
[----:B0-----:R-:W-:Y:S01]  /*2970*/  F2FP.F16.F32.PACK_AB R0, RZ, R0 ;  /* 0x00000000ff00723e */ /* 0x001fe200000000ff */
[----:B------:R-:W-:Y:S06]  /*2980*/  BRA `(.L_x_1214) ;  /* 0x0000000c00607947 */ /* 0x000fec0003800000 */
.L_x_1216:
[----:B------:R-:W2:Y:S02]  /*2990*/  LDG.E R2, desc[UR36][R2.64] ;  /* 0x0000002402027981 */ /* 0x000ea4000c1e1900 */
[----:B--2---:R-:W-:-:S04]  /*29a0*/  I2FP.F32.S32 R0, R2 ;  /* 0x0000000200007245 */ /* 0x004fc80000201400 */
[----:B------:R-:W-:Y:S01]  /*29b0*/  F2FP.F16.F32.PACK_AB R0, RZ, R0 ;  /* 0x00000000ff00723e */ /* 0x000fe200000000ff */
[----:B------:R-:W-:Y:S06]  /*29c0*/  BRA `(.L_x_1214) ;  /* 0x0000000c00507947 */ /* 0x000fec0003800000 */
.L_x_1215:
[----:B------:R-:W2:Y:S02]  /*29d0*/  LDG.E.U16 R2, desc[UR36][R2.64] ;  /* 0x0000002402027981 */ /* 0x000ea4000c1e1500 */
[----:B--2---:R-:W0:Y:S02]  /*29e0*/  I2F.S16 R0, R2 ;  /* 0x0000000200007306 */ /* 0x004e240000101400 */
[----:B0-----:R-:W-:Y:S01]  /*29f0*/  F2FP.F16.F32.PACK_AB R0, RZ, R0 ;  /* 0x00000000ff00723e */ /* 0x001fe200000000ff */
[----:B------:R-:W-:Y:S06]  /*2a00*/  BRA `(.L_x_1214) ;  /* 0x0000000c00407947 */ /* 0x000fec0003800000 */
.L_x_1210:
        /* <DEDUP_REMOVED lines=9> */
.L_x_1218:
[----:B------:R1:W5:Y:S01]  /*2aa0*/  LDG.E.U16 R0, desc[UR36][R2.64] ;  /* 0x0000002402007981 */ /* 0x000362000c1e1500 */
[----:B------:R-:W-:Y:S05]  /*2ab0*/  BRA `(.L_x_1214) ;  /* 0x0000000c00147947 */ /* 0x000fea0003800000 */
.L_x_1217:
        /* <DEDUP_REMOVED lines=9> */
.L_x_1220:
[----:B------:R0:W5:Y:S01]  /*2b50*/  LDG.E.U16 R0, desc[UR36][R2.64] ;  /* 0x0000002402007981 */ /* 0x000162000c1e1500 */
[----:B------:R-:W-:Y:S05]  /*2b60*/  BRA `(.L_x_1214) ;  /* 0x0000000800e87947 */ /* 0x000fea0003800000 */
.L_x_1219:
[----:B------:R-:W2:Y:S01]  /*2b70*/  LDG.E.64 R2, desc[UR36][R2.64] ;  /* 0x0000002402027981 */ /* 0x000ea2000c1e1b00 */
[----:B------:R-:W-:Y:S01]  /*2b80*/  UMOV UR4, 0xf0000000 ;  /* 0xf000000000047882 */ /* 0x000fe20000000000 */
[----:B------:R-:W-:Y:S01]  /*2b90*/  UMOV UR5, 0x380fffff ;  /* 0x380fffff00057882 */ /* 0x000fe20000000000 */
[----:B--2---:R-:W0:Y:S01]  /*2ba0*/  F2F.F32.F64 R0, R2 ;  /* 0x0000000200007310 */ /* 0x004e220000301000 */
[----:B------:R-:W-:-:S14]  /*2bb0*/  DSETP.GEU.AND P0, PT, |R2|, UR4, PT ;  /* 0x0000000402007e2a */ /* 0x000fdc000bf0e200 */
[----:B0-----:R-:W-:-:S05]  /*2bc0*/  @!P0 FMUL R0, R0, 1.175494350822287508e-38 ;  /* 0x0080000000008820 */ /* 0x001fca0000400000 */
[----:B------:R-:W-:Y:S01]  /*2bd0*/  F2FP.F16.F32.PACK_AB R0, RZ, R0 ;  /* 0x00000000ff00723e */ /* 0x000fe200000000ff */
[----:B------:R-:W-:Y:S06]  /*2be0*/  BRA `(.L_x_1214) ;  /* 0x0000000800c87947 */ /* 0x000fec0003800000 */
.L_x_1209:
        /* <DEDUP_REMOVED lines=11> */
[----:B------:R-:W-:Y:S01]  /*2ca0*/  F2FP.F16.F32.PACK_AB R0, RZ, R0 ;  /* 0x00000000ff00723e */ /* 0x000fe200000000ff */
[----:B------:R-:W-:Y:S06]  /*2cb0*/  BRA `(.L_x_1214) ;  /* 0x0000000800947947 */ /* 0x000fec0003800000 */
.L_x_1223:
        /* <DEDUP_REMOVED lines=8> */
.L_x_1222:
        /* <DEDUP_REMOVED lines=28> */
.L_x_1225:
        /* <DEDUP_REMOVED lines=15> */
.L_x_1224:
[----:B------:R-:W2:Y:S02]  /*2ff0*/  LDG.E.U16 R0, desc[UR36][R2.64] ;  /* 0x0000002402007981 */ /* 0x000ea4000c1e1500 */
[----:B--2---:R-:W-:-:S05]  /*3000*/  IMAD.U32 R0, R0, 0x10000, RZ ;  /* 0x0001000000007824 */ /* 0x004fca00078e00ff */
[----:B------:R-:W-:Y:S01]  /*3010*/  F2FP.F16.F32.PACK_AB R0, RZ, R0 ;  /* 0x00000000ff00723e */ /* 0x000fe200000000ff */
[----:B------:R-:W-:Y:S06]  /*3020*/  BRA `(.L_x_1214) ;  /* 0x0000000400b87947 */ /* 0x000fec0003800000 */
.L_x_1221:
        /* <DEDUP_REMOVED lines=10> */
[----:B------:R-:W-:Y:S01]  /*30d0*/  F2FP.F16.F32.PACK_AB R0, RZ, R0 ;  /* 0x00000000ff00723e */ /* 0x000fe200000000ff */
[----:B------:R-:W-:Y:S06]  /*30e0*/  BRA `(.L_x_1214) ;  /* 0x0000000400887947 */ /* 0x000fec0003800000 */
.L_x_1228:
        /* <DEDUP_REMOVED lines=21> */
.L_x_1232:
[----:B------:R-:W-:Y:S05]  /*3240*/  BSYNC B1 ;  /* 0x0000000000017941 */ /* 0x000fea0003800000 */
.L_x_1231:
[----:B------:R-:W-:Y:S01]  /*3250*/  LEA R3, R0, 0x3b800000, 0x17 ;  /* 0x3b80000000037811 */ /* 0x000fe200078eb8ff */
[----:B------:R-:W-:-:S05]  /*3260*/  IMAD.SHL.U32 R0, R2, 0x100000, RZ ;  /* 0x0010000002007824 */ /* 0x000fca00078e00ff */
[----:B------:R-:W-:-:S07]  /*3270*/  LOP3.LUT R0, R3, R0, R4, 0xfe, !PT ;  /* 0x0000000003007212 */ /* 0x000fce00078efe04 */
.L_x_1230:
[----:B------:R-:W-:Y:S05]  /*3280*/  BSYNC B0 ;  /* 0x0000000000007941 */ /* 0x000fea0003800000 */
.L_x_1229:
[----:B------:R-:W-:Y:S01]  /*3290*/  F2FP.F16.F32.PACK_AB R0, RZ, R0 ;  /* 0x00000000ff00723e */ /* 0x000fe200000000ff */
[----:B------:R-:W-:Y:S06]  /*32a0*/  BRA `(.L_x_1214) ;  /* 0x0000000400187947 */ /* 0x000fec0003800000 */
.L_x_1227:
        /* <DEDUP_REMOVED lines=21> */
.L_x_1236:
[----:B------:R-:W-:Y:S05]  /*3400*/  BSYNC B1 ;  /* 0x0000000000017941 */ /* 0x000fea0003800000 */
.L_x_1235:
[----:B------:R-:W-:Y:S01]  /*3410*/  LEA R3, R0, 0x37800000, 0x17 ;  /* 0x3780000000037811 */ /* 0x000fe200078eb8ff */
[----:B------:R-:W-:-:S05]  /*3420*/  IMAD.SHL.U32 R0, R2, 0x200000, RZ ;  /* 0x0020000002007824 */ /* 0x000fca00078e00ff */
[----:B------:R-:W-:-:S07]  /*3430*/  LOP3.LUT R0, R3, R0, R4, 0xfe, !PT ;  /* 0x0000000003007212 */ /* 0x000fce00078efe04 */
.L_x_1234:
[----:B------:R-:W-:Y:S05]  /*3440*/  BSYNC B0 ;  /* 0x0000000000007941 */ /* 0x000fea0003800000 */
.L_x_1233:
[----:B------:R-:W-:Y:S01]  /*3450*/  F2FP.F16.F32.PACK_AB R0, RZ, R0 ;  /* 0x00000000ff00723e */ /* 0x000fe200000000ff */
[----:B------:R-:W-:Y:S06]  /*3460*/  BRA `(.L_x_1214) ;  /* 0x0000000000a87947 */ /* 0x000fec0003800000 */
.L_x_1226:
        /* <DEDUP_REMOVED lines=14> */
.L_x_1240:
[----:B------:R-:W-:Y:S05]  /*3550*/  BSYNC B0 ;  /* 0x0000000000007941 */ /* 0x000fea0003800000 */
.L_x_1239:
[----:B------:R-:W-:Y:S01]  /*3560*/  F2FP.F16.F32.PACK_AB R0, RZ, R0 ;  /* 0x00000000ff00723e */ /* 0x000fe200000000ff */
[----:B------:R-:W-:Y:S06]  /*3570*/  BRA `(.L_x_1214) ;  /* 0x0000000000647947 */ /* 0x000fec0003800000 */
.L_x_1213:
        /* <DEDUP_REMOVED lines=16> */
.L_x_1241:
[----:B------:R-:W-:Y:S01]  /*3680*/  PRMT R0, RZ, 0x7610, R0 ;  /* 0x00007610ff007816 */ /* 0x000fe20000000000 */
[----:B------:R-:W-:Y:S06]  /*3690*/  BRA `(.L_x_1214) ;  /* 0x00000000001c7947 */ /* 0x000fec0003800000 */
.L_x_1238:
[----:B------:R-:W2:Y:S02]  /*36a0*/  LDG.E.64 R2, desc[UR36][R2.64] ;  /* 0x0000002402027981 */ /* 0x000ea4000c1e1b00 */
[----:B--2---:R-:W0:Y:S02]  /*36b0*/  I2F.U64 R0, R2 ;  /* 0x0000000200007312 */ /* 0x004e240000301000 */
[----:B0-----:R-:W-:Y:S01]  /*36c0*/  F2FP.F16.F32.PACK_AB R0, RZ, R0 ;  /* 0x00000000ff00723e */ /* 0x001fe200000000ff */
[----:B------:R-:W-:Y:S06]  /*36d0*/  BRA `(.L_x_1214) ;  /* 0x00000000000c7947 */ /* 0x000fec0003800000 */
.L_x_1237:
[----:B------:R-:W2:Y:S02]  /*36e0*/  LDG.E R2, desc[UR36][R2.64] ;  /* 0x0000002402027981 */ /* 0x000ea4000c1e1900 */
[----:B--2---:R-:W-:-:S04]  /*36f0*/  I2FP.F32.U32 R0, R2 ;  /* 0x0000000200007245 */ /* 0x004fc80000201000 */
[----:B------:R-:W-:-:S07]  /*3700*/  F2FP.F16.F32.PACK_AB R0, RZ, R0 ;  /* 0x00000000ff00723e */ /* 0x000fce00000000ff */
.L_x_1214:
[----:B------:R-:W-:Y:S01]  /*3710*/  ULDC.U8 UR4, c[0x0][0x49c] ;  /* 0x0001270000047ab9 */ /* 0x000fe20000000000 */
[----:B-----5:R-:W-:Y:S01]  /*3720*/  HADD2.F32 R19, -RZ, R19.H0_H0 ;  /* 0x20000013ff137230 */ /* 0x020fe20000004100 */
[----:B------:R-:W-:Y:S01]  /*3730*/  ISETP.NE.AND P0, PT, RZ, UR4, PT ;  /* 0x00000004ff007c0c */ /* 0x000fe2000bf05270 */
[----:B------:R-:W-:-:S12]  /*3740*/  HADD2.F32 R4, -RZ, R0.H0_H0 ;  /* 0x20000000ff047230 */ /* 0x000fd80000004100 */
[----:B------:R-:W-:Y:S05]  /*3750*/  @!P0 BRA `(.L_x_1242) ;  /* 0x00000000002c8947 */ /* 0x000fea0003800000 */
[----:B------:R-:W-:-:S13]  /*3760*/  FSETP.GTU.FTZ.AND P0, PT, R4, RZ, PT ;  /* 0x000000ff0400720b */ /* 0x000fda0003f1c000 */
[----:B------:R-:W2:Y:S08]  /*3770*/  @!P0 LDC R0, c[0x0][0x498] ;  /* 0x00012600ff008b82 */ /* 0x000eb00000000800 */
[----:B01----:R-:W0:Y:S08]  /*3780*/  @!P0 LDC R3, c[0x0][0x490] ;  /* 0x00012400ff038b82 */ /* 0x003e300000000800 */
[----:B------:R-:W1:Y:S01]  /*3790*/  @P0 LDC R2, c[0x0][0x494] ;  /* 0x00012500ff020b82 */ /* 0x000e620000000800 */
[----:B--2---:R-:W-:Y:S01]  /*37a0*/  @!P0 FMUL.FTZ R0, R19, R0 ;  /* 0x0000000013008220 */ /* 0x004fe20000410000 */
[----:B0-----:R-:W-:-:S04]  /*37b0*/  @!P0 FADD.FTZ R3, R4, R3 ;  /* 0x0000000304038221 */ /* 0x001fc80000010000 */
[----:B------:R-:W-:Y:S01]  /*37c0*/  @!P0 FMUL.FTZ R0, R0, R3 ;  /* 0x0000000300008220 */ /* 0x000fe20000410000 */
[----:B-1----:R-:W-:-:S05]  /*37d0*/  @P0 FMUL.FTZ R2, R19, R2 ;  /* 0x0000000213020220 */ /* 0x002fca0000410000 */
[----:B------:R-:W-:Y:S02]  /*37e0*/  @P0 F2FP.F16.F32.PACK_AB R2, RZ, R2 ;  /* 0x00000002ff02023e */ /* 0x000fe400000000ff */
[----:B------:R-:W-:Y:S01]  /*37f0*/  @!P0 F2FP.F16.F32.PACK_AB R2, RZ, R0 ;  /* 0x00000000ff02823e */ /* 0x000fe200000000ff */
[----:B------:R-:W-:Y:S06]  /*3800*/  BRA `(.L_x_1243) ;  /* 0x0000000000307947 */ /* 0x000fec0003800000 */
.L_x_1242:
[----:B------:R-:W-:-:S13]  /*3810*/  FSETP.GTU.FTZ.AND P0, PT, R4, RZ, PT ;  /* 0x000000ff0400720b */ /* 0x000fda0003f1c000 */
[----:B------:R-:W2:Y:S08]  /*3820*/  @!P0 LDC R5, c[0x0][0x498] ;  /* 0x00012600ff058b82 */ /* 0x000eb00000000800 */
[----:B------:R-:W3:Y:S08]  /*3830*/  @!P0 LDC R7, c[0x0][0x490] ;  /* 0x00012400ff078b82 */ /* 0x000ef00000000800 */
[----:B01----:R-:W0:Y:S01]  /*3840*/  @P0 LDC R2, c[0x0][0x494] ;  /* 0x00012500ff020b82 */ /* 0x003e220000000800 */
[----:B--2---:R-:W-:-:S04]  /*3850*/  @!P0 FMUL.FTZ R0, R4, R5 ;  /* 0x0000000504008220 */ /* 0x004fc80000410000 */
[----:B------:R-:W-:Y:S01]  /*3860*/  @!P0 FMUL.FTZ R3, R0, 1.4426950216293334961 ;  /* 0x3fb8aa3b00038820 */ /* 0x000fe20000410000 */
[----:B------:R-:W-:-:S04]  /*3870*/  @!P0 FMUL.FTZ R0, R19, R5 ;  /* 0x0000000513008220 */ /* 0x000fc80000410000 */
[----:B---3--:R-:W-:Y:S01]  /*3880*/  @!P0 FMUL.FTZ R0, R0, R7 ;  /* 0x0000000700008220 */ /* 0x008fe20000410000 */
[----:B------:R-:W1:Y:S01]  /*3890*/  @!P0 MUFU.EX2 R3, R3 ;  /* 0x0000000300038308 */ /* 0x000e620000000800 */
[----:B0-----:R-:W-:Y:S02]  /*38a0*/  @P0 FMUL.FTZ R2, R19, R2 ;  /* 0x0000000213020220 */ /* 0x001fe40000410000 */
[----:B-1----:R-:W-:-:S05]  /*38b0*/  @!P0 FMUL.FTZ R2, R0, R3 ;  /* 0x0000000300028220 */ /* 0x002fca0000410000 */
[----:B------:R-:W-:-:S07]  /*38c0*/  F2FP.F16.F32.PACK_AB R2, RZ, R2 ;  /* 0x00000002ff02723e */ /* 0x000fce00000000ff */
.L_x_1243:
        /* <DEDUP_REMOVED lines=12> */
[----:B------:R-:W-:-:S04]  /*3990*/  HADD2.F32 R2, -RZ, R2.H0_H0 ;  /* 0x20000002ff027230 */ /* 0x000fc80000004100 */
[----:B------:R-:W0:Y:S02]  /*39a0*/  F2I.FTZ.TRUNC.NTZ R3, R2 ;  /* 0x0000000200037305 */ /* 0x000e24000021f100 */
[----:B0-----:R0:W-:Y:S01]  /*39b0*/  STG.E.U8 desc[UR36][R16.64], R3 ;  /* 0x0000000310007986 */ /* 0x0011e2000c101124 */
[----:B------:R-:W-:Y:S05]  /*39c0*/  BRA `(.L_x_1249) ;  /* 0x0000000c00947947 */ /* 0x000fea0003800000 */
.L_x_1247:
[----:B------:R-:W-:-:S06]  /*39d0*/  HADD2.F32 R3, -RZ, R2.H0_H0 ;  /* 0x20000002ff037230 */ /* 0x000fcc0000004100 */
[----:B------:R-:W0:Y:S02]  /*39e0*/  F2I.S64.TRUNC R2, R3 ;  /* 0x0000000300027311 */ /* 0x000e24000020d900 */
[----:B0-----:R0:W-:Y:S01]  /*39f0*/  STG.E.U8 desc[UR36][R16.64], R2 ;  /* 0x0000000210007986 */ /* 0x0011e2000c101124 */
[----:B------:R-:W-:Y:S05]  /*3a00*/  BRA `(.L_x_1249) ;  /* 0x0000000c00847947 */ /* 0x000fea0003800000 */
.L_x_1246:
[----:B------:R-:W-:-:S13]  /*3a10*/  ISETP.NE.AND P0, PT, R0, 0x2, PT ;  /* 0x000000020000780c */ /* 0x000fda0003f05270 */
[----:B------:R-:W-:Y:S05]  /*3a20*/  @!P0 BRA `(.L_x_1250) ;  /* 0x0000000000308947 */ /* 0x000fea0003800000 */
[----:B------:R-:W-:-:S13]  /*3a30*/  ISETP.NE.AND P0, PT, R0, 0x3, PT ;  /* 0x000000030000780c */ /* 0x000fda0003f05270 */
[----:B------:R-:W-:Y:S05]  /*3a40*/  @!P0 BRA `(.L_x_1251) ;  /* 0x0000000000188947 */ /* 0x000fea0003800000 */
[----:B------:R-:W-:-:S13]  /*3a50*/  ISETP.NE.AND P0, PT, R0, 0x4, PT ;  /* 0x000000040000780c */ /* 0x000fda0003f05270 */
[----:B------:R-:W-:Y:S05]  /*3a60*/  @P0 BRA `(.L_x_1248) ;  /* 0x0000000c000c0947 */ /* 0x000fea0003800000 */
[----:B------:R-:W-:-:S06]  /*3a70*/  HADD2.F32 R2, -RZ, R2.H0_H0 ;  /* 0x20000002ff027230 */ /* 0x000fcc0000004100 */
[----:B------:R-:W0:Y:S02]  /*3a80*/  F2I.S64.TRUNC R2, R2 ;  /* 0x0000000200027311 */ /* 0x000e24000020d900 */
[----:B0-----:R0:W-:Y:S01]  /*3a90*/  STG.E.64 desc[UR36][R16.64], R2 ;  /* 0x0000000210007986 */ /* 0x0011e2000c101b24 */
[----:B------:R-:W-:Y:S05]  /*3aa0*/  BRA `(.L_x_1249) ;  /* 0x0000000c005c7947 */ /* 0x000fea0003800000 */
.L_x_1251:
[----:B------:R-:W-:-:S04]  /*3ab0*/  HADD2.F32 R2, -RZ, R2.H0_H0 ;  /* 0x20000002ff027230 */ /* 0x000fc80000004100 */
[----:B------:R-:W0:Y:S02]  /*3ac0*/  F2I.FTZ.TRUNC.NTZ R3, R2 ;  /* 0x0000000200037305 */ /* 0x000e24000021f100 */
[----:B0-----:R0:W-:Y:S01]  /*3ad0*/  STG.E desc[UR36][R16.64], R3 ;  /* 0x0000000310007986 */ /* 0x0011e2000c101924 */
[----:B------:R-:W-:Y:S05]  /*3ae0*/  BRA `(.L_x_1249) ;  /* 0x0000000c004c7947 */ /* 0x000fea0003800000 */
.L_x_1250:
[----:B------:R-:W-:-:S04]  /*3af0*/  HADD2.F32 R2, -RZ, R2.H0_H0 ;  /* 0x20000002ff027230 */ /* 0x000fc80000004100 */
[----:B------:R-:W0:Y:S02]  /*3b00*/  F2I.FTZ.TRUNC.NTZ R3, R2 ;  /* 0x0000000200037305 */ /* 0x000e24000021f100 */
[----:B0-----:R0:W-:Y:S01]  /*3b10*/  STG.E.U16 desc[UR36][R16.64], R3 ;  /* 0x0000000310007986 */ /* 0x0011e2000c101524 */
[----:B------:R-:W-:Y:S05]  /*3b20*/  BRA `(.L_x_1249) ;  /* 0x0000000c003c7947 */ /* 0x000fea0003800000 */
.L_x_1245:
[----:B------:R-:W-:-:S13]  /*3b30*/  ISETP.GT.AND P0, PT, R0, 0x6, PT ;  /* 0x000000060000780c */ /* 0x000fda0003f04270 */
[----:B------:R-:W-:Y:S05]  /*3b40*/  @P0 BRA `(.L_x_1252) ;  /* 0x0000000000240947 */ /* 0x000fea0003800000 */
[----:B------:R-:W-:-:S13]  /*3b50*/  ISETP.NE.AND P0, PT, R0, 0x5, PT ;  /* 0x000000050000780c */ /* 0x000fda0003f05270 */
[----:B------:R-:W-:Y:S05]  /*3b60*/  @!P0 BRA `(.L_x_1253) ;  /* 0x0000000000148947 */ /* 0x000fea0003800000 */
[----:B------:R-:W-:-:S13]  /*3b70*/  ISETP.NE.AND P0, PT, R0, 0x6, PT ;  /* 0x000000060000780c */ /* 0x000fda0003f05270 */
[----:B------:R-:W-:Y:S05]  /*3b80*/  @P0 BRA `(.L_x_1248) ;  /* 0x0000000800c40947 */ /* 0x000fea0003800000 */
[----:B------:R-:W-:-:S05]  /*3b90*/  HADD2.F32 R3, -RZ, R2.H0_H0 ;  /* 0x20000002ff037230 */ /* 0x000fca0000004100 */
[----:B------:R0:W-:Y:S01]  /*3ba0*/  STG.E desc[UR36][R16.64], R3 ;  /* 0x0000000310007986 */ /* 0x0001e2000c101924 */
[----:B------:R-:W-:Y:S05]  /*3bb0*/  BRA `(.L_x_1249) ;  /* 0x0000000c00187947 */ /* 0x000fea0003800000 */
.L_x_1253:
[----:B------:R0:W-:Y:S01]  /*3bc0*/  STG.E.U16 desc[UR36][R16.64], R2 ;  /* 0x0000000210007986 */ /* 0x0001e2000c101524 */
[----:B------:R-:W-:Y:S05]  /*3bd0*/  BRA `(.L_x_1249) ;  /* 0x0000000c00107947 */ /* 0x000fea0003800000 */
.L_x_1252:
[----:B------:R-:W-:-:S13]  /*3be0*/  ISETP.NE.AND P0, PT, R0, 0x7, PT ;  /* 0x000000070000780c */ /* 0x000fda0003f05270 */
[----:B------:R-:W-:Y:S05]  /*3bf0*/  @!P0 BRA `(.L_x_1254) ;  /* 0x0000000000348947 */ /* 0x000fea0003800000 */
[----:B------:R-:W-:-:S13]  /*3c00*/  ISETP.NE.AND P0, PT, R0, 0x8, PT ;  /* 0x000000080000780c */ /* 0x000fda0003f05270 */
[----:B------:R-:W-:Y:S05]  /*3c10*/  @!P0 BRA `(.L_x_1255) ;  /* 0x0000000000188947 */ /* 0x000fea0003800000 */
[----:B------:R-:W-:-:S13]  /*3c20*/  ISETP.NE.AND P0, PT, R0, 0x9, PT ;  /* 0x000000090000780c */ /* 0x000fda0003f05270 */
[----:B------:R-:W-:Y:S05]  /*3c30*/  @P0 BRA `(.L_x_1248) ;  /* 0x0000000800980947 */ /* 0x000fea0003800000 */
[----:B------:R-:W-:Y:S02]  /*3c40*/  HADD2.F32 R2, -RZ, R2.H0_H0 ;  /* 0x20000002ff027230 */ /* 0x000fe40000004100 */
[----:B------:R-:W-:-:S05]  /*3c50*/  IMAD.MOV.U32 R3, RZ, RZ, RZ ;  /* 0x000000ffff037224 */ /* 0x000fca00078e00ff */
[----:B------:R0:W-:Y:S01]  /*3c60*/  STG.E.64 desc[UR36][R16.64], R2 ;  /* 0x0000000210007986 */ /* 0x0001e2000c101b24 */
[----:B------:R-:W-:Y:S05]  /*3c70*/  BRA `(.L_x_1249) ;  /* 0x0000000800e87947 */ /* 0x000fea0003800000 */
.L_x_1255:
[----:B------:R-:W-:-:S05]  /*3c80*/  HADD2.F32 R0, -RZ, R2.H0_H0 ;  /* 0x20000002ff007230 */ /* 0x000fca0000004100 */
[----:B------:R-:W-:-:S04]  /*3c90*/  F2FP.F16.F32.PACK_AB R0, RZ, R0 ;  /* 0x00000000ff00723e */ /* 0x000fc800000000ff */
[----:B------:R-:W-:-:S05]  /*3ca0*/  PRMT R0, R0, 0x5410, RZ ;  /* 0x0000541000007816 */ /* 0x000fca00000000ff */
[----:B------:R0:W-:Y:S01]  /*3cb0*/  STG.E desc[UR36][R16.64], R0 ;  /* 0x0000000010007986 */ /* 0x0001e2000c101924 */
[----:B------:R-:W-:Y:S05]  /*3cc0*/  BRA `(.L_x_1249) ;  /* 0x0000000800d47947 */ /* 0x000fea0003800000 */
.L_x_1254:
[----:B------:R-:W-:-:S05]  /*3cd0*/  HADD2.F32 R2, -RZ, R2.H0_H0 ;  /* 0x20000002ff027230 */ /* 0x000fca0000004100 */
[----:B------:R-:W-:-:S06]  /*3ce0*/  FMUL.FTZ R2, R2, 1 ;  /* 0x3f80000002027820 */ /* 0x000fcc0000410000 */
[----:B------:R-:W0:Y:S02]  /*3cf0*/  F2F.F64.F32 R2, R2 ;  /* 0x0000000200027310 */ /* 0x000e240000201800 */
[----:B0-----:R0:W-:Y:S01]  /*3d00*/  STG.E.64 desc[UR36][R16.64], R2 ;  /* 0x0000000210007986 */ /* 0x0011e2000c101b24 */
[----:B------:R-:W-:Y:S05]  /*3d10*/  BRA `(.L_x_1249) ;  /* 0x0000000800c07947 */ /* 0x000fea0003800000 */
.L_x_1244:
        /* <DEDUP_REMOVED lines=8> */
[----:B------:R-:W-:-:S05]  /*3da0*/  HADD2.F32 R2, -RZ, R2.H0_H0 ;  /* 0x20000002ff027230 */ /* 0x000fca0000004100 */
[----:B------:R-:W-:-:S04]  /*3db0*/  FSETP.NEU.FTZ.AND P0, PT, R2, RZ, PT ;  /* 0x000000ff0200720b */ /* 0x000fc80003f1d000 */
[----:B------:R-:W-:-:S05]  /*3dc0*/  SEL R3, RZ, 0x1, !P0 ;  /* 0x00000001ff037807 */ /* 0x000fca0004000000 */
[----:B------:R4:W-:Y:S01]  /*3dd0*/  STG.E.U8 desc[UR36][R16.64], R3 ;  /* 0x0000000310007986 */ /* 0x0009e2000c101124 */
[----:B------:R-:W-:Y:S05]  /*3de0*/  BRA `(.L_x_1249) ;  /* 0x00000008008c7947 */ /* 0x000fea0003800000 */
.L_x_1258:
[----:B------:R-:W-:Y:S01]  /*3df0*/  HADD2.F32 R2, -RZ, R2.H0_H0 ;  /* 0x20000002ff027230 */ /* 0x000fe20000004100 */
[----:B------:R-:W-:-:S04]  /*3e00*/  CS2R R6, SRZ ;  /* 0x0000000000067805 */ /* 0x000fc8000001ff00 */
[----:B------:R-:W-:-:S04]  /*3e10*/  FMUL.FTZ R2, R2, 1 ;  /* 0x3f80000002027820 */ /* 0x000fc80000410000 */
[----:B------:R-:W0:Y:S02]  /*3e20*/  F2F.F64.F32 R4, R2 ;  /* 0x0000000200047310 */ /* 0x000e240000201800 */
[----:B0-----:R3:W-:Y:S01]  /*3e30*/  STG.E.128 desc[UR36][R16.64], R4 ;  /* 0x0000000410007986 */ /* 0x0017e2000c101d24 */
[----:B------:R-:W-:Y:S05]  /*3e40*/  BRA `(.L_x_1249) ;  /* 0x0000000800747947 */ /* 0x000fea0003800000 */
.L_x_1257:
[----:B------:R-:W-:-:S13]  /*3e50*/  ISETP.NE.AND P0, PT, R0, 0xf, PT ;  /* 0x0000000f0000780c */ /* 0x000fda0003f05270 */
[----:B------:R-:W-:Y:S05]  /*3e60*/  @!P0 BRA `(.L_x_1259) ;  /* 0x0000000000b48947 */ /* 0x000fea0003800000 */
[----:B------:R-:W-:-:S13]  /*3e70*/  ISETP.NE.AND P0, PT, R0, 0x17, PT ;  /* 0x000000170000780c */ /* 0x000fda0003f05270 */
[----:B------:R-:W-:Y:S05]  /*3e80*/  @!P0 BRA `(.L_x_1260) ;  /* 0x0000000000548947 */ /* 0x000fea0003800000 */
[----:B------:R-:W-:-:S13]  /*3e90*/  ISETP.NE.AND P0, PT, R0, 0x18, PT ;  /* 0x000000180000780c */ /* 0x000fda0003f05270 */
[----:B------:R-:W-:Y:S05]  /*3ea0*/  @P0 BRA `(.L_x_1248) ;  /* 0x0000000400fc0947 */ /* 0x000fea0003800000 */
[----:B------:R-:W-:Y:S01]  /*3eb0*/  HADD2.F32 R5, -RZ, R2.H0_H0 ;  /* 0x20000002ff057230 */ /* 0x000fe20000004100 */
        /* <DEDUP_REMOVED lines=14> */
.L_x_1262:
[----:B------:R-:W-:Y:S05]  /*3fa0*/  BSYNC B0 ;  /* 0x0000000000007941 */ /* 0x000fea0003800000 */
.L_x_1261:
[----:B------:R-:W-:-:S05]  /*3fb0*/  LOP3.LUT R3, R0, R3, RZ, 0xfc, !PT ;  /* 0x0000000300037212 */ /* 0x000fca00078efcff */
[----:B------:R0:W-:Y:S01]  /*3fc0*/  STG.E.U8 desc[UR36][R16.64], R3 ;  /* 0x0000000310007986 */ /* 0x0001e2000c101124 */
[----:B------:R-:W-:Y:S05]  /*3fd0*/  BRA `(.L_x_1249) ;  /* 0x0000000800107947 */ /* 0x000fea0003800000 */
.L_x_1260:
[----:B------:R-:W-:Y:S01]  /*3fe0*/  HADD2.F32 R3, -RZ, R2.H0_H0 ;  /* 0x20000002ff037230 */ /* 0x000fe20000004100 */
        /* <DEDUP_REMOVED lines=12> */
.L_x_1264:
[----:B------:R-:W-:Y:S01]  /*40b0*/  IMAD.MOV.U32 R0, RZ, RZ, 0x7f ;  /* 0x0000007fff007424 */ /* 0x000fe200078e00ff */
[----:B------:R-:W-:-:S04]  /*40c0*/  ISETP.GT.U32.AND P0, PT, R2, 0x7f800000, PT ;  /* 0x7f8000000200780c */ /* 0x000fc80003f04070 */
[----:B------:R-:W-:-:S09]  /*40d0*/  SEL R0, R0, 0x7c, P0 ;  /* 0x0000007c00007807 */ /* 0x000fd20000000000 */
.L_x_1265:
[----:B------:R-:W-:Y:S05]  /*40e0*/  BSYNC B0 ;  /* 0x0000000000007941 */ /* 0x000fea0003800000 */
.L_x_1263:
[----:B------:R-:W-:-:S04]  /*40f0*/  LOP3.LUT R2, R3, 0x80000000, RZ, 0xc0, !PT ;  /* 0x8000000003027812 */ /* 0x000fc800078ec0ff */
[----:B------:R-:W-:-:S04]  /*4100*/  SHF.R.U32.HI R3, RZ, 0x18, R2 ;  /* 0x00000018ff037819 */ /* 0x000fc80000011602 */
[----:B------:R-:W-:-:S05]  /*4110*/  LOP3.LUT R3, R0, R3, RZ, 0xfc, !PT ;  /* 0x0000000300037212 */ /* 0x000fca00078efcff */
[----:B------:R1:W-:Y:S01]  /*4120*/  STG.E.U8 desc[UR36][R16.64], R3 ;  /* 0x0000000310007986 */ /* 0x0003e2000c101124 */
[----:B------:R-:W-:Y:S05]  /*4130*/  BRA `(.L_x_1249) ;  /* 0x0000000400b87947 */ /* 0x000fea0003800000 */
.L_x_1259:
[----:B------:R-:W-:-:S05]  /*4140*/  HADD2.F32 R0, -RZ, R2.H0_H0 ;  /* 0x20000002ff007230 */ /* 0x000fca0000004100 */
[----:B------:R-:W-:-:S05]  /*4150*/  F2FP.BF16.F32.PACK_AB R0, RZ, R0 ;  /* 0x00000000ff00723e */ /* 0x000fca00000010ff */
[----:B------:R2:W-:Y:S01]  /*4160*/  STG.E.U16 desc[UR36][R16.64], R0 ;  /* 0x0000000010007986 */ /* 0x0005e2000c101524 */
[----:B------:R-:W-:Y:S05]  /*4170*/  BRA `(.L_x_1249) ;  /* 0x0000000400a87947 */ /* 0x000fea0003800000 */
.L_x_1256:
        /* <DEDUP_REMOVED lines=8> */
[----:B------:R-:W-:-:S06]  /*4200*/  HADD2.F32 R3, -RZ, R2.H0_H0 ;  /* 0x20000002ff037230 */ /* 0x000fcc0000004100 */
[----:B------:R-:W0:Y:S02]  /*4210*/  F2I.FTZ.U32.TRUNC.NTZ R3, R3 ;  /* 0x0000000300037305 */ /* 0x000e24000021f000 */
[----:B0-----:R0:W-:Y:S01]  /*4220*/  STG.E.U16 desc[UR36][R16.64], R3 ;  /* 0x0000000310007986 */ /* 0x0011e2000c101524 */
[----:B------:R-:W-:Y:S05]  /*4230*/  BRA `(.L_x_1249) ;  /* 0x0000000400787947 */ /* 0x000fea0003800000 */
.L_x_1268:
[----:B------:R-:W-:Y:S01]  /*4240*/  HADD2.F32 R3, -RZ, R2.H0_H0 ;  /* 0x20000002ff037230 */ /* 0x000fe20000004100 */
        /* <DEDUP_REMOVED lines=16> */
.L_x_1271:
[----:B------:R-:W-:-:S04]  /*4350*/  LOP3.LUT R2, R3, 0x80000000, RZ, 0xc0, !PT ;  /* 0x8000000003027812 */ /* 0x000fc800078ec0ff */
[----:B------:R-:W-:-:S04]  /*4360*/  SHF.R.U32.HI R3, RZ, 0x18, R2 ;  /* 0x00000018ff037819 */ /* 0x000fc80000011602 */
[----:B------:R-:W-:-:S04]  /*4370*/  LOP3.LUT R0, R0, R3, RZ, 0xfc, !PT ;  /* 0x0000000300007212 */ /* 0x000fc800078efcff */
[----:B------:R-:W-:-:S07]  /*4380*/  PRMT R8, R0, 0x7610, R8 ;  /* 0x0000761000087816 */ /* 0x000fce0000000008 */
.L_x_1270:
[----:B------:R-:W-:Y:S05]  /*4390*/  BSYNC B0 ;  /* 0x0000000000007941 */ /* 0x000fea0003800000 */
.L_x_1269:
[----:B------:R0:W-:Y:S01]  /*43a0*/  STG.E.U8 desc[UR36][R16.64], R8 ;  /* 0x0000000810007986 */ /* 0x0001e2000c101124 */
[----:B------:R-:W-:Y:S05]  /*43b0*/  BRA `(.L_x_1249) ;  /* 0x0000000400187947 */ /* 0x000fea0003800000 */
.L_x_1267:
        /* <DEDUP_REMOVED lines=17> */
.L_x_1274:
[----:B------:R-:W-:-:S04]  /*44d0*/  LOP3.LUT R2, R3, 0x80000000, RZ, 0xc0, !PT ;  /* 0x8000000003027812 */ /* 0x000fc800078ec0ff */
[----:B------:R-:W-:-:S04]  /*44e0*/  SHF.R.U32.HI R3, RZ, 0x18, R2 ;  /* 0x00000018ff037819 */ /* 0x000fc80000011602 */
[----:B------:R-:W-:-:S04]  /*44f0*/  LOP3.LUT R0, R0, R3, RZ, 0xfc, !PT ;  /* 0x0000000300007212 */ /* 0x000fc800078efcff */
[----:B------:R-:W-:-:S07]  /*4500*/  PRMT R8, R0, 0x7610, R8 ;  /* 0x0000761000087816 */ /* 0x000fce0000000008 */
.L_x_1273:
[----:B------:R-:W-:Y:S05]  /*4510*/  BSYNC B0 ;  /* 0x0000000000007941 */ /* 0x000fea0003800000 */
.L_x_1272:
[----:B------:R0:W-:Y:S01]  /*4520*/  STG.E.U8 desc[UR36][R16.64], R8 ;  /* 0x0000000810007986 */ /* 0x0001e2000c101124 */
[----:B------:R-:W-:Y:S05]  /*4530*/  BRA `(.L_x_1249) ;  /* 0x0000000000b87947 */ /* 0x000fea0003800000 */
.L_x_1266:
[----:B------:R-:W-:-:S13]  /*4540*/  ISETP.NE.AND P0, PT, R0, 0x1c, PT ;  /* 0x0000001c0000780c */ /* 0x000fda0003f05270 */
[----:B------:R-:W-:Y:S05]  /*4550*/  @!P0 BRA `(.L_x_1275) ;  /* 0x0000000000a48947 */ /* 0x000fea0003800000 */
[----:B------:R-:W-:-:S13]  /*4560*/  ISETP.NE.AND P0, PT, R0, 0x1d, PT ;  /* 0x0000001d0000780c */ /* 0x000fda0003f05270 */
[----:B------:R-:W-:Y:S05]  /*4570*/  @!P0 BRA `(.L_x_1276) ;  /* 0x00000000008c8947 */ /* 0x000fea0003800000 */
[----:B------:R-:W-:-:S13]  /*4580*/  ISETP.NE.AND P0, PT, R0, 0x2c, PT ;  /* 0x0000002c0000780c */ /* 0x000fda0003f05270 */
[----:B------:R-:W-:Y:S05]  /*4590*/  @P0 BRA `(.L_x_1248) ;  /* 0x0000000000400947 */ /* 0x000fea0003800000 */
[----:B------:R-:W-:-:S05]  /*45a0*/  HADD2.F32 R3, -RZ, R2.H0_H0 ;  /* 0x20000002ff037230 */ /* 0x000fca0000004100 */
        /* <DEDUP_REMOVED lines=15> */
.L_x_1248:
        /* <DEDUP_REMOVED lines=16> */
.L_x_1277:
[----:B------:R-:W-:Y:S05]  /*47a0*/  BRA `(.L_x_1249) ;  /* 0x00000000001c7947 */ /* 0x000fea0003800000 */
.L_x_1276:
[----:B------:R-:W-:-:S06]  /*47b0*/  HADD2.F32 R2, -RZ, R2.H0_H0 ;  /* 0x20000002ff027230 */ /* 0x000fcc0000004100 */
[----:B------:R-:W0:Y:S02]  /*47c0*/  F2I.U64.TRUNC R2, R2 ;  /* 0x0000000200027311 */ /* 0x000e24000020d800 */
[----:B0-----:R0:W-:Y:S01]  /*47d0*/  STG.E.64 desc[UR36][R16.64], R2 ;  /* 0x0000000210007986 */ /* 0x0011e2000c101b24 */
[----:B------:R-:W-:Y:S05]  /*47e0*/  BRA `(.L_x_1249) ;  /* 0x00000000000c7947 */ /* 0x000fea0003800000 */
.L_x_1275:
[----:B------:R-:W-:-:S04]  /*47f0*/  HADD2.F32 R2, -RZ, R2.H0_H0 ;  /* 0x20000002ff027230 */ /* 0x000fc80000004100 */
[----:B------:R-:W0:Y:S02]  /*4800*/  F2I.FTZ.U32.TRUNC.NTZ R3, R2 ;  /* 0x0000000200037305 */ /* 0x000e24000021f000 */
[----:B0-----:R0:W-:Y:S02]  /*4810*/  STG.E desc[UR36][R16.64], R3 ;  /* 0x0000000310007986 */ /* 0x0011e4000c101924 */
.L_x_1249:
[----:B------:R-:W-:-:S04]  /*4820*/  IMAD R18, R18, 0x200, R23 ;  /* 0x0000020012127824 */ /* 0x000fc800078e0217 */
[----:B------:R-:W-:-:S07]  /*4830*/  VIADD R19, R18, 0x80 ;  /* 0x0000008012137836 */ /* 0x000fce0000000000 */
.L_x_1174:
[----:B------:R-:W-:Y:S05]  /*4840*/  BSYNC B6 ;  /* 0x0000000000067941 */ /* 0x000fea0003800000 */
.L_x_1173:
[----:B------:R-:W-:Y:S01]  /*4850*/  ULDC UR4, c[0x0][0x210] ;  /* 0x0000840000047ab9 */ /* 0x000fe20000000800 */
[----:B------:R-:W-:Y:S01]  /*4860*/  BSSY B6, `(.L_x_1278) ;  /* 0x000047b000067945 */ /* 0x000fe20003800000 */
[----:B------:R-:W-:-:S13]  /*4870*/  ISETP.GE.AND P0, PT, R19, UR4, PT ;  /* 0x0000000413007c0c */ /* 0x000fda000bf06270 */
[----:B------:R-:W-:Y:S05]  /*4880*/  @P0 BRA `(.L_x_1279) ;  /* 0x0000004400e00947 */ /* 0x000fea0003800000 */
[----:B---3--:R-:W3:Y:S01]  /*4890*/  LDC R6, c[0x0][0x218] ;  /* 0x00008600ff067b82 */ /* 0x008ee20000000800 */
[----:B------:R-:W-:Y:S02]  /*48a0*/  IMAD.MOV.U32 R18, RZ, RZ, RZ ;  /* 0x000000ffff127224 */ /* 0x000fe400078e00ff */
[----:B0-2---:R-:W-:Y:S02]  /*48b0*/  IMAD.MOV.U32 R0, RZ, RZ, RZ ;  /* 0x000000ffff007224 */ /* 0x005fe400078e00ff */
[----:B-1--4-:R-:W-:Y:S01]  /*48c0*/  IMAD.MOV.U32 R16, RZ, RZ, RZ ;  /* 0x000000ffff107224 */ /* 0x012fe200078e00ff */
        /* <DEDUP_REMOVED lines=350> */
.L_x_1280:
        /* <DEDUP_REMOVED lines=23> */
.L_x_1284:
[----:B------:R-:W2:Y:S02]  /*6020*/  LDG.E.U8 R2, desc[UR36][R2.64] ;  /* 0x0000002402027981 */ /* 0x000ea4000c1e1100 */
[----:B--2---:R-:W-:-:S04]  /*6030*/  I2FP.F32.U32 R0, R2 ;  /* 0x0000000200007245 */ /* 0x004fc80000201000 */
[----:B------:R-:W-:-:S04]  /*6040*/  F2FP.F16.F32.PACK_AB R0, RZ, R0 ;  /* 0x00000000ff00723e */ /* 0x000fc800000000ff */
[----:B------:R-:W-:Y:S01]  /*6050*/  PRMT R22, R0, 0x7610, R22 ;  /* 0x0000761000167816 */ /* 0x000fe20000000016 */
[----:B------:R-:W-:Y:S06]  /*6060*/  BRA `(.L_x_1286) ;  /* 0x0000000c00bc7947 */ /* 0x000fec0003800000 */
.L_x_1283:
        /* <DEDUP_REMOVED lines=11> */
.L_x_1288:
[----:B------:R-:W2:Y:S02]  /*6120*/  LDG.E R2, desc[UR36][R2.64] ;  /* 0x0000002402027981 */ /* 0x000ea4000c1e1900 */
[----:B--2---:R-:W-:-:S04]  /*6130*/  I2FP.F32.S32 R0, R2 ;  /* 0x0000000200007245 */ /* 0x004fc80000201400 */
[----:B------:R-:W-:-:S04]  /*6140*/  F2FP.F16.F32.PACK_AB R0, RZ, R0 ;  /* 0x00000000ff00723e */ /* 0x000fc800000000ff */
[----:B------:R-:W-:Y:S01]  /*6150*/  PRMT R22, R0, 0x7610, R22 ;  /* 0x0000761000167816 */ /* 0x000fe20000000016 */
[----:B------:R-:W-:Y:S06]  /*6160*/  BRA `(.L_x_1286) ;  /* 0x0000000c007c7947 */ /* 0x000fec0003800000 */
.L_x_1287:
[----:B------:R-:W2:Y:S02]  /*6170*/  LDG.E.U16 R2, desc[UR36][R2.64] ;  /* 0x0000002402027981 */ /* 0x000ea4000c1e1500 */
[----:B--2---:R-:W0:Y:S02]  /*6180*/  I2F.S16 R0, R2 ;  /* 0x0000000200007306 */ /* 0x004e240000101400 */
[----:B0-----:R-:W-:-:S04]  /*6190*/  F2FP.F16.F32.PACK_AB R0, RZ, R0 ;  /* 0x00000000ff00723e */ /* 0x001fc800000000ff */
[----:B------:R-:W-:Y:S01]  /*61a0*/  PRMT R22, R0, 0x7610, R22 ;  /* 0x0000761000167816 */ /* 0x000fe20000000016 */
[----:B------:R-:W-:Y:S06]  /*61b0*/  BRA `(.L_x_1286) ;  /* 0x0000000c00687947 */ /* 0x000fec0003800000 */
.L_x_1282:
        /* <DEDUP_REMOVED lines=9> */
.L_x_1290:
[----:B------:R1:W5:Y:S01]  /*6250*/  LDG.E.U16 R22, desc[UR36][R2.64] ;  /* 0x0000002402167981 */ /* 0x000362000c1e1500 */
[----:B------:R-:W-:Y:S05]  /*6260*/  BRA `(.L_x_1286) ;  /* 0x0000000c003c7947 */ /* 0x000fea0003800000 */
.L_x_1289:
        /* <DEDUP_REMOVED lines=9> */
.L_x_1292:
[----:B------:R0:W5:Y:S01]  /*6300*/  LDG.E.U16 R22, desc[UR36][R2.64] ;  /* 0x0000002402167981 */ /* 0x000162000c1e1500 */
[----:B------:R-:W-:Y:S05]  /*6310*/  BRA `(.L_x_1286) ;  /* 0x0000000c00107947 */ /* 0x000fea0003800000 */
.L_x_1291:
        /* <DEDUP_REMOVED lines=9> */
.L_x_1281:
        /* <DEDUP_REMOVED lines=14> */
.L_x_1295:
        /* <DEDUP_REMOVED lines=9> */
.L_x_1294:
        /* <DEDUP_REMOVED lines=28> */
.L_x_1297:
        /* <DEDUP_REMOVED lines=15> */
.L_x_1296:
[----:B------:R-:W2:Y:S02]  /*67d0*/  LDG.E.U16 R0, desc[UR36][R2.64] ;  /* 0x0000002402007981 */ /* 0x000ea4000c1e1500 */
[----:B--2---:R-:W-:-:S05]  /*67e0*/  IMAD.U32 R0, R0, 0x10000, RZ ;  /* 0x0001000000007824 */ /* 0x004fca00078e00ff */
[----:B------:R-:W-:-:S04]  /*67f0*/  F2FP.F16.F32.PACK_AB R0, RZ, R0 ;  /* 0x00000000ff00723e */ /* 0x000fc800000000ff */
[----:B------:R-:W-:Y:S01]  /*6800*/  PRMT R22, R0, 0x7610, R22 ;  /* 0x0000761000167816 */ /* 0x000fe20000000016 */
[----:B------:R-:W-:Y:S06]  /*6810*/  BRA `(.L_x_1286) ;  /* 0x0000000400d07947 */ /* 0x000fec0003800000 */
.L_x_1293:
        /* <DEDUP_REMOVED lines=13> */
.L_x_1300:
        /* <DEDUP_REMOVED lines=21> */
.L_x_1304:
[----:B------:R-:W-:Y:S05]  /*6a40*/  BSYNC B1 ;  /* 0x0000000000017941 */ /* 0x000fea0003800000 */
.L_x_1303:
[----:B------:R-:W-:Y:S01]  /*6a50*/  LEA R3, R0, 0x3b800000, 0x17 ;  /* 0x3b80000000037811 */ /* 0x000fe200078eb8ff */
[----:B------:R-:W-:-:S05]  /*6a60*/  IMAD.SHL.U32 R0, R2, 0x100000, RZ ;  /* 0x0010000002007824 */ /* 0x000fca00078e00ff */
[----:B------:R-:W-:-:S07]  /*6a70*/  LOP3.LUT R0, R3, R0, R4, 0xfe, !PT ;  /* 0x0000000003007212 */ /* 0x000fce00078efe04 */
.L_x_1302:
[----:B------:R-:W-:Y:S05]  /*6a80*/  BSYNC B0 ;  /* 0x0000000000007941 */ /* 0x000fea0003800000 */
.L_x_1301:
[----:B------:R-:W-:-:S04]  /*6a90*/  F2FP.F16.F32.PACK_AB R0, RZ, R0 ;  /* 0x00000000ff00723e */ /* 0x000fc800000000ff */
[----:B------:R-:W-:Y:S01]  /*6aa0*/  PRMT R22, R0, 0x7610, R22 ;  /* 0x0000761000167816 */ /* 0x000fe20000000016 */
[----:B------:R-:W-:Y:S06]  /*6ab0*/  BRA `(.L_x_1286) ;  /* 0x0000000400287947 */ /* 0x000fec0003800000 */
.L_x_1299:
        /* <DEDUP_REMOVED lines=21> */
.L_x_1308:
[----:B------:R-:W-:Y:S05]  /*6c10*/  BSYNC B1 ;  /* 0x0000000000017941 */ /* 0x000fea0003800000 */
.L_x_1307:
[----:B------:R-:W-:Y:S01]  /*6c20*/  LEA R3, R0, 0x37800000, 0x17 ;  /* 0x3780000000037811 */ /* 0x000fe200078eb8ff */
[----:B------:R-:W-:-:S05]  /*6c30*/  IMAD.SHL.U32 R0, R2, 0x200000, RZ ;  /* 0x0020000002007824 */ /* 0x000fca00078e00ff */
[----:B------:R-:W-:-:S07]  /*6c40*/  LOP3.LUT R0, R3, R0, R4, 0xfe, !PT ;  /* 0x0000000003007212 */ /* 0x000fce00078efe04 */
.L_x_1306:
[----:B------:R-:W-:Y:S05]  /*6c50*/  BSYNC B0 ;  /* 0x0000000000007941 */ /* 0x000fea0003800000 */
.L_x_1305:
[----:B------:R-:W-:-:S04]  /*6c60*/  F2FP.F16.F32.PACK_AB R0, RZ, R0 ;  /* 0x00000000ff00723e */ /* 0x000fc800000000ff */
[----:B------:R-:W-:Y:S01]  /*6c70*/  PRMT R22, R0, 0x7610, R22 ;  /* 0x0000761000167816 */ /* 0x000fe20000000016 */
[----:B------:R-:W-:Y:S06]  /*6c80*/  BRA `(.L_x_1286) ;  /* 0x0000000000b47947 */ /* 0x000fec0003800000 */
.L_x_1298:
        /* <DEDUP_REMOVED lines=14> */
.L_x_1312:
[----:B------:R-:W-:Y:S05]  /*6d70*/  BSYNC B0 ;  /* 0x0000000000007941 */ /* 0x000fea0003800000 */
.L_x_1311:
[----:B------:R-:W-:-:S04]  /*6d80*/  F2FP.F16.F32.PACK_AB R0, RZ, R0 ;  /* 0x00000000ff00723e */ /* 0x000fc800000000ff */
[----:B------:R-:W-:Y:S01]  /*6d90*/  PRMT R22, R0, 0x7610, R22 ;  /* 0x0000761000167816 */ /* 0x000fe20000000016 */
[----:B------:R-:W-:Y:S06]  /*6da0*/  BRA `(.L_x_1286) ;  /* 0x00000000006c7947 */ /* 0x000fec0003800000 */
.L_x_1285:
        /* <DEDUP_REMOVED lines=16> */
.L_x_1313:
[----:B------:R-:W-:Y:S01]  /*6eb0*/  PRMT R22, RZ, 0x7610, R22 ;  /* 0x00007610ff167816 */ /* 0x000fe20000000016 */
[----:B------:R-:W-:Y:S06]  /*6ec0*/  BRA `(.L_x_1286) ;  /* 0x0000000000247947 */ /* 0x000fec0003800000 */
.L_x_1310:
[----:B------:R-:W2:Y:S02]  /*6ed0*/  LDG.E.64 R2, desc[UR36][R2.64] ;  /* 0x0000002402027981 */ /* 0x000ea4000c1e1b00 */
[----:B--2---:R-:W0:Y:S02]  /*6ee0*/  I2F.U64 R0, R2 ;  /* 0x0000000200007312 */ /* 0x004e240000301000 */
[----:B0-----:R-:W-:-:S04]  /*6ef0*/  F2FP.F16.F32.PACK_AB R0, RZ, R0 ;  /* 0x00000000ff00723e */ /* 0x001fc800000000ff */
[----:B------:R-:W-:Y:S01]  /*6f00*/  PRMT R22, R0, 0x7610, R22 ;  /* 0x0000761000167816 */ /* 0x000fe20000000016 */
[----:B------:R-:W-:Y:S06]  /*6f10*/  BRA `(.L_x_1286) ;  /* 0x0000000000107947 */ /* 0x000fec0003800000 */
.L_x_1309:
[----:B------:R-:W2:Y:S02]  /*6f20*/  LDG.E R2, desc[UR36][R2.64] ;  /* 0x0000002402027981 */ /* 0x000ea4000c1e1900 */
[----:B--2---:R-:W-:-:S04]  /*6f30*/  I2FP.F32.U32 R0, R2 ;  /* 0x0000000200007245 */ /* 0x004fc80000201000 */
[----:B------:R-:W-:-:S04]  /*6f40*/  F2FP.F16.F32.PACK_AB R0, RZ, R0 ;  /* 0x00000000ff00723e */ /* 0x000fc800000000ff */
[----:B------:R-:W-:-:S07]  /*6f50*/  PRMT R22, R0, 0x7610, R22 ;  /* 0x0000761000167816 */ /* 0x000fce0000000016 */
.L_x_1286:
        /* <DEDUP_REMOVED lines=19> */
.L_x_1317:
[----:B------:R-:W2:Y:S02]  /*7090*/  LDG.E.U8 R2, desc[UR36][R2.64] ;  /* 0x0000002402027981 */ /* 0x000ea4000c1e1100 */
[----:B--2---:R-:W-:-:S04]  /*70a0*/  I2FP.F32.U32 R0, R2 ;  /* 0x0000000200007245 */ /* 0x004fc80000201000 */
[----:B------:R-:W-:Y:S01]  /*70b0*/  F2FP.F16.F32.PACK_AB R0, RZ, R0 ;  /* 0x00000000ff00723e */ /* 0x000fe200000000ff */
[----:B------:R-:W-:Y:S06]  /*70c0*/  BRA `(.L_x_1319) ;  /* 0x0000000c00887947 */ /* 0x000fec0003800000 */
.L_x_1316:
        /* <DEDUP_REMOVED lines=10> */
.L_x_1321:
[----:B------:R-:W2:Y:S02]  /*7170*/  LDG.E R2, desc[UR36][R2.64] ;  /* 0x0000002402027981 */ /* 0x000ea4000c1e1900 */
[----:B--2---:R-:W-:-:S04]  /*7180*/  I2FP.F32.S32 R0, R2 ;  /* 0x0000000200007245 */ /* 0x004fc80000201400 */
[----:B------:R-:W-:Y:S01]  /*7190*/  F2FP.F16.F32.PACK_AB R0, RZ, R0 ;  /* 0x00000000ff00723e */ /* 0x000fe200000000ff */
[----:B------:R-:W-:Y:S06]  /*71a0*/  BRA `(.L_x_1319) ;  /* 0x0000000c00507947 */ /* 0x000fec0003800000 */
.L_x_1320:
[----:B------:R-:W2:Y:S02]  /*71b0*/  LDG.E.U16 R2, desc[UR36][R2.64] ;  /* 0x0000002402027981 */ /* 0x000ea4000c1e1500 */
[----:B--2---:R-:W0:Y:S02]  /*71c0*/  I2F.S16 R0, R2 ;  /* 0x0000000200007306 */ /* 0x004e240000101400 */
[----:B0-----:R-:W-:Y:S01]  /*71d0*/  F2FP.F16.F32.PACK_AB R0, RZ, R0 ;  /* 0x00000000ff00723e */ /* 0x001fe200000000ff */
[----:B------:R-:W-:Y:S06]  /*71e0*/  BRA `(.L_x_1319) ;  /* 0x0000000c00407947 */ /* 0x000fec0003800000 */
.L_x_1315:
        /* <DEDUP_REMOVED lines=9> */
.L_x_1323:
[----:B------:R0:W5:Y:S01]  /*7280*/  LDG.E.U16 R0, desc[UR36][R2.64] ;  /* 0x0000002402007981 */ /* 0x000162000c1e1500 */
[----:B------:R-:W-:Y:S05]  /*7290*/  BRA `(.L_x_1319) ;  /* 0x0000000c00147947 */ /* 0x000fea0003800000 */
.L_x_1322:
        /* <DEDUP_REMOVED lines=9> */
.L_x_1325:
[----:B------:R1:W5:Y:S01]  /*7330*/  LDG.E.U16 R0, desc[UR36][R2.64] ;  /* 0x0000002402007981 */ /* 0x000362000c1e1500 */
[----:B------:R-:W-:Y:S05]  /*7340*/  BRA `(.L_x_1319) ;  /* 0x0000000800e87947 */ /* 0x000fea0003800000 */
.L_x_1324:
        /* <DEDUP_REMOVED lines=8> */
.L_x_1314:
        /* <DEDUP_REMOVED lines=13> */
.L_x_1328:
        /* <DEDUP_REMOVED lines=8> */
.L_x_1327:
        /* <DEDUP_REMOVED lines=28> */
.L_x_1330:
        /* <DEDUP_REMOVED lines=15> */
.L_x_1329:
[----:B------:R-:W2:Y:S02]  /*77d0*/  LDG.E.U16 R0, desc[UR36][R2.64] ;  /* 0x0000002402007981 */ /* 0x000ea4000c1e1500 */
[----:B--2---:R-:W-:-:S05]  /*77e0*/  IMAD.U32 R0, R0, 0x10000, RZ ;  /* 0x0001000000007824 */ /* 0x004fca00078e00ff */
[----:B------:R-:W-:Y:S01]  /*77f0*/  F2FP.F16.F32.PACK_AB R0, RZ, R0 ;  /* 0x00000000ff00723e */ /* 0x000fe200000000ff */
[----:B------:R-:W-:Y:S06]  /*7800*/  BRA `(.L_x_1319) ;  /* 0x0000000400b87947 */ /* 0x000fec0003800000 */
.L_x_1326:
        /* <DEDUP_REMOVED lines=12> */
.L_x_1333:
        /* <DEDUP_REMOVED lines=21> */
.L_x_1337:
[----:B------:R-:W-:Y:S05]  /*7a20*/  BSYNC B1 ;  /* 0x0000000000017941 */ /* 0x000fea0003800000 */
.L_x_1336:
[----:B------:R-:W-:Y:S01]  /*7a30*/  LEA R3, R0, 0x3b800000, 0x17 ;  /* 0x3b80000000037811 */ /* 0x000fe200078eb8ff */
[----:B------:R-:W-:-:S05]  /*7a40*/  IMAD.SHL.U32 R0, R2, 0x100000, RZ ;  /* 0x0010000002007824 */ /* 0x000fca00078e00ff */
[----:B------:R-:W-:-:S07]  /*7a50*/  LOP3.LUT R0, R3, R0, R4, 0xfe, !PT ;  /* 0x0000000003007212 */ /* 0x000fce00078efe04 */
.L_x_1335:
[----:B------:R-:W-:Y:S05]  /*7a60*/  BSYNC B0 ;  /* 0x0000000000007941 */ /* 0x000fea0003800000 */
.L_x_1334:
[----:B------:R-:W-:Y:S01]  /*7a70*/  F2FP.F16.F32.PACK_AB R0, RZ, R0 ;  /* 0x00000000ff00723e */ /* 0x000fe200000000ff */
[----:B------:R-:W-:Y:S06]  /*7a80*/  BRA `(.L_x_1319) ;  /* 0x0000000400187947 */ /* 0x000fec0003800000 */
.L_x_1332:
        /* <DEDUP_REMOVED lines=21> */
.L_x_1341:
[----:B------:R-:W-:Y:S05]  /*7be0*/  BSYNC B1 ;  /* 0x0000000000017941 */ /* 0x000fea0003800000 */
.L_x_1340:
[----:B------:R-:W-:Y:S01]  /*7bf0*/  LEA R3, R0, 0x37800000, 0x17 ;  /* 0x3780000000037811 */ /* 0x000fe200078eb8ff */
[----:B------:R-:W-:-:S05]  /*7c00*/  IMAD.SHL.U32 R0, R2, 0x200000, RZ ;  /* 0x0020000002007824 */ /* 0x000fca00078e00ff */
[----:B------:R-:W-:-:S07]  /*7c10*/  LOP3.LUT R0, R3, R0, R4, 0xfe, !PT ;  /* 0x0000000003007212 */ /* 0x000fce00078efe04 */
.L_x_1339:
[----:B------:R-:W-:Y:S05]  /*7c20*/  BSYNC B0 ;  /* 0x0000000000007941 */ /* 0x000fea0003800000 */
.L_x_1338:
[----:B------:R-:W-:Y:S01]  /*7c30*/  F2FP.F16.F32.PACK_AB R0, RZ, R0 ;  /* 0x00000000ff00723e */ /* 0x000fe200000000ff */
[----:B------:R-:W-:Y:S06]  /*7c40*/  BRA `(.L_x_1319) ;  /* 0x0000000000a87947 */ /* 0x000fec0003800000 */
.L_x_1331:
        /* <DEDUP_REMOVED lines=14> */
.L_x_1345:
[----:B------:R-:W-:Y:S05]  /*7d30*/  BSYNC B0 ;  /* 0x0000000000007941 */ /* 0x000fea0003800000 */
.L_x_1344:
[----:B------:R-:W-:Y:S01]  /*7d40*/  F2FP.F16.F32.PACK_AB R0, RZ, R0 ;  /* 0x00000000ff00723e */ /* 0x000fe200000000ff */
[----:B------:R-:W-:Y:S06]  /*7d50*/  BRA `(.L_x_1319) ;  /* 0x0000000000647947 */ /* 0x000fec0003800000 */
.L_x_1318:
        /* <DEDUP_REMOVED lines=16> */
.L_x_1346:
[----:B------:R-:W-:Y:S01]  /*7e60*/  PRMT R0, RZ, 0x7610, R0 ;  /* 0x00007610ff007816 */ /* 0x000fe20000000000 */
[----:B------:R-:W-:Y:S06]  /*7e70*/  BRA `(.L_x_1319) ;  /* 0x00000000001c7947 */ /* 0x000fec0003800000 */
.L_x_1343:
[----:B------:R-:W2:Y:S02]  /*7e80*/  LDG.E.64 R2, desc[UR36][R2.64] ;  /* 0x0000002402027981 */ /* 0x000ea4000c1e1b00 */
[----:B--2---:R-:W0:Y:S02]  /*7e90*/  I2F.U64 R0, R2 ;  /* 0x0000000200007312 */ /* 0x004e240000301000 */
[----:B0-----:R-:W-:Y:S01]  /*7ea0*/  F2FP.F16.F32.PACK_AB R0, RZ, R0 ;  /* 0x00000000ff00723e */ /* 0x001fe200000000ff */
[----:B------:R-:W-:Y:S06]  /*7eb0*/  BRA `(.L_x_1319) ;  /* 0x00000000000c7947 */ /* 0x000fec0003800000 */
.L_x_1342:
[----:B------:R-:W2:Y:S02]  /*7ec0*/  LDG.E R2, desc[UR36][R2.64] ;  /* 0x0000002402027981 */ /* 0x000ea4000c1e1900 */
[----:B--2---:R-:W-:-:S04]  /*7ed0*/  I2FP.F32.U32 R0, R2 ;  /* 0x0000000200007245 */ /* 0x004fc80000201000 */
[----:B------:R-:W-:-:S07]  /*7ee0*/  F2FP.F16.F32.PACK_AB R0, RZ, R0 ;  /* 0x00000000ff00723e */ /* 0x000fce00000000ff */
.L_x_1319:
[----:B------:R-:W-:Y:S01]  /*7ef0*/  ULDC.U8 UR4, c[0x0][0x49c] ;  /* 0x0001270000047ab9 */ /* 0x000fe20000000000 */
[----:B-----5:R-:W-:Y:S01]  /*7f00*/  HADD2.F32 R22, -RZ, R22.H0_H0 ;  /* 0x20000016ff167230 */ /* 0x020fe20000004100 */
[----:B------:R-:W-:Y:S01]  /*7f10*/  ISETP.NE.AND P0, PT, RZ, UR4, PT ;  /* 0x00000004ff007c0c */ /* 0x000fe2000bf05270 */
[----:B01----:R-:W-:-:S12]  /*7f20*/  HADD2.F32 R3, -RZ, R0.H0_H0 ;  /* 0x20000000ff037230 */ /* 0x003fd80000004100 */
        /* <DEDUP_REMOVED lines=9> */
[----:B------:R-:W-:Y:S02]  /*7fc0*/  @P0 F2FP.F16.F32.PACK_AB R2, RZ, R2 ;  /* 0x00000002ff02023e */ /* 0x000fe400000000ff */
[----:B------:R-:W-:Y:S01]  /*7fd0*/  @!P0 F2FP.F16.F32.PACK_AB R2, RZ, R0 ;  /* 0x00000000ff02823e */ /* 0x000fe200000000ff */
[----:B------:R-:W-:Y:S06]  /*7fe0*/  BRA `(.L_x_1348) ;  /* 0x0000000000307947 */ /* 0x000fec0003800000 */
.L_x_1347:
        /* <DEDUP_REMOVED lines=11> */
[----:B------:R-:W-:-:S07]  /*80a0*/  F2FP.F16.F32.PACK_AB R2, RZ, R2 ;  /* 0x00000002ff02723e */ /* 0x000fce00000000ff */
.L_x_1348:
        /* <DEDUP_REMOVED lines=16> */
.L_x_1352:
[----:B------:R-:W-:-:S06]  /*81b0*/  HADD2.F32 R3, -RZ, R2.H0_H0 ;  /* 0x20000002ff037230 */ /* 0x000fcc0000004100 */
[----:B------:R-:W0:Y:S02]  /*81c0*/  F2I.S64.TRUNC R2, R3 ;  /* 0x0000000300027311 */ /* 0x000e24000020d900 */
[----:B0-----:R0:W-:Y:S01]  /*81d0*/  STG.E.U8 desc[UR36][R16.64], R2 ;  /* 0x0000000210007986 */ /* 0x0011e2000c101124 */
[----:B------:R-:W-:Y:S05]  /*81e0*/  BRA `(.L_x_1354) ;  /* 0x0000000c00847947 */ /* 0x000fea0003800000 */
.L_x_1351:
        /* <DEDUP_REMOVED lines=10> */
.L_x_1356:
[----:B------:R-:W-:-:S04]  /*8290*/  HADD2.F32 R2, -RZ, R2.H0_H0 ;  /* 0x20000002ff027230 */ /* 0x000fc80000004100 */
[----:B------:R-:W0:Y:S02]  /*82a0*/  F2I.FTZ.TRUNC.NTZ R3, R2 ;  /* 0x0000000200037305 */ /* 0x000e24000021f100 */
[----:B0-----:R0:W-:Y:S01]  /*82b0*/  STG.E desc[UR36][R16.64], R3 ;  /* 0x0000000310007986 */ /* 0x0011e2000c101924 */
[----:B------:R-:W-:Y:S05]  /*82c0*/  BRA `(.L_x_1354) ;  /* 0x0000000c004c7947 */ /* 0x000fea0003800000 */
.L_x_1355:
[----:B------:R-:W-:-:S04]  /*82d0*/  HADD2.F32 R2, -RZ, R2.H0_H0 ;  /* 0x20000002ff027230 */ /* 0x000fc80000004100 */
[----:B------:R-:W0:Y:S02]  /*82e0*/  F2I.FTZ.TRUNC.NTZ R3, R2 ;  /* 0x0000000200037305 */ /* 0x000e24000021f100 */
[----:B0-----:R0:W-:Y:S01]  /*82f0*/  STG.E.U16 desc[UR36][R16.64], R3 ;  /* 0x0000000310007986 */ /* 0x0011e2000c101524 */
[----:B------:R-:W-:Y:S05]  /*8300*/  BRA `(.L_x_1354) ;  /* 0x0000000c003c7947 */ /* 0x000fea0003800000 */
.L_x_1350:
        /* <DEDUP_REMOVED lines=9> */
.L_x_1358:
[----:B------:R0:W-:Y:S01]  /*83a0*/  STG.E.U16 desc[UR36][R16.64], R2 ;  /* 0x0000000210007986 */ /* 0x0001e2000c101524 */
[----:B------:R-:W-:Y:S05]  /*83b0*/  BRA `(.L_x_1354) ;  /* 0x0000000c00107947 */ /* 0x000fea0003800000 */
.L_x_1357:
        /* <DEDUP_REMOVED lines=10> */
.L_x_1360:
[----:B------:R-:W-:-:S05]  /*8460*/  HADD2.F32 R0, -RZ, R2.H0_H0 ;  /* 0x20000002ff007230 */ /* 0x000fca0000004100 */
[----:B------:R-:W-:-:S04]  /*8470*/  F2FP.F16.F32.PACK_AB R0, RZ, R0 ;  /* 0x00000000ff00723e */ /* 0x000fc800000000ff */
[----:B------:R-:W-:-:S05]  /*8480*/  PRMT R0, R0, 0x5410, RZ ;  /* 0x0000541000007816 */ /* 0x000fca00000000ff */
[----:B------:R0:W-:Y:S01]  /*8490*/  STG.E desc[UR36][R16.64], R0 ;  /* 0x0000000010007986 */ /* 0x0001e2000c101924 */
[----:B------:R-:W-:Y:S05]  /*84a0*/  BRA `(.L_x_1354) ;  /* 0x0000000800d47947 */ /* 0x000fea0003800000 */
.L_x_1359:
[----:B------:R-:W-:-:S05]  /*84b0*/  HADD2.F32 R2, -RZ, R2.H0_H0 ;  /* 0x20000002ff027230 */ /* 0x000fca0000004100 */
[----:B------:R-:W-:-:S06]  /*84c0*/  FMUL.FTZ R2, R2, 1 ;  /* 0x3f80000002027820 */ /* 0x000fcc0000410000 */
[----:B------:R-:W0:Y:S02]  /*84d0*/  F2F.F64.F32 R2, R2 ;  /* 0x0000000200027310 */ /* 0x000e240000201800 */
[----:B0-----:R0:W-:Y:S01]  /*84e0*/  STG.E.64 desc[UR36][R16.64], R2 ;  /* 0x0000000210007986 */ /* 0x0011e2000c101b24 */
[----:B------:R-:W-:Y:S05]  /*84f0*/  BRA `(.L_x_1354) ;  /* 0x0000000800c07947 */ /* 0x000fea0003800000 */
.L_x_1349:
        /* <DEDUP_REMOVED lines=13> */
.L_x_1363:
[----:B------:R-:W-:Y:S01]  /*85d0*/  HADD2.F32 R2, -RZ, R2.H0_H0 ;  /* 0x20000002ff027230 */ /* 0x000fe20000004100 */
[----:B------:R-:W-:-:S04]  /*85e0*/  CS2R R6, SRZ ;  /* 0x0000000000067805 */ /* 0x000fc8000001ff00 */
[----:B------:R-:W-:-:S04]  /*85f0*/  FMUL.FTZ R2, R2, 1 ;  /* 0x3f80000002027820 */ /* 0x000fc80000410000 */
[----:B------:R-:W0:Y:S02]  /*8600*/  F2F.F64.F32 R4, R2 ;  /* 0x0000000200047310 */ /* 0x000e240000201800 */
[----:B0-----:R0:W-:Y:S01]  /*8610*/  STG.E.128 desc[UR36][R16.64], R4 ;  /* 0x0000000410007986 */ /* 0x0011e2000c101d24 */
[----:B------:R-:W-:Y:S05]  /*8620*/  BRA `(.L_x_1354) ;  /* 0x0000000800747947 */ /* 0x000fea0003800000 */
.L_x_1362:
        /* <DEDUP_REMOVED lines=21> */
.L_x_1367:
[----:B------:R-:W-:Y:S05]  /*8780*/  BSYNC B0 ;  /* 0x0000000000007941 */ /* 0x000fea0003800000 */
.L_x_1366:
[----:B------:R-:W-:-:S05]  /*8790*/  LOP3.LUT R3, R0, R3, RZ, 0xfc, !PT ;  /* 0x0000000300037212 */ /* 0x000fca00078efcff */
[----:B------:R0:W-:Y:S01]  /*87a0*/  STG.E.U8 desc[UR36][R16.64], R3 ;  /* 0x0000000310007986 */ /* 0x0001e2000c101124 */
[----:B------:R-:W-:Y:S05]  /*87b0*/  BRA `(.L_x_1354) ;  /* 0x0000000800107947 */ /* 0x000fea0003800000 */
.L_x_1365:
        /* <DEDUP_REMOVED lines=13> */
.L_x_1369:
[----:B------:R-:W-:Y:S01]  /*8890*/  IMAD.MOV.U32 R0, RZ, RZ, 0x7f ;  /* 0x0000007fff007424 */ /* 0x000fe200078e00ff */
[----:B------:R-:W-:-:S04]  /*88a0*/  ISETP.GT.U32.AND P0, PT, R2, 0x7f800000, PT ;  /* 0x7f8000000200780c */ /* 0x000fc80003f04070 */
[----:B------:R-:W-:-:S09]  /*88b0*/  SEL R0, R0, 0x7c, P0 ;  /* 0x0000007c00007807 */ /* 0x000fd20000000000 */
.L_x_1370:
[----:B------:R-:W-:Y:S05]  /*88c0*/  BSYNC B0 ;  /* 0x0000000000007941 */ /* 0x000fea0003800000 */
.L_x_1368:
[----:B------:R-:W-:-:S04]  /*88d0*/  LOP3.LUT R2, R3, 0x80000000, RZ, 0xc0, !PT ;  /* 0x8000000003027812 */ /* 0x000fc800078ec0ff */
[----:B------:R-:W-:-:S04]  /*88e0*/  SHF.R.U32.HI R3, RZ, 0x18, R2 ;  /* 0x00000018ff037819 */ /* 0x000fc80000011602 */
[----:B------:R-:W-:-:S05]  /*88f0*/  LOP3.LUT R3, R0, R3, RZ, 0xfc, !PT ;  /* 0x0000000300037212 */ /* 0x000fca00078efcff */
[----:B------:R0:W-:Y:S01]  /*8900*/  STG.E.U8 desc[UR36][R16.64], R3 ;  /* 0x0000000310007986 */ /* 0x0001e2000c101124 */
[----:B------:R-:W-:Y:S05]  /*8910*/  BRA `(.L_x_1354) ;  /* 0x0000000400b87947 */ /* 0x000fea0003800000 */
.L_x_1364:
[----:B------:R-:W-:-:S05]  /*8920*/  HADD2.F32 R0, -RZ, R2.H0_H0 ;  /* 0x20000002ff007230 */ /* 0x000fca0000004100 */
[----:B------:R-:W-:-:S05]  /*8930*/  F2FP.BF16.F32.PACK_AB R0, RZ, R0 ;  /* 0x00000000ff00723e */ /* 0x000fca00000010ff */
[----:B------:R0:W-:Y:S01]  /*8940*/  STG.E.U16 desc[UR36][R16.64], R0 ;  /* 0x0000000010007986 */ /* 0x0001e2000c101524 */
[----:B------:R-:W-:Y:S05]  /*8950*/  BRA `(.L_x_1354) ;  /* 0x0000000400a87947 */ /* 0x000fea0003800000 */
.L_x_1361:
        /* <DEDUP_REMOVED lines=12> */
.L_x_1373:
        /* <DEDUP_REMOVED lines=17> */
.L_x_1376:
[----:B------:R-:W-:-:S04]  /*8b30*/  LOP3.LUT R2, R3, 0x80000000, RZ, 0xc0, !PT ;  /* 0x8000000003027812 */ /* 0x000fc800078ec0ff */
[----:B------:R-:W-:-:S04]  /*8b40*/  SHF.R.U32.HI R3, RZ, 0x18, R2 ;  /* 0x00000018ff037819 */ /* 0x000fc80000011602 */
[----:B------:R-:W-:-:S04]  /*8b50*/  LOP3.LUT R0, R0, R3, RZ, 0xfc, !PT ;  /* 0x0000000300007212 */ /* 0x000fc800078efcff */
[----:B------:R-:W-:-:S07]  /*8b60*/  PRMT R8, R0, 0x7610, R8 ;  /* 0x0000761000087816 */ /* 0x000fce0000000008 */
.L_x_1375:
[----:B------:R-:W-:Y:S05]  /*8b70*/  BSYNC B0 ;  /* 0x0000000000007941 */ /* 0x000fea0003800000 */
.L_x_1374:
[----:B------:R3:W-:Y:S01]  /*8b80*/  STG.E.U8 desc[UR36][R16.64], R8 ;  /* 0x0000000810007986 */ /* 0x0007e2000c101124 */
[----:B------:R-:W-:Y:S05]  /*8b90*/  BRA `(.L_x_1354) ;  /* 0x0000000400187947 */ /* 0x000fea0003800000 */
.L_x_1372:
        /* <DEDUP_REMOVED lines=17> */
.L_x_1379:
[----:B------:R-:W-:-:S04]  /*8cb0*/  LOP3.LUT R2, R3, 0x80000000, RZ, 0xc0, !PT ;  /* 0x8000000003027812 */ /* 0x000fc800078ec0ff */
[----:B------:R-:W-:-:S04]  /*8cc0*/  SHF.R.U32.HI R3, RZ, 0x18, R2 ;  /* 0x00000018ff037819 */ /* 0x000fc80000011602 */
[----:B------:R-:W-:-:S04]  /*8cd0*/  LOP3.LUT R0, R0, R3, RZ, 0xfc, !PT ;  /* 0x0000000300007212 */ /* 0x000fc800078efcff */
[----:B------:R-:W-:-:S07]  /*8ce0*/  PRMT R8, R0, 0x7610, R8 ;  /* 0x0000761000087816 */ /* 0x000fce0000000008 */
.L_x_1378:
[----:B------:R-:W-:Y:S05]  /*8cf0*/  BSYNC B0 ;  /* 0x0000000000007941 */ /* 0x000fea0003800000 */
.L_x_1377:
[----:B------:R0:W-:Y:S01]  /*8d00*/  STG.E.U8 desc[UR36][R16.64], R8 ;  /* 0x0000000810007986 */ /* 0x0001e2000c101124 */
[----:B------:R-:W-:Y:S05]  /*8d10*/  BRA `(.L_x_1354) ;  /* 0x0000000000b87947 */ /* 0x000fea0003800000 */
.L_x_1371:
        /* <DEDUP_REMOVED lines=22> */
.L_x_1353:
        /* <DEDUP_REMOVED lines=16> */
.L_x_1382:
[----:B------:R-:W-:Y:S05]  /*8f80*/  BRA `(.L_x_1354) ;  /* 0x00000000001c7947 */ /* 0x000fea0003800000 */
.L_x_1381:
[----:B------:R-:W-:-:S06]  /*8f90*/  HADD2.F32 R2, -RZ, R2.H0_H0 ;  /* 0x20000002ff027230 */ /* 0x000fcc0000004100 */
[----:B------:R-:W0:Y:S02]  /*8fa0*/  F2I.U64.TRUNC R2, R2 ;  /* 0x0000000200027311 */ /* 0x000e24000020d800 */
[----:B0-----:R2:W-:Y:S01]  /*8fb0*/  STG.E.64 desc[UR36][R16.64], R2 ;  /* 0x0000000210007986 */ /* 0x0015e2000c101b24 */
[----:B------:R-:W-:Y:S05]  /*8fc0*/  BRA `(.L_x_1354) ;  /* 0x00000000000c7947 */ /* 0x000fea0003800000 */
.L_x_1380:
[----:B------:R-:W-:-:S04]  /*8fd0*/  HADD2.F32 R2, -RZ, R2.H0_H0 ;  /* 0x20000002ff027230 */ /* 0x000fc80000004100 */
[----:B------:R-:W0:Y:S02]  /*8fe0*/  F2I.FTZ.U32.TRUNC.NTZ R3, R2 ;  /* 0x0000000200037305 */ /* 0x000e24000021f000 */
[----:B0-----:R0:W-:Y:S02]  /*8ff0*/  STG.E desc[UR36][R16.64], R3 ;  /* 0x0000000310007986 */ /* 0x0011e4000c101924 */
.L_x_1354:
[----:B------:R-:W-:-:S07]  /*9000*/  VIADD R19, R19, 0x80 ;  /* 0x0000008013137836 */ /* 0x000fce0000000000 */
.L_x_1279:
[----:B------:R-:W-:Y:S05]  /*9010*/  BSYNC B6 ;  /* 0x0000000000067941 */ /* 0x000fea0003800000 */
.L_x_1278:
[----:B------:R-:W-:Y:S01]  /*9020*/  ULDC UR4, c[0x0][0x210] ;  /* 0x0000840000047ab9 */ /* 0x000fe20000000800 */
[----:B------:R-:W-:Y:S01]  /*9030*/  BSSY B6, `(.L_x_1383) ;  /* 0x000047b000067945 */ /* 0x000fe20003800000 */
[----:B------:R-:W-:-:S13]  /*9040*/  ISETP.GE.AND P0, PT, R19, UR4, PT ;  /* 0x0000000413007c0c */ /* 0x000fda000bf06270 */
[----:B------:R-:W-:Y:S05]  /*9050*/  @P0 BRA `(.L_x_1384) ;  /* 0x0000004400e00947 */ /* 0x000fea0003800000 */
[----:B0--3--:R-:W0:Y:S01]  /*9060*/  LDC R6, c[0x0][0x218] ;  /* 0x00008600ff067b82 */ /* 0x009e220000000800 */
[----:B------:R-:W-:Y:S02]  /*9070*/  IMAD.MOV.U32 R18, RZ, RZ, RZ ;  /* 0x000000ffff127224 */ /* 0x000fe400078e00ff */
[----:B--2---:R-:W-:Y:S02]  /*9080*/  IMAD.MOV.U32 R0, RZ, RZ, RZ ;  /* 0x000000ffff007224 */ /* 0x004fe400078e00ff */
[----:B-1--4-:R-:W-:Y:S01]  /*9090*/  IMAD.MOV.U32 R16, RZ, RZ, RZ ;  /* 0x000000ffff107224 */ /* 0x012fe200078e00ff */
        /* <DEDUP_REMOVED lines=350> */
.L_x_1385:
        /* <DEDUP_REMOVED lines=23> */
.L_x_1389:
[----:B------:R-:W2:Y:S02]  /*a7f0*/  LDG.E.U8 R2, desc[UR36][R2.64] ;  /* 0x0000002402027981 */ /* 0x000ea4000c1e1100 */
[----:B--2---:R-:W-:-:S04]  /*a800*/  I2FP.F32.U32 R0, R2 ;  /* 0x0000000200007245 */ /* 0x004fc80000201000 */
[----:B------:R-:W-:-:S04]  /*a810*/  F2FP.F16.F32.PACK_AB R0, RZ, R0 ;  /* 0x00000000ff00723e */ /* 0x000fc800000000ff */
[----:B------:R-:W-:Y:S01]  /*a820*/  PRMT R22, R0, 0x7610, R22 ;  /* 0x0000761000167816 */ /* 0x000fe20000000016 */
[----:B------:R-:W-:Y:S06]  /*a830*/  BRA `(.L_x_1391) ;  /* 0x0000000c00bc7947 */ /* 0x000fec0003800000 */
.L_x_1388:
        /* <DEDUP_REMOVED lines=11> */
.L_x_1393:
[----:B------:R-:W2:Y:S02]  /*a8f0*/  LDG.E R2, desc[UR36][R2.64] ;  /* 0x0000002402027981 */ /* 0x000ea4000c1e1900 */
[----:B--2---:R-:W-:-:S04]  /*a900*/  I2FP.F32.S32 R0, R2 ;  /* 0x0000000200007245 */ /* 0x004fc80000201400 */
[----:B------:R-:W-:-:S04]  /*a910*/  F2FP.F16.F32.PACK_AB R0, RZ, R0 ;  /* 0x00000000ff00723e */ /* 0x000fc800000000ff */
[----:B------:R-:W-:Y:S01]  /*a920*/  PRMT R22, R0, 0x7610, R22 ;  /* 0x0000761000167816 */ /* 0x000fe20000000016 */
[----:B------:R-:W-:Y:S06]  /*a930*/  BRA `(.L_x_1391) ;  /* 0x0000000c007c7947 */ /* 0x000fec0003800000 */
.L_x_1392:
[----:B------:R-:W2:Y:S02]  /*a940*/  LDG.E.U16 R2, desc[UR36][R2.64] ;  /* 0x0000002402027981 */ /* 0x000ea4000c1e1500 */
[----:B--2---:R-:W0:Y:S02]  /*a950*/  I2F.S16 R0, R2 ;  /* 0x0000000200007306 */ /* 0x004e240000101400 */
[----:B0-----:R-:W-:-:S04]  /*a960*/  F2FP.F16.F32.PACK_AB R0, RZ, R0 ;  /* 0x00000000ff00723e */ /* 0x001fc800000000ff */
[----:B------:R-:W-:Y:S01]  /*a970*/  PRMT R22, R0, 0x7610, R22 ;  /* 0x0000761000167816 */ /* 0x000fe20000000016 */
[----:B------:R-:W-:Y:S06]  /*a980*/  BRA `(.L_x_1391) ;  /* 0x0000000c00687947 */ /* 0x000fec0003800000 */
.L_x_1387:
        /* <DEDUP_REMOVED lines=9> */
.L_x_1395:
[----:B------:R0:W5:Y:S01]  /*aa20*/  LDG.E.U16 R22, desc[UR36][R2.64] ;  /* 0x0000002402167981 */ /* 0x000162000c1e1500 */
[----:B------:R-:W-:Y:S05]  /*aa30*/  BRA `(.L_x_1391) ;  /* 0x0000000c003c7947 */ /* 0x000fea0003800000 */
.L_x_1394:
        /* <DEDUP_REMOVED lines=9> */
.L_x_1397:
[----:B------:R1:W5:Y:S01]  /*aad0*/  LDG.E.U16 R22, desc[UR36][R2.64] ;  /* 0x0000002402167981 */ /* 0x000362000c1e1500 */
[----:B------:R-:W-:Y:S05]  /*aae0*/  BRA `(.L_x_1391) ;  /* 0x0000000c00107947 */ /* 0x000fea0003800000 */
.L_x_1396:
        /* <DEDUP_REMOVED lines=9> */
.L_x_1386:
        /* <DEDUP_REMOVED lines=14> */
.L_x_1400:
        /* <DEDUP_REMOVED lines=9> */
.L_x_1399:
        /* <DEDUP_REMOVED lines=28> */
.L_x_1402:
        /* <DEDUP_REMOVED lines=15> */
.L_x_1401:
[----:B------:R-:W2:Y:S02]  /*afa0*/  LDG.E.U16 R0, desc[UR36][R2.64] ;  /* 0x0000002402007981 */ /* 0x000ea4000c1e1500 */
[----:B--2---:R-:W-:-:S05]  /*afb0*/  IMAD.U32 R0, R0, 0x10000, RZ ;  /* 0x0001000000007824 */ /* 0x004fca00078e00ff */
[----:B------:R-:W-:-:S04]  /*afc0*/  F2FP.F16.F32.PACK_AB R0, RZ, R0 ;  /* 0x00000000ff00723e */ /* 0x000fc800000000ff */
[----:B------:R-:W-:Y:S01]  /*afd0*/  PRMT R22, R0, 0x7610, R22 ;  /* 0x0000761000167816 */ /* 0x000fe20000000016 */
[----:B------:R-:W-:Y:S06]  /*afe0*/  BRA `(.L_x_1391) ;  /* 0x0000000400d07947 */ /* 0x000fec0003800000 */
.L_x_1398:
        /* <DEDUP_REMOVED lines=13> */
.L_x_1405:
        /* <DEDUP_REMOVED lines=21> */
.L_x_1409:
[----:B------:R-:W-:Y:S05]  /*b210*/  BSYNC B1 ;  /* 0x0000000000017941 */ /* 0x000fea0003800000 */
.L_x_1408:
[----:B------:R-:W-:Y:S01]  /*b220*/  LEA R3, R0, 0x3b800000, 0x17 ;  /* 0x3b80000000037811 */ /* 0x000fe200078eb8ff */
[----:B------:R-:W-:-:S05]  /*b230*/  IMAD.SHL.U32 R0, R2, 0x100000, RZ ;  /* 0x0010000002007824 */ /* 0x000fca00078e00ff */
[----:B------:R-:W-:-:S07]  /*b240*/  LOP3.LUT R0, R3, R0, R4, 0xfe, !PT ;  /* 0x0000000003007212 */ /* 0x000fce00078efe04 */
.L_x_1407:
[----:B------:R-:W-:Y:S05]  /*b250*/  BSYNC B0 ;  /* 0x0000000000007941 */ /* 0x000fea0003800000 */
.L_x_1406:
[----:B------:R-:W-:-:S04]  /*b260*/  F2FP.F16.F32.PACK_AB R0, RZ, R0 ;  /* 0x00000000ff00723e */ /* 0x000fc800000000ff */
[----:B------:R-:W-:Y:S01]  /*b270*/  PRMT R22, R0, 0x7610, R22 ;  /* 0x0000761000167816 */ /* 0x000fe20000000016 */
[----:B------:R-:W-:Y:S06]  /*b280*/  BRA `(.L_x_1391) ;  /* 0x0000000400287947 */ /* 0x000fec0003800000 */
.L_x_1404:
        /* <DEDUP_REMOVED lines=21> */
.L_x_1413:
[----:B------:R-:W-:Y:S05]  /*b3e0*/  BSYNC B1 ;  /* 0x0000000000017941 */ /* 0x000fea0003800000 */
.L_x_1412:
[----:B------:R-:W-:Y:S01]  /*b3f0*/  LEA R3, R0, 0x37800000, 0x17 ;  /* 0x3780000000037811 */ /* 0x000fe200078eb8ff */
[----:B------:R-:W-:-:S05]  /*b400*/  IMAD.SHL.U32 R0, R2, 0x200000, RZ ;  /* 0x0020000002007824 */ /* 0x000fca00078e00ff */
[----:B------:R-:W-:-:S07]  /*b410*/  LOP3.LUT R0, R3, R0, R4, 0xfe, !PT ;  /* 0x0000000003007212 */ /* 0x000fce00078efe04 */
.L_x_1411:
[----:B------:R-:W-:Y:S05]  /*b420*/  BSYNC B0 ;  /* 0x0000000000007941 */ /* 0x000fea0003800000 */
.L_x_1410:
[----:B------:R-:W-:-:S04]  /*b430*/  F2FP.F16.F32.PACK_AB R0, RZ, R0 ;  /* 0x00000000ff00723e */ /* 0x000fc800000000ff */
[----:B------:R-:W-:Y:S01]  /*b440*/  PRMT R22, R0, 0x7610, R22 ;  /* 0x0000761000167816 */ /* 0x000fe20000000016 */
[----:B------:R-:W-:Y:S06]  /*b450*/  BRA `(.L_x_1391) ;  /* 0x0000000000b47947 */ /* 0x000fec0003800000 */
.L_x_1403:
        /* <DEDUP_REMOVED lines=14> */
.L_x_1417:
[----:B------:R-:W-:Y:S05]  /*b540*/  BSYNC B0 ;  /* 0x0000000000007941 */ /* 0x000fea0003800000 */
.L_x_1416:
[----:B------:R-:W-:-:S04]  /*b550*/  F2FP.F16.F32.PACK_AB R0, RZ, R0 ;  /* 0x00000000ff00723e */ /* 0x000fc800000000ff */
[----:B------:R-:W-:Y:S01]  /*b560*/  PRMT R22, R0, 0x7610, R22 ;  /* 0x0000761000167816 */ /* 0x000fe20000000016 */
[----:B------:R-:W-:Y:S06]  /*b570*/  BRA `(.L_x_1391) ;  /* 0x00000000006c7947 */ /* 0x000fec0003800000 */
.L_x_1390:
        /* <DEDUP_REMOVED lines=16> */
.L_x_1418:
[----:B------:R-:W-:Y:S01]  /*b680*/  PRMT R22, RZ, 0x7610, R22 ;  /* 0x00007610ff167816 */ /* 0x000fe20000000016 */
[----:B------:R-:W-:Y:S06]  /*b690*/  BRA `(.L_x_1391) ;  /* 0x0000000000247947 */ /* 0x000fec0003800000 */
.L_x_1415:
[----:B------:R-:W2:Y:S02]  /*b6a0*/  LDG.E.64 R2, desc[UR36][R2.64] ;  /* 0x0000002402027981 */ /* 0x000ea4000c1e1b00 */
[----:B--2---:R-:W0:Y:S02]  /*b6b0*/  I2F.U64 R0, R2 ;  /* 0x0000000200007312 */ /* 0x004e240000301000 */
[----:B0-----:R-:W-:-:S04]  /*b6c0*/  F2FP.F16.F32.PACK_AB R0, RZ, R0 ;  /* 0x00000000ff00723e */ /* 0x001fc800000000ff */
[----:B------:R-:W-:Y:S01]  /*b6d0*/  PRMT R22, R0, 0x7610, R22 ;  /* 0x0000761000167816 */ /* 0x000fe20000000016 */
[----:B------:R-:W-:Y:S06]  /*b6e0*/  BRA `(.L_x_1391) ;  /* 0x0000000000107947 */ /* 0x000fec0003800000 */
.L_x_1414:
[----:B------:R-:W2:Y:S02]  /*b6f0*/  LDG.E R2, desc[UR36][R2.64] ;  /* 0x0000002402027981 */ /* 0x000ea4000c1e1900 */
[----:B--2---:R-:W-:-:S04]  /*b700*/  I2FP.F32.U32 R0, R2 ;  /* 0x0000000200007245 */ /* 0x004fc80000201000 */
[----:B------:R-:W-:-:S04]  /*b710*/  F2FP.F16.F32.PACK_AB R0, RZ, R0 ;  /* 0x00000000ff00723e */ /* 0x000fc800000000ff */
[----:B------:R-:W-:-:S07]  /*b720*/  PRMT R22, R0, 0x7610, R22 ;  /* 0x0000761000167816 */ /* 0x000fce0000000016 */
.L_x_1391:
        /* <DEDUP_REMOVED lines=19> */
.L_x_1422:
[----:B------:R-:W2:Y:S02]  /*b860*/  LDG.E.U8 R2, desc[UR36][R2.64] ;  /* 0x0000002402027981 */ /* 0x000ea4000c1e1100 */
[----:B--2---:R-:W-:-:S04]  /*b870*/  I2FP.F32.U32 R0, R2 ;  /* 0x0000000200007245 */ /* 0x004fc80000201000 */
[----:B------:R-:W-:Y:S01]  /*b880*/  F2FP.F16.F32.PACK_AB R0, RZ, R0 ;  /* 0x00000000ff00723e */ /* 0x000fe200000000ff */
[----:B------:R-:W-:Y:S06]  /*b890*/  BRA `(.L_x_1424) ;  /* 0x0000000c00887947 */ /* 0x000fec0003800000 */
.L_x_1421:
        /* <DEDUP_REMOVED lines=10> */
.L_x_1426:
[----:B------:R-:W2:Y:S02]  /*b940*/  LDG.E R2, desc[UR36][R2.64] ;  /* 0x0000002402027981 */ /* 0x000ea4000c1e1900 */
[----:B--2---:R-:W-:-:S04]  /*b950*/  I2FP.F32.S32 R0, R2 ;  /* 0x0000000200007245 */ /* 0x004fc80000201400 */
[----:B------:R-:W-:Y:S01]  /*b960*/  F2FP.F16.F32.PACK_AB R0, RZ, R0 ;  /* 0x00000000ff00723e */ /* 0x000fe200000000ff */
[----:B------:R-:W-:Y:S06]  /*b970*/  BRA `(.L_x_1424) ;  /* 0x0000000c00507947 */ /* 0x000fec0003800000 */
.L_x_1425:
[----:B------:R-:W2:Y:S02]  /*b980*/  LDG.E.U16 R2, desc[UR36][R2.64] ;  /* 0x0000002402027981 */ /* 0x000ea4000c1e1500 */
[----:B--2---:R-:W0:Y:S02]  /*b990*/  I2F.S16 R0, R2 ;  /* 0x0000000200007306 */ /* 0x004e240000101400 */
[----:B0-----:R-:W-:Y:S01]  /*b9a0*/  F2FP.F16.F32.PACK_AB R0, RZ, R0 ;  /* 0x00000000ff00723e */ /* 0x001fe200000000ff */
[----:B------:R-:W-:Y:S06]  /*b9b0*/  BRA `(.L_x_1424) ;  /* 0x0000000c00407947 */ /* 0x000fec0003800000 */
.L_x_1420:
        /* <DEDUP_REMOVED lines=9> */
.L_x_1428:
[----:B------:R1:W5:Y:S01]  /*ba50*/  LDG.E.U16 R0, desc[UR36][R2.64] ;  /* 0x0000002402007981 */ /* 0x000362000c1e1500 */
[----:B------:R-:W-:Y:S05]  /*ba60*/  BRA `(.L_x_1424) ;  /* 0x0000000c00147947 */ /* 0x000fea0003800000 */
.L_x_1427:
        /* <DEDUP_REMOVED lines=9> */
.L_x_1430:
[----:B------:R0:W5:Y:S01]  /*bb00*/  LDG.E.U16 R0, desc[UR36][R2.64] ;  /* 0x0000002402007981 */ /* 0x000162000c1e1500 */
[----:B------:R-:W-:Y:S05]  /*bb10*/  BRA `(.L_x_1424) ;  /* 0x0000000800e87947 */ /* 0x000fea0003800000 */
.L_x_1429:
        /* <DEDUP_REMOVED lines=8> */
.L_x_1419:
        /* <DEDUP_REMOVED lines=13> */
.L_x_1433:
        /* <DEDUP_REMOVED lines=8> */
.L_x_1432:
        /* <DEDUP_REMOVED lines=28> */
.L_x_1435:
        /* <DEDUP_REMOVED lines=15> */
.L_x_1434:
[----:B------:R-:W2:Y:S02]  /*bfa0*/  LDG.E.U16 R0, desc[UR36][R2.64] ;  /* 0x0000002402007981 */ /* 0x000ea4000c1e1500 */
[----:B--2---:R-:W-:-:S05]  /*bfb0*/  IMAD.U32 R0, R0, 0x10000, RZ ;  /* 0x0001000000007824 */ /* 0x004fca00078e00ff */
[----:B------:R-:W-:Y:S01]  /*bfc0*/  F2FP.F16.F32.PACK_AB R0, RZ, R0 ;  /* 0x00000000ff00723e */ /* 0x000fe200000000ff */
[----:B------:R-:W-:Y:S06]  /*bfd0*/  BRA `(.L_x_1424) ;  /* 0x0000000400b87947 */ /* 0x000fec0003800000 */
.L_x_1431:
        /* <DEDUP_REMOVED lines=12> */
.L_x_1438:
        /* <DEDUP_REMOVED lines=21> */
.L_x_1442:
[----:B------:R-:W-:Y:S05]  /*c1f0*/  BSYNC B1 ;  /* 0x0000000000017941 */ /* 0x000fea0003800000 */
.L_x_1441:
[----:B------:R-:W-:Y:S01]  /*c200*/  LEA R3, R0, 0x3b800000, 0x17 ;  /* 0x3b80000000037811 */ /* 0x000fe200078eb8ff */
[----:B------:R-:W-:-:S05]  /*c210*/  IMAD.SHL.U32 R0, R2, 0x100000, RZ ;  /* 0x0010000002007824 */ /* 0x000fca00078e00ff */
[----:B------:R-:W-:-:S07]  /*c220*/  LOP3.LUT R0, R3, R0, R4, 0xfe, !PT ;  /* 0x0000000003007212 */ /* 0x000fce00078efe04 */
.L_x_1440:
[----:B------:R-:W-:Y:S05]  /*c230*/  BSYNC B0 ;  /* 0x0000000000007941 */ /* 0x000fea0003800000 */
.L_x_1439:
[----:B------:R-:W-:Y:S01]  /*c240*/  F2FP.F16.F32.PACK_AB R0, RZ, R0 ;  /* 0x00000000ff00723e */ /* 0x000fe200000000ff */
[----:B------:R-:W-:Y:S06]  /*c250*/  BRA `(.L_x_1424) ;  /* 0x0000000400187947 */ /* 0x000fec0003800000 */
.L_x_1437:
        /* <DEDUP_REMOVED lines=21> */
.L_x_1446:
[----:B------:R-:W-:Y:S05]  /*c3b0*/  BSYNC B1 ;  /* 0x0000000000017941 */ /* 0x000fea0003800000 */
.L_x_1445:
[----:B------:R-:W-:Y:S01]  /*c3c0*/  LEA R3, R0, 0x37800000, 0x17 ;  /* 0x3780000000037811 */ /* 0x000fe200078eb8ff */
[----:B------:R-:W-:-:S05]  /*c3d0*/  IMAD.SHL.U32 R0, R2, 0x200000, RZ ;  /* 0x0020000002007824 */ /* 0x000fca00078e00ff */
[----:B------:R-:W-:-:S07]  /*c3e0*/  LOP3.LUT R0, R3, R0, R4, 0xfe, !PT ;  /* 0x0000000003007212 */ /* 0x000fce00078efe04 */
.L_x_1444:
[----:B------:R-:W-:Y:S05]  /*c3f0*/  BSYNC B0 ;  /* 0x0000000000007941 */ /* 0x000fea0003800000 */
.L_x_1443:
[----:B------:R-:W-:Y:S01]  /*c400*/  F2FP.F16.F32.PACK_AB R0, RZ, R0 ;  /* 0x00000000ff00723e */ /* 0x000fe200000000ff */
[----:B------:R-:W-:Y:S06]  /*c410*/  BRA `(.L_x_1424) ;  /* 0x0000000000a87947 */ /* 0x000fec0003800000 */
.L_x_1436:
        /* <DEDUP_REMOVED lines=14> */
.L_x_1450:
[----:B------:R-:W-:Y:S05]  /*c500*/  BSYNC B0 ;  /* 0x0000000000007941 */ /* 0x000fea0003800000 */
.L_x_1449:
[----:B------:R-:W-:Y:S01]  /*c510*/  F2FP.F16.F32.PACK_AB R0, RZ, R0 ;  /* 0x00000000ff00723e */ /* 0x000fe200000000ff */
[----:B------:R-:W-:Y:S06]  /*c520*/  BRA `(.L_x_1424) ;  /* 0x0000000000647947 */ /* 0x000fec0003800000 */
.L_x_1423:
        /* <DEDUP_REMOVED lines=16> */
.L_x_1451:
[----:B------:R-:W-:Y:S01]  /*c630*/  PRMT R0, RZ, 0x7610, R0 ;  /* 0x00007610ff007816 */ /* 0x000fe20000000000 */
[----:B------:R-:W-:Y:S06]  /*c640*/  BRA `(.L_x_1424) ;  /* 0x00000000001c7947 */ /* 0x000fec0003800000 */
.L_x_1448:
[----:B------:R-:W2:Y:S02]  /*c650*/  LDG.E.64 R2, desc[UR36][R2.64] ;  /* 0x0000002402027981 */ /* 0x000ea4000c1e1b00 */
[----:B--2---:R-:W0:Y:S02]  /*c660*/  I2F.U64 R0, R2 ;  /* 0x0000000200007312 */ /* 0x004e240000301000 */
[----:B0-----:R-:W-:Y:S01]  /*c670*/  F2FP.F16.F32.PACK_AB R0, RZ, R0 ;  /* 0x00000000ff00723e */ /* 0x001fe200000000ff */
[----:B------:R-:W-:Y:S06]  /*c680*/  BRA `(.L_x_1424) ;  /* 0x00000000000c7947 */ /* 0x000fec0003800000 */
.L_x_1447:
[----:B------:R-:W2:Y:S02]  /*c690*/  LDG.E R2, desc[UR36][R2.64] ;  /* 0x0000002402027981 */ /* 0x000ea4000c1e1900 */
[----:B--2---:R-:W-:-:S04]  /*c6a0*/  I2FP.F32.U32 R0, R2 ;  /* 0x0000000200007245 */ /* 0x004fc80000201000 */
[----:B------:R-:W-:-:S07]  /*c6b0*/  F2FP.F16.F32.PACK_AB R0, RZ, R0 ;  /* 0x00000000ff00723e */ /* 0x000fce00000000ff */
.L_x_1424:
        /* <DEDUP_REMOVED lines=16> */
.L_x_1452:
        /* <DEDUP_REMOVED lines=12> */
.L_x_1453:
        /* <DEDUP_REMOVED lines=16> */
.L_x_1457:
[----:B------:R-:W-:-:S06]  /*c980*/  HADD2.F32 R3, -RZ, R2.H0_H0 ;  /* 0x20000002ff037230 */ /* 0x000fcc0000004100 */
[----:B------:R-:W0:Y:S02]  /*c990*/  F2I.S64.TRUNC R2, R3 ;  /* 0x0000000300027311 */ /* 0x000e24000020d900 */
[----:B0-----:R4:W-:Y:S01]  /*c9a0*/  STG.E.U8 desc[UR36][R16.64], R2 ;  /* 0x0000000210007986 */ /* 0x0019e2000c101124 */
[----:B------:R-:W-:Y:S05]  /*c9b0*/  BRA `(.L_x_1459) ;  /* 0x0000000c00847947 */ /* 0x000fea0003800000 */
.L_x_1456:
        /* <DEDUP_REMOVED lines=10> */
.L_x_1461:
[----:B------:R-:W-:-:S04]  /*ca60*/  HADD2.F32 R2, -RZ, R2.H0_H0 ;  /* 0x20000002ff027230 */ /* 0x000fc80000004100 */
[----:B------:R-:W0:Y:S02]  /*ca70*/  F2I.FTZ.TRUNC.NTZ R3, R2 ;  /* 0x0000000200037305 */ /* 0x000e24000021f100 */
[----:B0-----:R2:W-:Y:S01]  /*ca80*/  STG.E desc[UR36][R16.64], R3 ;  /* 0x0000000310007986 */ /* 0x0015e2000c101924 */
[----:B------:R-:W-:Y:S05]  /*ca90*/  BRA `(.L_x_1459) ;  /* 0x0000000c004c7947 */ /* 0x000fea0003800000 */
.L_x_1460:
[----:B------:R-:W-:-:S04]  /*caa0*/  HADD2.F32 R2, -RZ, R2.H0_H0 ;  /* 0x20000002ff027230 */ /* 0x000fc80000004100 */
[----:B------:R-:W0:Y:S02]  /*cab0*/  F2I.FTZ.TRUNC.NTZ R3, R2 ;  /* 0x0000000200037305 */ /* 0x000e24000021f100 */
[----:B0-----:R0:W-:Y:S01]  /*cac0*/  STG.E.U16 desc[UR36][R16.64], R3 ;  /* 0x0000000310007986 */ /* 0x0011e2000c101524 */
[----:B------:R-:W-:Y:S05]  /*cad0*/  BRA `(.L_x_1459) ;  /* 0x0000000c003c7947 */ /* 0x000fea0003800000 */
.L_x_1455:
        /* <DEDUP_REMOVED lines=9> */
.L_x_1463:
[----:B------:R0:W-:Y:S01]  /*cb70*/  STG.E.U16 desc[UR36][R16.64], R2 ;  /* 0x0000000210007986 */ /* 0x0001e2000c101524 */
[----:B------:R-:W-:Y:S05]  /*cb80*/  BRA `(.L_x_1459) ;  /* 0x0000000c00107947 */ /* 0x000fea0003800000 */
.L_x_1462:
        /* <DEDUP_REMOVED lines=10> */
.L_x_1465:
[----:B------:R-:W-:-:S05]  /*cc30*/  HADD2.F32 R0, -RZ, R2.H0_H0 ;  /* 0x20000002ff007230 */ /* 0x000fca0000004100 */
[----:B------:R-:W-:-:S04]  /*cc40*/  F2FP.F16.F32.PACK_AB R0, RZ, R0 ;  /* 0x00000000ff00723e */ /* 0x000fc800000000ff */
[----:B------:R-:W-:-:S05]  /*cc50*/  PRMT R0, R0, 0x5410, RZ ;  /* 0x0000541000007816 */ /* 0x000fca00000000ff */
[----:B------:R0:W-:Y:S01]  /*cc60*/  STG.E desc[UR36][R16.64], R0 ;  /* 0x0000000010007986 */ /* 0x0001e2000c101924 */
[----:B------:R-:W-:Y:S05]  /*cc70*/  BRA `(.L_x_1459) ;  /* 0x0000000800d47947 */ /* 0x000fea0003800000 */
.L_x_1464:
[----:B------:R-:W-:-:S05]  /*cc80*/  HADD2.F32 R2, -RZ, R2.H0_H0 ;  /* 0x20000002ff027230 */ /* 0x000fca0000004100 */
[----:B------:R-:W-:-:S06]  /*cc90*/  FMUL.FTZ R2, R2, 1 ;  /* 0x3f80000002027820 */ /* 0x000fcc0000410000 */
[----:B------:R-:W0:Y:S02]  /*cca0*/  F2F.F64.F32 R2, R2 ;  /* 0x0000000200027310 */ /* 0x000e240000201800 */
[----:B0-----:R0:W-:Y:S01]  /*ccb0*/  STG.E.64 desc[UR36][R16.64], R2 ;  /* 0x0000000210007986 */ /* 0x0011e2000c101b24 */
[----:B------:R-:W-:Y:S05]  /*ccc0*/  BRA `(.L_x_1459) ;  /* 0x0000000800c07947 */ /* 0x000fea0003800000 */
.L_x_1454:
        /* <DEDUP_REMOVED lines=13> */
.L_x_1468:
[----:B------:R-:W-:Y:S01]  /*cda0*/  HADD2.F32 R2, -RZ, R2.H0_H0 ;  /* 0x20000002ff027230 */ /* 0x000fe20000004100 */
[----:B------:R-:W-:-:S04]  /*cdb0*/  CS2R R6, SRZ ;  /* 0x0000000000067805 */ /* 0x000fc8000001ff00 */
[----:B------:R-:W-:-:S04]  /*cdc0*/  FMUL.FTZ R2, R2, 1 ;  /* 0x3f80000002027820 */ /* 0x000fc80000410000 */
[----:B------:R-:W0:Y:S02]  /*cdd0*/  F2F.F64.F32 R4, R2 ;  /* 0x0000000200047310 */ /* 0x000e240000201800 */
[----:B0-----:R0:W-:Y:S01]  /*cde0*/  STG.E.128 desc[UR36][R16.64], R4 ;  /* 0x0000000410007986 */ /* 0x0011e2000c101d24 */
[----:B------:R-:W-:Y:S05]  /*cdf0*/  BRA `(.L_x_1459) ;  /* 0x0000000800747947 */ /* 0x000fea0003800000 */
.L_x_1467:
        /* <DEDUP_REMOVED lines=21> */
.L_x_1472:
[----:B------:R-:W-:Y:S05]  /*cf50*/  BSYNC B0 ;  /* 0x0000000000007941 */ /* 0x000fea0003800000 */
.L_x_1471:
[----:B------:R-:W-:-:S05]  /*cf60*/  LOP3.LUT R3, R0, R3, RZ, 0xfc, !PT ;  /* 0x0000000300037212 */ /* 0x000fca00078efcff */
[----:B------:R0:W-:Y:S01]  /*cf70*/  STG.E.U8 desc[UR36][R16.64], R3 ;  /* 0x0000000310007986 */ /* 0x0001e2000c101124 */
[----:B------:R-:W-:Y:S05]  /*cf80*/  BRA `(.L_x_1459) ;  /* 0x0000000800107947 */ /* 0x000fea0003800000 */
.L_x_1470:
        /* <DEDUP_REMOVED lines=13> */
.L_x_1474:
[----:B------:R-:W-:Y:S01]  /*d060*/  IMAD.MOV.U32 R0, RZ, RZ, 0x7f ;  /* 0x0000007fff007424 */ /* 0x000fe200078e00ff */
[----:B------:R-:W-:-:S04]  /*d070*/  ISETP.GT.U32.AND P0, PT, R2, 0x7f800000, PT ;  /* 0x7f8000000200780c */ /* 0x000fc80003f04070 */
[----:B------:R-:W-:-:S09]  /*d080*/  SEL R0, R0, 0x7c, P0 ;  /* 0x0000007c00007807 */ /* 0x000fd20000000000 */
.L_x_1475:
[----:B------:R-:W-:Y:S05]  /*d090*/  BSYNC B0 ;  /* 0x0000000000007941 */ /* 0x000fea0003800000 */
.L_x_1473:
[----:B------:R-:W-:-:S04]  /*d0a0*/  LOP3.LUT R2, R3, 0x80000000, RZ, 0xc0, !PT ;  /* 0x8000000003027812 */ /* 0x000fc800078ec0ff */
[----:B------:R-:W-:-:S04]  /*d0b0*/  SHF.R.U32.HI R3, RZ, 0x18, R2 ;  /* 0x00000018ff037819 */ /* 0x000fc80000011602 */
[----:B------:R-:W-:-:S05]  /*d0c0*/  LOP3.LUT R3, R0, R3, RZ, 0xfc, !PT ;  /* 0x0000000300037212 */ /* 0x000fca00078efcff */
[----:B------:R0:W-:Y:S01]  /*d0d0*/  STG.E.U8 desc[UR36][R16.64], R3 ;  /* 0x0000000310007986 */ /* 0x0001e2000c101124 */
[----:B------:R-:W-:Y:S05]  /*d0e0*/  BRA `(.L_x_1459) ;  /* 0x0000000400b87947 */ /* 0x000fea0003800000 */
.L_x_1469:
[----:B------:R-:W-:-:S05]  /*d0f0*/  HADD2.F32 R0, -RZ, R2.H0_H0 ;  /* 0x20000002ff007230 */ /* 0x000fca0000004100 */
[----:B------:R-:W-:-:S05]  /*d100*/  F2FP.BF16.F32.PACK_AB R0, RZ, R0 ;  /* 0x00000000ff00723e */ /* 0x000fca00000010ff */
[----:B------:R0:W-:Y:S01]  /*d110*/  STG.E.U16 desc[UR36][R16.64], R0 ;  /* 0x0000000010007986 */ /* 0x0001e2000c101524 */
[----:B------:R-:W-:Y:S05]  /*d120*/  BRA `(.L_x_1459) ;  /* 0x0000000400a87947 */ /* 0x000fea0003800000 */
.L_x_1466:
        /* <DEDUP_REMOVED lines=12> */
.L_x_1478:
        /* <DEDUP_REMOVED lines=17> */
.L_x_1481:
[----:B------:R-:W-:-:S04]  /*d300*/  LOP3.LUT R2, R3, 0x80000000, RZ, 0xc0, !PT ;  /* 0x8000000003027812 */ /* 0x000fc800078ec0ff */
[----:B------:R-:W-:-:S04]  /*d310*/  SHF.R.U32.HI R3, RZ, 0x18, R2 ;  /* 0x00000018ff037819 */ /* 0x000fc80000011602 */
[----:B------:R-:W-:-:S04]  /*d320*/  LOP3.LUT R0, R0, R3, RZ, 0xfc, !PT ;  /* 0x0000000300007212 */ /* 0x000fc800078efcff */
[----:B------:R-:W-:-:S07]  /*d330*/  PRMT R8, R0, 0x7610, R8 ;  /* 0x0000761000087816 */ /* 0x000fce0000000008 */
.L_x_1480:
[----:B------:R-:W-:Y:S05]  /*d340*/  BSYNC B0 ;  /* 0x0000000000007941 */ /* 0x000fea0003800000 */
.L_x_1479:
[----:B------:R0:W-:Y:S01]  /*d350*/  STG.E.U8 desc[UR36][R16.64], R8 ;  /* 0x0000000810007986 */ /* 0x0001e2000c101124 */
[----:B------:R-:W-:Y:S05]  /*d360*/  BRA `(.L_x_1459) ;  /* 0x0000000400187947 */ /* 0x000fea0003800000 */
.L_x_1477:
        /* <DEDUP_REMOVED lines=17> */
.L_x_1484:
[----:B------:R-:W-:-:S04]  /*d480*/  LOP3.LUT R2, R3, 0x80000000, RZ, 0xc0, !PT ;  /* 0x8000000003027812 */ /* 0x000fc800078ec0ff */
[----:B------:R-:W-:-:S04]  /*d490*/  SHF.R.U32.HI R3, RZ, 0x18, R2 ;  /* 0x00000018ff037819 */ /* 0x000fc80000011602 */
[----:B------:R-:W-:-:S04]  /*d4a0*/  LOP3.LUT R0, R0, R3, RZ, 0xfc, !PT ;  /* 0x0000000300007212 */ /* 0x000fc800078efcff */
[----:B------:R-:W-:-:S07]  /*d4b0*/  PRMT R8, R0, 0x7610, R8 ;  /* 0x0000761000087816 */ /* 0x000fce0000000008 */
.L_x_1483:
[----:B------:R-:W-:Y:S05]  /*d4c0*/  BSYNC B0 ;  /* 0x0000000000007941 */ /* 0x000fea0003800000 */
.L_x_1482:
[----:B------:R0:W-:Y:S01]  /*d4d0*/  STG.E.U8 desc[UR36][R16.64], R8 ;  /* 0x0000000810007986 */ /* 0x0001e2000c101124 */
[----:B------:R-:W-:Y:S05]  /*d4e0*/  BRA `(.L_x_1459) ;  /* 0x0000000000b87947 */ /* 0x000fea0003800000 */
.L_x_1476:
        /* <DEDUP_REMOVED lines=22> */
.L_x_1458:
        /* <DEDUP_REMOVED lines=16> */
.L_x_1487:
[----:B------:R-:W-:Y:S05]  /*d750*/  BRA `(.L_x_1459) ;  /* 0x00000000001c7947 */ /* 0x000fea0003800000 */
.L_x_1486:
[----:B------:R-:W-:-:S06]  /*d760*/  HADD2.F32 R2, -RZ, R2.H0_H0 ;  /* 0x20000002ff027230 */ /* 0x000fcc0000004100 */
[----:B------:R-:W0:Y:S02]  /*d770*/  F2I.U64.TRUNC R2, R2 ;  /* 0x0000000200027311 */ /* 0x000e24000020d800 */
[----:B0-----:R0:W-:Y:S01]  /*d780*/  STG.E.64 desc[UR36][R16.64], R2 ;  /* 0x0000000210007986 */ /* 0x0011e2000c101b24 */
[----:B------:R-:W-:Y:S05]  /*d790*/  BRA `(.L_x_1459) ;  /* 0x00000000000c7947 */ /* 0x000fea0003800000 */
.L_x_1485:
[----:B------:R-:W-:-:S04]  /*d7a0*/  HADD2.F32 R2, -RZ, R2.H0_H0 ;  /* 0x20000002ff027230 */ /* 0x000fc80000004100 */
[----:B------:R-:W0:Y:S02]  /*d7b0*/  F2I.FTZ.U32.TRUNC.NTZ R3, R2 ;  /* 0x0000000200037305 */ /* 0x000e24000021f000 */
[----:B0-----:R0:W-:Y:S02]  /*d7c0*/  STG.E desc[UR36][R16.64], R3 ;  /* 0x0000000310007986 */ /* 0x0011e4000c101924 */
.L_x_1459:
[----:B------:R-:W-:-:S07]  /*d7d0*/  VIADD R19, R19, 0x80 ;  /* 0x0000008013137836 */ /* 0x000fce0000000000 */
.L_x_1384:
[----:B------:R-:W-:Y:S05]  /*d7e0*/  BSYNC B6 ;  /* 0x0000000000067941 */ /* 0x000fea0003800000 */
.L_x_1383:
[----:B------:R-:W-:Y:S02]  /*d7f0*/  ULDC UR4, c[0x0][0x210] ;  /* 0x0000840000047ab9 */ /* 0x000fe40000000800 */
[----:B------:R-:W-:-:S13]  /*d800*/  ISETP.GE.AND P0, PT, R19, UR4, PT ;  /* 0x0000000413007c0c */ /* 0x000fda000bf06270 */
[----:B------:R-:W-:Y:S05]  /*d810*/  @P0 EXIT ;  /* 0x000000000000094d */ /* 0x000fea0003800000 */
        /* <DEDUP_REMOVED lines=354> */
.L_x_1488:
        /* <DEDUP_REMOVED lines=23> */
.L_x_1492:
[----:B------:R-:W2:Y:S02]  /*efb0*/  LDG.E.U8 R2, desc[UR36][R2.64] ;  /* 0x0000002402027981 */ /* 0x000ea4000c1e1100 */
[----:B--2---:R-:W-:-:S04]  /*efc0*/  I2FP.F32.U32 R0, R2 ;  /* 0x0000000200007245 */ /* 0x004fc80000201000 */
[----:B------:R-:W-:-:S04]  /*efd0*/  F2FP.F16.F32.PACK_AB R0, RZ, R0 ;  /* 0x00000000ff00723e */ /* 0x000fc800000000ff */
[----:B------:R-:W-:Y:S01]  /*efe0*/  PRMT R19, R0, 0x7610, R19 ;  /* 0x0000761000137816 */ /* 0x000fe20000000013 */
[----:B------:R-:W-:Y:S06]  /*eff0*/  BRA `(.L_x_1494) ;  /* 0x0000000c00bc7947 */ /* 0x000fec0003800000 */
.L_x_1491:
        /* <DEDUP_REMOVED lines=11> */
.L_x_1496:
[----:B------:R-:W2:Y:S02]  /*f0b0*/  LDG.E R2, desc[UR36][R2.64] ;  /* 0x0000002402027981 */ /* 0x000ea4000c1e1900 */
[----:B--2---:R-:W-:-:S04]  /*f0c0*/  I2FP.F32.S32 R0, R2 ;  /* 0x0000000200007245 */ /* 0x004fc80000201400 */
[----:B------:R-:W-:-:S04]  /*f0d0*/  F2FP.F16.F32.PACK_AB R0, RZ, R0 ;  /* 0x00000000ff00723e */ /* 0x000fc800000000ff */
[----:B------:R-:W-:Y:S01]  /*f0e0*/  PRMT R19, R0, 0x7610, R19 ;  /* 0x0000761000137816 */ /* 0x000fe20000000013 */
[----:B------:R-:W-:Y:S06]  /*f0f0*/  BRA `(.L_x_1494) ;  /* 0x0000000c007c7947 */ /* 0x000fec0003800000 */
.L_x_1495:
[----:B------:R-:W2:Y:S02]  /*f100*/  LDG.E.U16 R2, desc[UR36][R2.64] ;  /* 0x0000002402027981 */ /* 0x000ea4000c1e1500 */
[----:B--2---:R-:W0:Y:S02]  /*f110*/  I2F.S16 R0, R2 ;  /* 0x0000000200007306 */ /* 0x004e240000101400 */
[----:B0-----:R-:W-:-:S04]  /*f120*/  F2FP.F16.F32.PACK_AB R0, RZ, R0 ;  /* 0x00000000ff00723e */ /* 0x001fc800000000ff */
[----:B------:R-:W-:Y:S01]  /*f130*/  PRMT R19, R0, 0x7610, R19 ;  /* 0x0000761000137816 */ /* 0x000fe20000000013 */
[----:B------:R-:W-:Y:S06]  /*f140*/  BRA `(.L_x_1494) ;  /* 0x0000000c00687947 */ /* 0x000fec0003800000 */
.L_x_1490:
        /* <DEDUP_REMOVED lines=9> */
.L_x_1498:
[----:B------:R0:W5:Y:S01]  /*f1e0*/  LDG.E.U16 R19, desc[UR36][R2.64] ;  /* 0x0000002402137981 */ /* 0x000162000c1e1500 */
[----:B------:R-:W-:Y:S05]  /*f1f0*/  BRA `(.L_x_1494) ;  /* 0x0000000c003c7947 */ /* 0x000fea0003800000 */
.L_x_1497:
        /* <DEDUP_REMOVED lines=9> */
.L_x_1500:
[----:B------:R1:W5:Y:S01]  /*f290*/  LDG.E.U16 R19, desc[UR36][R2.64] ;  /* 0x0000002402137981 */ /* 0x000362000c1e1500 */
[----:B------:R-:W-:Y:S05]  /*f2a0*/  BRA `(.L_x_1494) ;  /* 0x0000000c00107947 */ /* 0x000fea0003800000 */
.L_x_1499:
        /* <DEDUP_REMOVED lines=9> */
.L_x_1489:
        /* <DEDUP_REMOVED lines=14> */
.L_x_1503:
        /* <DEDUP_REMOVED lines=9> */
.L_x_1502:
        /* <DEDUP_REMOVED lines=28> */
.L_x_1505:
        /* <DEDUP_REMOVED lines=15> */
.L_x_1504:
[----:B------:R-:W2:Y:S02]  /*f760*/  LDG.E.U16 R0, desc[UR36][R2.64] ;  /* 0x0000002402007981 */ /* 0x000ea4000c1e1500 */
[----:B--2---:R-:W-:-:S05]  /*f770*/  IMAD.U32 R0, R0, 0x10000, RZ ;  /* 0x0001000000007824 */ /* 0x004fca00078e00ff */
[----:B------:R-:W-:-:S04]  /*f780*/  F2FP.F16.F32.PACK_AB R0, RZ, R0 ;  /* 0x00000000ff00723e */ /* 0x000fc800000000ff */
[----:B------:R-:W-:Y:S01]  /*f790*/  PRMT R19, R0, 0x7610, R19 ;  /* 0x0000761000137816 */ /* 0x000fe20000000013 */
[----:B------:R-:W-:Y:S06]  /*f7a0*/  BRA `(.L_x_1494) ;  /* 0x0000000400d07947 */ /* 0x000fec0003800000 */
.L_x_1501:
        /* <DEDUP_REMOVED lines=13> */
.L_x_1508:
        /* <DEDUP_REMOVED lines=21> */
.L_x_1512:
[----:B------:R-:W-:Y:S05]  /*f9d0*/  BSYNC B1 ;  /* 0x0000000000017941 */ /* 0x000fea0003800000 */
.L_x_1511:
[----:B------:R-:W-:Y:S01]  /*f9e0*/  LEA R3, R0, 0x3b800000, 0x17 ;  /* 0x3b80000000037811 */ /* 0x000fe200078eb8ff */
[----:B------:R-:W-:-:S05]  /*f9f0*/  IMAD.SHL.U32 R0, R2, 0x100000, RZ ;  /* 0x0010000002007824 */ /* 0x000fca00078e00ff */
[----:B------:R-:W-:-:S07]  /*fa00*/  LOP3.LUT R0, R3, R0, R4, 0xfe, !PT ;  /* 0x0000000003007212 */ /* 0x000fce00078efe04 */
.L_x_1510:
[----:B------:R-:W-:Y:S05]  /*fa10*/  BSYNC B0 ;  /* 0x0000000000007941 */ /* 0x000fea0003800000 */
.L_x_1509:
[----:B------:R-:W-:-:S04]  /*fa20*/  F2FP.F16.F32.PACK_AB R0, RZ, R0 ;  /* 0x00000000ff00723e */ /* 0x000fc800000000ff */
[----:B------:R-:W-:Y:S01]  /*fa30*/  PRMT R19, R0, 0x7610, R19 ;  /* 0x0000761000137816 */ /* 0x000fe20000000013 */
[----:B------:R-:W-:Y:S06]  /*fa40*/  BRA `(.L_x_1494) ;  /* 0x0000000400287947 */ /* 0x000fec0003800000 */
.L_x_1507:
        /* <DEDUP_REMOVED lines=21> */
.L_x_1516:
[----:B------:R-:W-:Y:S05]  /*fba0*/  BSYNC B1 ;  /* 0x0000000000017941 */ /* 0x000fea0003800000 */
.L_x_1515:
[----:B------:R-:W-:Y:S01]  /*fbb0*/  LEA R3, R0, 0x37800000, 0x17 ;  /* 0x3780000000037811 */ /* 0x000fe200078eb8ff */
[----:B------:R-:W-:-:S05]  /*fbc0*/  IMAD.SHL.U32 R0, R2, 0x200000, RZ ;  /* 0x0020000002007824 */ /* 0x000fca00078e00ff */
[----:B------:R-:W-:-:S07]  /*fbd0*/  LOP3.LUT R0, R3, R0, R4, 0xfe, !PT ;  /* 0x0000000003007212 */ /* 0x000fce00078efe04 */
.L_x_1514:
[----:B------:R-:W-:Y:S05]  /*fbe0*/  BSYNC B0 ;  /* 0x0000000000007941 */ /* 0x000fea0003800000 */
.L_x_1513:
[----:B------:R-:W-:-:S04]  /*fbf0*/  F2FP.F16.F32.PACK_AB R0, RZ, R0 ;  /* 0x00000000ff00723e */ /* 0x000fc800000000ff */
[----:B------:R-:W-:Y:S01]  /*fc00*/  PRMT R19, R0, 0x7610, R19 ;  /* 0x0000761000137816 */ /* 0x000fe20000000013 */
[----:B------:R-:W-:Y:S06]  /*fc10*/  BRA `(.L_x_1494) ;  /* 0x0000000000b47947 */ /* 0x000fec0003800000 */
.L_x_1506:
        /* <DEDUP_REMOVED lines=14> */
.L_x_1520:
[----:B------:R-:W-:Y:S05]  /*fd00*/  BSYNC B0 ;  /* 0x0000000000007941 */ /* 0x000fea0003800000 */
.L_x_1519:
[----:B------:R-:W-:-:S04]  /*fd10*/  F2FP.F16.F32.PACK_AB R0, RZ, R0 ;  /* 0x00000000ff00723e */ /* 0x000fc800000000ff */
[----:B------:R-:W-:Y:S01]  /*fd20*/  PRMT R19, R0, 0x7610, R19 ;  /* 0x0000761000137816 */ /* 0x000fe20000000013 */
[----:B------:R-:W-:Y:S06]  /*fd30*/  BRA `(.L_x_1494) ;  /* 0x00000000006c7947 */ /* 0x000fec0003800000 */
.L_x_1493:
        /* <DEDUP_REMOVED lines=16> */
.L_x_1521:
[----:B------:R-:W-:Y:S01]  /*fe40*/  PRMT R19, RZ, 0x7610, R19 ;  /* 0x00007610ff137816 */ /* 0x000fe20000000013 */
[----:B------:R-:W-:Y:S06]  /*fe50*/  BRA `(.L_x_1494) ;  /* 0x0000000000247947 */ /* 0x000fec0003800000 */
.L_x_1518:
[----:B------:R-:W2:Y:S02]  /*fe60*/  LDG.E.64 R2, desc[UR36][R2.64] ;  /* 0x0000002402027981 */ /* 0x000ea4000c1e1b00 */
[----:B--2---:R-:W0:Y:S02]  /*fe70*/  I2F.U64 R0, R2 ;  /* 0x0000000200007312 */ /* 0x004e240000301000 */
[----:B0-----:R-:W-:-:S04]  /*fe80*/  F2FP.F16.F32.PACK_AB R0, RZ, R0 ;  /* 0x00000000ff00723e */ /* 0x001fc800000000ff */
[----:B------:R-:W-:Y:S01]  /*fe90*/  PRMT R19, R0, 0x7610, R19 ;  /* 0x0000761000137816 */ /* 0x000fe20000000013 */
[----:B------:R-:W-:Y:S06]  /*fea0*/  BRA `(.L_x_1494) ;  /* 0x0000000000107947 */ /* 0x000fec0003800000 */
.L_x_1517:
[----:B------:R-:W2:Y:S02]  /*feb0*/  LDG.E R2, desc[UR36][R2.64] ;  /* 0x0000002402027981 */ /* 0x000ea4000c1e1900 */
[----:B--2---:R-:W-:-:S04]  /*fec0*/  I2FP.F32.U32 R0, R2 ;  /* 0x0000000200007245 */ /* 0x004fc80000201000 */
[----:B------:R-:W-:-:S04]  /*fed0*/  F2FP.F16.F32.PACK_AB R0, RZ, R0 ;  /* 0x00000000ff00723e */ /* 0x000fc800000000ff */
[----:B------:R-:W-:-:S07]  /*fee0*/  PRMT R19, R0, 0x7610, R19 ;  /* 0x0000761000137816 */ /* 0x000fce0000000013 */
.L_x_1494:
        /* <DEDUP_REMOVED lines=19> */
.L_x_1525:
[----:B------:R-:W2:Y:S02]  /*10020*/  LDG.E.U8 R2, desc[UR36][R2.64] ;  /* 0x0000002402027981 */ /* 0x000ea4000c1e1100 */
[----:B--2---:R-:W-:-:S04]  /*10030*/  I2FP.F32.U32 R0, R2 ;  /* 0x0000000200007245 */ /* 0x004fc80000201000 */
[----:B------:R-:W-:Y:S01]  /*10040*/  F2FP.F16.F32.PACK_AB R0, RZ, R0 ;  /* 0x00000000ff00723e */ /* 0x000fe200000000ff */
[----:B------:R-:W-:Y:S06]  /*10050*/  BRA `(.L_x_1527) ;  /* 0x0000000c00887947 */ /* 0x000fec0003800000 */
.L_x_1524:
        /* <DEDUP_REMOVED lines=10> */
.L_x_1529:
[----:B------:R-:W2:Y:S02]  /*10100*/  LDG.E R2, desc[UR36][R2.64] ;  /* 0x0000002402027981 */ /* 0x000ea4000c1e1900 */
[----:B--2---:R-:W-:-:S04]  /*10110*/  I2FP.F32.S32 R0, R2 ;  /* 0x0000000200007245 */ /* 0x004fc80000201400 */
[----:B------:R-:W-:Y:S01]  /*10120*/  F2FP.F16.F32.PACK_AB R0, RZ, R0 ;  /* 0x00000000ff00723e */ /* 0x000fe200000000ff */
[----:B------:R-:W-:Y:S06]  /*10130*/  BRA `(.L_x_1527) ;  /* 0x0000000c00507947 */ /* 0x000fec0003800000 */
.L_x_1528:
[----:B------:R-:W2:Y:S02]  /*10140*/  LDG.E.U16 R2, desc[UR36][R2.64] ;  /* 0x0000002402027981 */ /* 0x000ea4000c1e1500 */
[----:B--2---:R-:W0:Y:S02]  /*10150*/  I2F.S16 R0, R2 ;  /* 0x0000000200007306 */ /* 0x004e240000101400 */
[----:B0-----:R-:W-:Y:S01]  /*10160*/  F2FP.F16.F32.PACK_AB R0, RZ, R0 ;  /* 0x00000000ff00723e */ /* 0x001fe200000000ff */
[----:B------:R-:W-:Y:S06]  /*10170*/  BRA `(.L_x_1527) ;  /* 0x0000000c00407947 */ /* 0x000fec0003800000 */
.L_x_1523:
        /* <DEDUP_REMOVED lines=9> */
.L_x_1531:
[----:B------:R1:W5:Y:S01]  /*10210*/  LDG.E.U16 R0, desc[UR36][R2.64] ;  /* 0x0000002402007981 */ /* 0x000362000c1e1500 */
[----:B------:R-:W-:Y:S05]  /*10220*/  BRA `(.L_x_1527) ;  /* 0x0000000c00147947 */ /* 0x000fea0003800000 */
.L_x_1530:
        /* <DEDUP_REMOVED lines=9> */
.L_x_1533:
[----:B------:R0:W5:Y:S01]  /*102c0*/  LDG.E.U16 R0, desc[UR36][R2.64] ;  /* 0x0000002402007981 */ /* 0x000162000c1e1500 */
[----:B------:R-:W-:Y:S05]  /*102d0*/  BRA `(.L_x_1527) ;  /* 0x0000000800e87947 */ /* 0x000fea0003800000 */
.L_x_1532:
        /* <DEDUP_REMOVED lines=8> */
.L_x_1522:
        /* <DEDUP_REMOVED lines=13> */
.L_x_1536:
        /* <DEDUP_REMOVED lines=8> */
.L_x_1535:
        /* <DEDUP_REMOVED lines=28> */
.L_x_1538:
        /* <DEDUP_REMOVED lines=15> */
.L_x_1537:
[----:B------:R-:W2:Y:S02]  /*10760*/  LDG.E.U16 R0, desc[UR36][R2.64] ;  /* 0x0000002402007981 */ /* 0x000ea4000c1e1500 */
[----:B--2---:R-:W-:-:S05]  /*10770*/  IMAD.U32 R0, R0, 0x10000, RZ ;  /* 0x0001000000007824 */ /* 0x004fca00078e00ff */
[----:B------:R-:W-:Y:S01]  /*10780*/  F2FP.F16.F32.PACK_AB R0, RZ, R0 ;  /* 0x00000000ff00723e */ /* 0x000fe200000000ff */
[----:B------:R-:W-:Y:S06]  /*10790*/  BRA `(.L_x_1527) ;  /* 0x0000000400b87947 */ /* 0x000fec0003800000 */
.L_x_1534:
        /* <DEDUP_REMOVED lines=12> */
.L_x_1541:
        /* <DEDUP_REMOVED lines=21> */
.L_x_1545:
[----:B------:R-:W-:Y:S05]  /*109b0*/  BSYNC B1 ;  /* 0x0000000000017941 */ /* 0x000fea0003800000 */
.L_x_1544:
[----:B------:R-:W-:Y:S01]  /*109c0*/  LEA R3, R0, 0x3b800000, 0x17 ;  /* 0x3b80000000037811 */ /* 0x000fe200078eb8ff */
[----:B------:R-:W-:-:S05]  /*109d0*/  IMAD.SHL.U32 R0, R2, 0x100000, RZ ;  /* 0x0010000002007824 */ /* 0x000fca00078e00ff */
[----:B------:R-:W-:-:S07]  /*109e0*/  LOP3.LUT R0, R3, R0, R4, 0xfe, !PT ;  /* 0x0000000003007212 */ /* 0x000fce00078efe04 */
.L_x_1543:
[----:B------:R-:W-:Y:S05]  /*109f0*/  BSYNC B0 ;  /* 0x0000000000007941 */ /* 0x000fea0003800000 */
.L_x_1542:
[----:B------:R-:W-:Y:S01]  /*10a00*/  F2FP.F16.F32.PACK_AB R0, RZ, R0 ;  /* 0x00000000ff00723e */ /* 0x000fe200000000ff */
[----:B------:R-:W-:Y:S06]  /*10a10*/  BRA `(.L_x_1527) ;  /* 0x0000000400187947 */ /* 0x000fec0003800000 */
.L_x_1540:
        /* <DEDUP_REMOVED lines=21> */
.L_x_1549:
[----:B------:R-:W-:Y:S05]  /*10b70*/  BSYNC B1 ;  /* 0x0000000000017941 */ /* 0x000fea0003800000 */
.L_x_1548:
[----:B------:R-:W-:Y:S01]  /*10b80*/  LEA R3, R0, 0x37800000, 0x17 ;  /* 0x3780000000037811 */ /* 0x000fe200078eb8ff */
[----:B------:R-:W-:-:S05]  /*10b90*/  IMAD.SHL.U32 R0, R2, 0x200000, RZ ;  /* 0x0020000002007824 */ /* 0x000fca00078e00ff */
[----:B------:R-:W-:-:S07]  /*10ba0*/  LOP3.LUT R0, R3, R0, R4, 0xfe, !PT ;  /* 0x0000000003007212 */ /* 0x000fce00078efe04 */
.L_x_1547:
[----:B------:R-:W-:Y:S05]  /*10bb0*/  BSYNC B0 ;  /* 0x0000000000007941 */ /* 0x000fea0003800000 */
.L_x_1546:
[----:B------:R-:W-:Y:S01]  /*10bc0*/  F2FP.F16.F32.PACK_AB R0, RZ, R0 ;  /* 0x00000000ff00723e */ /* 0x000fe200000000ff */
[----:B------:R-:W-:Y:S06]  /*10bd0*/  BRA `(.L_x_1527) ;  /* 0x0000000000a87947 */ /* 0x000fec0003800000 */
.L_x_1539:
        /* <DEDUP_REMOVED lines=14> */
.L_x_1553:
[----:B------:R-:W-:Y:S05]  /*10cc0*/  BSYNC B0 ;  /* 0x0000000000007941 */ /* 0x000fea0003800000 */
.L_x_1552:
[----:B------:R-:W-:Y:S01]  /*10cd0*/  F2FP.F16.F32.PACK_AB R0, RZ, R0 ;  /* 0x00000000ff00723e */ /* 0x000fe200000000ff */
[----:B------:R-:W-:Y:S06]  /*10ce0*/  BRA `(.L_x_1527) ;  /* 0x0000000000647947 */ /* 0x000fec0003800000 */
.L_x_1526:
        /* <DEDUP_REMOVED lines=16> */
.L_x_1554:
[----:B------:R-:W-:Y:S01]  /*10df0*/  PRMT R0, RZ, 0x7610, R0 ;  /* 0x00007610ff007816 */ /* 0x000fe20000000000 */
[----:B------:R-:W-:Y:S06]  /*10e00*/  BRA `(.L_x_1527) ;  /* 0x00000000001c7947 */ /* 0x000fec0003800000 */
.L_x_1551:
[----:B------:R-:W2:Y:S02]  /*10e10*/  LDG.E.64 R2, desc[UR36][R2.64] ;  /* 0x0000002402027981 */ /* 0x000ea4000c1e1b00 */
[----:B--2---:R-:W0:Y:S02]  /*10e20*/  I2F.U64 R0, R2 ;  /* 0x0000000200007312 */ /* 0x004e240000301000 */
[----:B0-----:R-:W-:Y:S01]  /*10e30*/  F2FP.F16.F32.PACK_AB R0, RZ, R0 ;  /* 0x00000000ff00723e */ /* 0x001fe200000000ff */
[----:B------:R-:W-:Y:S06]  /*10e40*/  BRA `(.L_x_1527) ;  /* 0x00000000000c7947 */ /* 0x000fec0003800000 */
.L_x_1550:
[----:B------:R-:W2:Y:S02]  /*10e50*/  LDG.E R2, desc[UR36][R2.64] ;  /* 0x0000002402027981 */ /* 0x000ea4000c1e1900 */
[----:B--2---:R-:W-:-:S04]  /*10e60*/  I2FP.F32.U32 R0, R2 ;  /* 0x0000000200007245 */ /* 0x004fc80000201000 */
[----:B------:R-:W-:-:S07]  /*10e70*/  F2FP.F16.F32.PACK_AB R0, RZ, R0 ;  /* 0x00000000ff00723e */ /* 0x000fce00000000ff */
.L_x_1527:
        /* <DEDUP_REMOVED lines=16> */
.L_x_1555:
        /* <DEDUP_REMOVED lines=12> */
.L_x_1556:
        /* <DEDUP_REMOVED lines=14> */
[----:B0-----:R-:W-:Y:S01]  /*11120*/  STG.E.U8 desc[UR36][R16.64], R3 ;  /* 0x0000000310007986 */ /* 0x001fe2000c101124 */
[----:B------:R-:W-:Y:S05]  /*11130*/  EXIT ;  /* 0x000000000000794d */ /* 0x000fea0003800000 */
.L_x_1560:
[----:B------:R-:W-:-:S06]  /*11140*/  HADD2.F32 R3, -RZ, R2.H0_H0 ;  /* 0x20000002ff037230 */ /* 0x000fcc0000004100 */
[----:B------:R-:W0:Y:S02]  /*11150*/  F2I.S64.TRUNC R2, R3 ;  /* 0x0000000300027311 */ /* 0x000e24000020d900 */
[----:B0-----:R-:W-:Y:S01]  /*11160*/  STG.E.U8 desc[UR36][R16.64], R2 ;  /* 0x0000000210007986 */ /* 0x001fe2000c101124 */
[----:B------:R-:W-:Y:S05]  /*11170*/  EXIT ;  /* 0x000000000000794d */ /* 0x000fea0003800000 */
.L_x_1559:
        /* <DEDUP_REMOVED lines=8> */
[----:B0-----:R-:W-:Y:S01]  /*11200*/  STG.E.64 desc[UR36][R16.64], R2 ;  /* 0x0000000210007986 */ /* 0x001fe2000c101b24 */
[----:B------:R-:W-:Y:S05]  /*11210*/  EXIT ;  /* 0x000000000000794d */ /* 0x000fea0003800000 */
.L_x_1563:
[----:B------:R-:W-:-:S04]  /*11220*/  HADD2.F32 R2, -RZ, R2.H0_H0 ;  /* 0x20000002ff027230 */ /* 0x000fc80000004100 */
[----:B------:R-:W0:Y:S02]  /*11230*/  F2I.FTZ.TRUNC.NTZ R3, R2 ;  /* 0x0000000200037305 */ /* 0x000e24000021f100 */
[----:B0-----:R-:W-:Y:S01]  /*11240*/  STG.E desc[UR36][R16.64], R3 ;  /* 0x0000000310007986 */ /* 0x001fe2000c101924 */
[----:B------:R-:W-:Y:S05]  /*11250*/  EXIT ;  /* 0x000000000000794d */ /* 0x000fea0003800000 */
.L_x_1562:
[----:B------:R-:W-:-:S04]  /*11260*/  HADD2.F32 R2, -RZ, R2.H0_H0 ;  /* 0x20000002ff027230 */ /* 0x000fc80000004100 */
[----:B------:R-:W0:Y:S02]  /*11270*/  F2I.FTZ.TRUNC.NTZ R3, R2 ;  /* 0x0000000200037305 */ /* 0x000e24000021f100 */
[----:B0-----:R-:W-:Y:S01]  /*11280*/  STG.E.U16 desc[UR36][R16.64], R3 ;  /* 0x0000000310007986 */ /* 0x001fe2000c101524 */
[----:B------:R-:W-:Y:S05]  /*11290*/  EXIT ;  /* 0x000000000000794d */ /* 0x000fea0003800000 */
.L_x_1558:
[----:B------:R-:W-:-:S13]  /*112a0*/  ISETP.GT.AND P0, PT, R0, 0x6, PT ;  /* 0x000000060000780c */ /* 0x000fda0003f04270 */
[----:B------:R-:W-:Y:S05]  /*112b0*/  @P0 BRA `(.L_x_1564) ;  /* 0x0000000000240947 */ /* 0x000fea0003800000 */
[----:B------:R-:W-:-:S13]  /*112c0*/  ISETP.NE.AND P0, PT, R0, 0x5, PT ;  /* 0x000000050000780c */ /* 0x000fda0003f05270 */
[----:B------:R-:W-:Y:S05]  /*112d0*/  @!P0 BRA `(.L_x_1565) ;  /* 0x0000000000148947 */ /* 0x000fea0003800000 */
[----:B------:R-:W-:-:S13]  /*112e0*/  ISETP.NE.AND P0, PT, R0, 0x6, PT ;  /* 0x000000060000780c */ /* 0x000fda0003f05270 */
[----:B------:R-:W-:Y:S05]  /*112f0*/  @P0 BRA `(.L_x_1561) ;  /* 0x0000000800c40947 */ /* 0x000fea0003800000 */
[----:B------:R-:W-:-:S05]  /*11300*/  HADD2.F32 R3, -RZ, R2.H0_H0 ;  /* 0x20000002ff037230 */ /* 0x000fca0000004100 */
[----:B------:R-:W-:Y:S01]  /*11310*/  STG.E desc[UR36][R16.64], R3 ;  /* 0x0000000310007986 */ /* 0x000fe2000c101924 */
[----:B------:R-:W-:Y:S05]  /*11320*/  EXIT ;  /* 0x000000000000794d */ /* 0x000fea0003800000 */
.L_x_1565:
[----:B------:R-:W-:Y:S01]  /*11330*/  STG.E.U16 desc[UR36][R16.64], R2 ;  /* 0x0000000210007986 */ /* 0x000fe2000c101524 */
[----:B------:R-:W-:Y:S05]  /*11340*/  EXIT ;  /* 0x000000000000794d */ /* 0x000fea0003800000 */
.L_x_1564:
        /* <DEDUP_REMOVED lines=8> */
[----:B------:R-:W-:Y:S01]  /*113d0*/  STG.E.64 desc[UR36][R16.64], R2 ;  /* 0x0000000210007986 */ /* 0x000fe2000c101b24 */
[----:B------:R-:W-:Y:S05]  /*113e0*/  EXIT ;  /* 0x000000000000794d */ /* 0x000fea0003800000 */
.L_x_1567:
[----:B------:R-:W-:-:S05]  /*113f0*/  HADD2.F32 R0, -RZ, R2.H0_H0 ;  /* 0x20000002ff007230 */ /* 0x000fca0000004100 */
[----:B------:R-:W-:-:S04]  /*11400*/  F2FP.F16.F32.PACK_AB R0, RZ, R0 ;  /* 0x00000000ff00723e */ /* 0x000fc800000000ff */
[----:B------:R-:W-:-:S05]  /*11410*/  PRMT R0, R0, 0x5410, RZ ;  /* 0x0000541000007816 */ /* 0x000fca00000000ff */
[----:B------:R-:W-:Y:S01]  /*11420*/  STG.E desc[UR36][R16.64], R0 ;  /* 0x0000000010007986 */ /* 0x000fe2000c101924 */
[----:B------:R-:W-:Y:S05]  /*11430*/  EXIT ;  /* 0x000000000000794d */ /* 0x000fea0003800000 */
.L_x_1566:
[----:B------:R-:W-:-:S05]  /*11440*/  HADD2.F32 R2, -RZ, R2.H0_H0 ;  /* 0x20000002ff027230 */ /* 0x000fca0000004100 */
[----:B------:R-:W-:-:S06]  /*11450*/  FMUL.FTZ R2, R2, 1 ;  /* 0x3f80000002027820 */ /* 0x000fcc0000410000 */
[----:B------:R-:W0:Y:S02]  /*11460*/  F2F.F64.F32 R2, R2 ;  /* 0x0000000200027310 */ /* 0x000e240000201800 */
[----:B0-----:R-:W-:Y:S01]  /*11470*/  STG.E.64 desc[UR36][R16.64], R2 ;  /* 0x0000000210007986 */ /* 0x001fe2000c101b24 */
[----:B------:R-:W-:Y:S05]  /*11480*/  EXIT ;  /* 0x000000000000794d */ /* 0x000fea0003800000 */
.L_x_1557:
        /* <DEDUP_REMOVED lines=11> */
[----:B------:R-:W-:Y:S01]  /*11540*/  STG.E.U8 desc[UR36][R16.64], R3 ;  /* 0x0000000310007986 */ /* 0x000fe2000c101124 */
[----:B------:R-:W-:Y:S05]  /*11550*/  EXIT ;  /* 0x000000000000794d */ /* 0x000fea0003800000 */
.L_x_1570:
[----:B------:R-:W-:Y:S01]  /*11560*/  HADD2.F32 R2, -RZ, R2.H0_H0 ;  /* 0x20000002ff027230 */ /* 0x000fe20000004100 */
[----:B------:R-:W-:-:S04]  /*11570*/  CS2R R6, SRZ ;  /* 0x0000000000067805 */ /* 0x000fc8000001ff00 */
[----:B------:R-:W-:-:S04]  /*11580*/  FMUL.FTZ R2, R2, 1 ;  /* 0x3f80000002027820 */ /* 0x000fc80000410000 */
[----:B------:R-:W0:Y:S02]  /*11590*/  F2F.F64.F32 R4, R2 ;  /* 0x0000000200047310 */ /* 0x000e240000201800 */
[----:B0-----:R-:W-:Y:S01]  /*115a0*/  STG.E.128 desc[UR36][R16.64], R4 ;  /* 0x0000000410007986 */ /* 0x001fe2000c101d24 */
[----:B------:R-:W-:Y:S05]  /*115b0*/  EXIT ;  /* 0x000000000000794d */ /* 0x000fea0003800000 */
.L_x_1569:
        /* <DEDUP_REMOVED lines=21> */
.L_x_1574:
[----:B------:R-:W-:Y:S05]  /*11710*/  BSYNC B0 ;  /* 0x0000000000007941 */ /* 0x000fea0003800000 */
.L_x_1573:
[----:B------:R-:W-:-:S05]  /*11720*/  LOP3.LUT R3, R0, R3, RZ, 0xfc, !PT ;  /* 0x0000000300037212 */ /* 0x000fca00078efcff */
[----:B------:R-:W-:Y:S01]  /*11730*/  STG.E.U8 desc[UR36][R16.64], R3 ;  /* 0x0000000310007986 */ /* 0x000fe2000c101124 */
[----:B------:R-:W-:Y:S05]  /*11740*/  EXIT ;  /* 0x000000000000794d */ /* 0x000fea0003800000 */
.L_x_1572:
        /* <DEDUP_REMOVED lines=13> */
.L_x_1576:
[----:B------:R-:W-:Y:S01]  /*11820*/  IMAD.MOV.U32 R0, RZ, RZ, 0x7f ;  /* 0x0000007fff007424 */ /* 0x000fe200078e00ff */
[----:B------:R-:W-:-:S04]  /*11830*/  ISETP.GT.U32.AND P0, PT, R2, 0x7f800000, PT ;  /* 0x7f8000000200780c */ /* 0x000fc80003f04070 */
[----:B------:R-:W-:-:S09]  /*11840*/  SEL R0, R0, 0x7c, P0 ;  /* 0x0000007c00007807 */ /* 0x000fd20000000000 */
.L_x_1577:
[----:B------:R-:W-:Y:S05]  /*11850*/  BSYNC B0 ;  /* 0x0000000000007941 */ /* 0x000fea0003800000 */
.L_x_1575:
[----:B------:R-:W-:-:S04]  /*11860*/  LOP3.LUT R2, R3, 0x80000000, RZ, 0xc0, !PT ;  /* 0x8000000003027812 */ /* 0x000fc800078ec0ff */
[----:B------:R-:W-:-:S04]  /*11870*/  SHF.R.U32.HI R3, RZ, 0x18, R2 ;  /* 0x00000018ff037819 */ /* 0x000fc80000011602 */
[----:B------:R-:W-:-:S05]  /*11880*/  LOP3.LUT R3, R0, R3, RZ, 0xfc, !PT ;  /* 0x0000000300037212 */ /* 0x000fca00078efcff */
[----:B------:R-:W-:Y:S01]  /*11890*/  STG.E.U8 desc[UR36][R16.64], R3 ;  /* 0x0000000310007986 */ /* 0x000fe2000c101124 */
[----:B------:R-:W-:Y:S05]  /*118a0*/  EXIT ;  /* 0x000000000000794d */ /* 0x000fea0003800000 */
.L_x_1571:
[----:B------:R-:W-:-:S05]  /*118b0*/  HADD2.F32 R0, -RZ, R2.H0_H0 ;  /* 0x20000002ff007230 */ /* 0x000fca0000004100 */
[----:B------:R-:W-:-:S05]  /*118c0*/  F2FP.BF16.F32.PACK_AB R0, RZ, R0 ;  /* 0x00000000ff00723e */ /* 0x000fca00000010ff */
[----:B------:R-:W-:Y:S01]  /*118d0*/  STG.E.U16 desc[UR36][R16.64], R0 ;  /* 0x0000000010007986 */ /* 0x000fe2000c101524 */
[----:B------:R-:W-:Y:S05]  /*118e0*/  EXIT ;  /* 0x000000000000794d */ /* 0x000fea0003800000 */
.L_x_1568:
        /* <DEDUP_REMOVED lines=10> */
[----:B0-----:R-:W-:Y:S01]  /*11990*/  STG.E.U16 desc[UR36][R16.64], R3 ;  /* 0x0000000310007986 */ /* 0x001fe2000c101524 */
[----:B------:R-:W-:Y:S05]  /*119a0*/  EXIT ;  /* 0x000000000000794d */ /* 0x000fea0003800000 */
.L_x_1580:
        /* <DEDUP_REMOVED lines=17> */
.L_x_1583:
[----:B------:R-:W-:-:S04]  /*11ac0*/  LOP3.LUT R2, R3, 0x80000000, RZ, 0xc0, !PT ;  /* 0x8000000003027812 */ /* 0x000fc800078ec0ff */
[----:B------:R-:W-:-:S04]  /*11ad0*/  SHF.R.U32.HI R3, RZ, 0x18, R2 ;  /* 0x00000018ff037819 */ /* 0x000fc80000011602 */
[----:B------:R-:W-:-:S04]  /*11ae0*/  LOP3.LUT R0, R0, R3, RZ, 0xfc, !PT ;  /* 0x0000000300007212 */ /* 0x000fc800078efcff */
[----:B------:R-:W-:-:S07]  /*11af0*/  PRMT R8, R0, 0x7610, R8 ;  /* 0x0000761000087816 */ /* 0x000fce0000000008 */
.L_x_1582:
[----:B------:R-:W-:Y:S05]  /*11b00*/  BSYNC B0 ;  /* 0x0000000000007941 */ /* 0x000fea0003800000 */
.L_x_1581:
[----:B------:R-:W-:Y:S01]  /*11b10*/  STG.E.U8 desc[UR36][R16.64], R8 ;  /* 0x0000000810007986 */ /* 0x000fe2000c101124 */
[----:B------:R-:W-:Y:S05]  /*11b20*/  EXIT ;  /* 0x000000000000794d */ /* 0x000fea0003800000 */
.L_x_1579:
        /* <DEDUP_REMOVED lines=17> */
.L_x_1586:
[----:B------:R-:W-:-:S04]  /*11c40*/  LOP3.LUT R2, R3, 0x80000000, RZ, 0xc0, !PT ;  /* 0x8000000003027812 */ /* 0x000fc800078ec0ff */
[----:B------:R-:W-:-:S04]  /*11c50*/  SHF.R.U32.HI R3, RZ, 0x18, R2 ;  /* 0x00000018ff037819 */ /* 0x000fc80000011602 */
[----:B------:R-:W-:-:S04]  /*11c60*/  LOP3.LUT R0, R0, R3, RZ, 0xfc, !PT ;  /* 0x0000000300007212 */ /* 0x000fc800078efcff */
[----:B------:R-:W-:-:S07]  /*11c70*/  PRMT R8, R0, 0x7610, R8 ;  /* 0x0000761000087816 */ /* 0x000fce0000000008 */
.L_x_1585:
[----:B------:R-:W-:Y:S05]  /*11c80*/  BSYNC B0 ;  /* 0x0000000000007941 */ /* 0x000fea0003800000 */
.L_x_1584:
[----:B------:R-:W-:Y:S01]  /*11c90*/  STG.E.U8 desc[UR36][R16.64], R8 ;  /* 0x0000000810007986 */ /* 0x000fe2000c101124 */
[----:B------:R-:W-:Y:S05]  /*11ca0*/  EXIT ;  /* 0x000000000000794d */ /* 0x000fea0003800000 */
.L_x_1578:
        /* <DEDUP_REMOVED lines=22> */
.L_x_1561:
        /* <DEDUP_REMOVED lines=16> */
.L_x_1589:
[----:B------:R-:W-:Y:S05]  /*11f10*/  EXIT ;  /* 0x000000000000794d */ /* 0x000fea0003800000 */
.L_x_1588:
[----:B------:R-:W-:-:S06]  /*11f20*/  HADD2.F32 R2, -RZ, R2.H0_H0 ;  /* 0x20000002ff027230 */ /* 0x000fcc0000004100 */
[----:B------:R-:W0:Y:S02]  /*11f30*/  F2I.U64.TRUNC R2, R2 ;  /* 0x0000000200027311 */ /* 0x000e24000020d800 */
[----:B0-----:R-:W-:Y:S01]  /*11f40*/  STG.E.64 desc[UR36][R16.64], R2 ;  /* 0x0000000210007986 */ /* 0x001fe2000c101b24 */
[----:B------:R-:W-:Y:S05]  /*11f50*/  EXIT ;  /* 0x000000000000794d */ /* 0x000fea0003800000 */
.L_x_1587:
[----:B------:R-:W-:-:S04]  /*11f60*/  HADD2.F32 R2, -RZ, R2.H0_H0 ;  /* 0x20000002ff027230 */ /* 0x000fc80000004100 */
[----:B------:R-:W0:Y:S02]  /*11f70*/  F2I.FTZ.U32.TRUNC.NTZ R3, R2 ;  /* 0x0000000200037305 */ /* 0x000e24000021f000 */
[----:B0-----:R-:W-:Y:S01]  /*11f80*/  STG.E desc[UR36][R16.64], R3 ;  /* 0x0000000310007986 */ /* 0x001fe2000c101924 */
[----:B------:R-:W-:Y:S05]  /*11f90*/  EXIT ;  /* 0x000000000000794d */ /* 0x000fea0003800000 */
.L_x_1590:
        /* <DEDUP_REMOVED lines=14> */
.L_x_7832:


//--------------------- .text._ZN2at6native27unrolled_elementwise_kernelIZZZNS0_60_GLOBAL__N__171e0b9f_22_ActivationEluKernel_cu_9e10b42f_305319elu_backward_kernelERNS_18TensorIteratorBaseERKN3c106ScalarES8_S8_bENKUlvE_clEvENKUlvE1_clEvEUlNS5_4HalfESB_E_St5arrayIPcLm3EELi4E23TrivialOffsetCalculatorILi2EjESG_ILi1EjENS0_6memory12LoadWithCastILi2EEENSJ_13StoreWithCastILi1EEEEEviT_T0_T2_T3_T4_T5_ --------------------------
	.section	.text._ZN2at6native27unrolled_elementwise_kernelIZZZNS0_60_GLOBAL__N__171e0b9f_22_ActivationEluKernel_cu_9e10b42f_305319elu_backward_kernelERNS_18TensorIteratorBaseERKN3c106ScalarES8_S8_bENKUlvE_clEvENKUlvE1_clEvEUlNS5_4HalfESB_E_St5arrayIPcLm3EELi4E23TrivialOffsetCalculatorILi2EjESG_ILi1EjENS0_6memory12LoadWithCastILi2EEENSJ_13StoreWithCastILi1EEEEEviT_T0_T2_T3_T4_T5_,"ax",@progbits
	.align	128
        .global         _ZN2at6native27unrolled_elementwise_kernelIZZZNS0_60_GLOBAL__N__171e0b9f_22_ActivationEluKernel_cu_9e10b42f_305319elu_backward_kernelERNS_18TensorIteratorBaseERKN3c106ScalarES8_S8_bENKUlvE_clEvENKUlvE1_clEvEUlNS5_4HalfESB_E_St5arrayIPcLm3EELi4E23TrivialOffsetCalculatorILi2EjESG_ILi1EjENS0_6memory12LoadWithCastILi2EEENSJ_13StoreWithCastILi1EEEEEviT_T0_T2_T3_T4_T5_
        .type           _ZN2at6native27unrolled_elementwise_kernelIZZZNS0_60_GLOBAL__N__171e0b9f_22_ActivationEluKernel_cu_9e10b42f_305319elu_backward_kernelERNS_18TensorIteratorBaseERKN3c106ScalarES8_S8_bENKUlvE_clEvENKUlvE1_clEvEUlNS5_4HalfESB_E_St5arrayIPcLm3EELi4E23TrivialOffsetCalculatorILi2EjESG_ILi1EjENS0_6memory12LoadWithCastILi2EEENSJ_13StoreWithCastILi1EEEEEviT_T0_T2_T3_T4_T5_,@function
        .size           _ZN2at6native27unrolled_elementwise_kernelIZZZNS0_60_GLOBAL__N__171e0b9f_22_ActivationEluKernel_cu_9e10b42f_305319elu_backward_kernelERNS_18TensorIteratorBaseERKN3c106ScalarES8_S8_bENKUlvE_clEvENKUlvE1_clEvEUlNS5_4HalfESB_E_St5arrayIPcLm3EELi4E23TrivialOffsetCalculatorILi2EjESG_ILi1EjENS0_6memory12LoadWithCastILi2EEENSJ_13StoreWithCastILi1EEEEEviT_T0_T2_T3_T4_T5_,(.L_x_7833 - _ZN2at6native27unrolled_elementwise_kernelIZZZNS0_60_GLOBAL__N__171e0b9f_22_ActivationEluKernel_cu_9e10b42f_305319elu_backward_kernelERNS_18TensorIteratorBaseERKN3c106ScalarES8_S8_bENKUlvE_clEvENKUlvE1_clEvEUlNS5_4HalfESB_E_St5arrayIPcLm3EELi4E23TrivialOffsetCalculatorILi2EjESG_ILi1EjENS0_6memory12LoadWithCastILi2EEENSJ_13StoreWithCastILi1EEEEEviT_T0_T2_T3_T4_T5_)
        .other          _ZN2at6native27unrolled_elementwise_kernelIZZZNS0_60_GLOBAL__N__171e0b9f_22_ActivationEluKernel_cu_9e10b42f_305319elu_backward_kernelERNS_18TensorIteratorBaseERKN3c106ScalarES8_S8_bENKUlvE_clEvENKUlvE1_clEvEUlNS5_4HalfESB_E_St5arrayIPcLm3EELi4E23TrivialOffsetCalculatorILi2EjESG_ILi1EjENS0_6memory12LoadWithCastILi2EEENSJ_13StoreWithCastILi1EEEEEviT_T0_T2_T3_T4_T5_,@"STO_CUDA_ENTRY STV_DEFAULT"
_ZN2at6native27unrolled_elementwise_kernelIZZZNS0_60_GLOBAL__N__171e0b9f_22_ActivationEluKernel_cu_9e10b42f_305319elu_backward_kernelERNS_18TensorIteratorBaseERKN3c106ScalarES8_S8_bENKUlvE_clEvENKUlvE1_clEvEUlNS5_4HalfESB_E_St5arrayIPcLm3EELi4E23TrivialOffsetCalculatorILi2EjESG_ILi1EjENS0_6memory12LoadWithCastILi2EEENSJ_13StoreWithCastILi1EEEEEviT_T0_T2_T3_T4_T5_:
.text._ZN2at6native27unrolled_elementwise_kernelIZZZNS0_60_GLOBAL__N__171e0b9f_22_ActivationEluKernel_cu_9e10b42f_305319elu_backward_kernelERNS_18TensorIteratorBaseERKN3c106ScalarES8_S8_bENKUlvE_clEvENKUlvE1_clEvEUlNS5_4HalfESB_E_St5arrayIPcLm3EELi4E23TrivialOffsetCalculatorILi2EjESG_ILi1EjENS0_6memory12LoadWithCastILi2EEENSJ_13StoreWithCastILi1EEEEEviT_T0_T2_T3_T4_T5_:
        /* <DEDUP_REMOVED lines=36> */
.L_x_1596:
[----:B------:R-:W2:Y:S02]  /*0240*/  LDG.E.U8 R4, desc[UR36][R4.64] ;  /* 0x0000002404047981 */ /* 0x000ea4000c1e1100 */
[----:B--2---:R-:W-:-:S04]  /*0250*/  I2FP.F32.U32 R0, R4 ;  /* 0x0000000400007245 */ /* 0x004fc80000201000 */
[----:B------:R-:W-:-:S04]  /*0260*/  F2FP.F16.F32.PACK_AB R0, RZ, R0 ;  /* 0x00000000ff00723e */ /* 0x000fc800000000ff */
[----:B------:R-:W-:Y:S01]  /*0270*/  PRMT R18, R0, 0x7610, R18 ;  /* 0x0000761000127816 */ /* 0x000fe20000000012 */
[----:B------:R-:W-:Y:S06]  /*0280*/  BRA `(.L_x_1598) ;  /* 0x0000000c00bc7947 */ /* 0x000fec0003800000 */
.L_x_1595:
        /* <DEDUP_REMOVED lines=11> */
.L_x_1600:
[----:B------:R-:W2:Y:S02]  /*0340*/  LDG.E R4, desc[UR36][R4.64] ;  /* 0x0000002404047981 */ /* 0x000ea4000c1e1900 */
[----:B--2---:R-:W-:-:S04]  /*0350*/  I2FP.F32.S32 R0, R4 ;  /* 0x0000000400007245 */ /* 0x004fc80000201400 */
[----:B------:R-:W-:-:S04]  /*0360*/  F2FP.F16.F32.PACK_AB R0, RZ, R0 ;  /* 0x00000000ff00723e */ /* 0x000fc800000000ff */
[----:B------:R-:W-:Y:S01]  /*0370*/  PRMT R18, R0, 0x7610, R18 ;  /* 0x0000761000127816 */ /* 0x000fe20000000012 */
[----:B------:R-:W-:Y:S06]  /*0380*/  BRA `(.L_x_1598) ;  /* 0x0000000c007c7947 */ /* 0x000fec0003800000 */
.L_x_1599:
[----:B------:R-:W2:Y:S02]  /*0390*/  LDG.E.U16 R4, desc[UR36][R4.64] ;  /* 0x0000002404047981 */ /* 0x000ea4000c1e1500 */
[----:B--2---:R-:W0:Y:S02]  /*03a0*/  I2F.S16 R0, R4 ;  /* 0x0000000400007306 */ /* 0x004e240000101400 */
[----:B0-----:R-:W-:-:S04]  /*03b0*/  F2FP.F16.F32.PACK_AB R0, RZ, R0 ;  /* 0x00000000ff00723e */ /* 0x001fc800000000ff */
[----:B------:R-:W-:Y:S01]  /*03c0*/  PRMT R18, R0, 0x7610, R18 ;  /* 0x0000761000127816 */ /* 0x000fe20000000012 */
[----:B------:R-:W-:Y:S06]  /*03d0*/  BRA `(.L_x_1598) ;  /* 0x0000000c00687947 */ /* 0x000fec0003800000 */
.L_x_1594:
        /* <DEDUP_REMOVED lines=9> */
.L_x_1602:
[----:B------:R1:W5:Y:S01]  /*0470*/  LDG.E.U16 R18, desc[UR36][R4.64] ;  /* 0x0000002404127981 */ /* 0x000362000c1e1500 */
[----:B------:R-:W-:Y:S05]  /*0480*/  BRA `(.L_x_1598) ;  /* 0x0000000c003c7947 */ /* 0x000fea0003800000 */
.L_x_1601:
        /* <DEDUP_REMOVED lines=9> */
.L_x_1604:
[----:B------:R0:W5:Y:S01]  /*0520*/  LDG.E.U16 R18, desc[UR36][R4.64] ;  /* 0x0000002404127981 */ /* 0x000162000c1e1500 */
[----:B------:R-:W-:Y:S05]  /*0530*/  BRA `(.L_x_1598) ;  /* 0x0000000c00107947 */ /* 0x000fea0003800000 */
.L_x_1603:
        /* <DEDUP_REMOVED lines=9> */
.L_x_1593:
        /* <DEDUP_REMOVED lines=14> */
.L_x_1607:
        /* <DEDUP_REMOVED lines=9> */
.L_x_1606:
        /* <DEDUP_REMOVED lines=28> */
.L_x_1609:
        /* <DEDUP_REMOVED lines=12> */
[----:B------:R-:W-:-:S04]  /*09c0*/  F2FP.F16.F32.PACK_AB R0, RZ, R0 ;  /* 0x00000000ff00723e */ /* 0x000fc800000000ff */
[----:B------:R-:W-:Y:S01]  /*09d0*/  PRMT R18, R0, 0x7610, R18 ;  /* 0x0000761000127816 */ /* 0x000fe20000000012 */
[----:B------:R-:W-:Y:S06]  /*09e0*/  BRA `(.L_x_1598) ;  /* 0x0000000400e47947 */ /* 0x000fec0003800000 */
.L_x_1608:
[----:B------:R-:W2:Y:S02]  /*09f0*/  LDG.E.U16 R0, desc[UR36][R4.64] ;  /* 0x0000002404007981 */ /* 0x000ea4000c1e1500 */
[----:B--2---:R-:W-:-:S05]  /*0a00*/  IMAD.U32 R0, R0, 0x10000, RZ ;  /* 0x0001000000007824 */ /* 0x004fca00078e00ff */
[----:B------:R-:W-:-:S04]  /*0a10*/  F2FP.F16.F32.PACK_AB R0, RZ, R0 ;  /* 0x00000000ff00723e */ /* 0x000fc800000000ff */
[----:B------:R-:W-:Y:S01]  /*0a20*/  PRMT R18, R0, 0x7610, R18 ;  /* 0x0000761000127816 */ /* 0x000fe20000000012 */
[----:B------:R-:W-:Y:S06]  /*0a30*/  BRA `(.L_x_1598) ;  /* 0x0000000400d07947 */ /* 0x000fec0003800000 */
.L_x_1605:
        /* <DEDUP_REMOVED lines=13> */
.L_x_1612:
        /* <DEDUP_REMOVED lines=21> */
.L_x_1616:
[----:B------:R-:W-:Y:S05]  /*0c60*/  BSYNC B1 ;  /* 0x0000000000017941 */ /* 0x000fea0003800000 */
.L_x_1615:
[----:B------:R-:W-:Y:S01]  /*0c70*/  LEA R5, R0, 0x3b800000, 0x17 ;  /* 0x3b80000000057811 */ /* 0x000fe200078eb8ff */
[----:B------:R-:W-:-:S05]  /*0c80*/  IMAD.SHL.U32 R0, R3, 0x100000, RZ ;  /* 0x0010000003007824 */ /* 0x000fca00078e00ff */
[----:B------:R-:W-:-:S07]  /*0c90*/  LOP3.LUT R0, R5, R0, R6, 0xfe, !PT ;  /* 0x0000000005007212 */ /* 0x000fce00078efe06 */
.L_x_1614:
[----:B------:R-:W-:Y:S05]  /*0ca0*/  BSYNC B0 ;  /* 0x0000000000007941 */ /* 0x000fea0003800000 */
.L_x_1613:
[----:B------:R-:W-:-:S04]  /*0cb0*/  F2FP.F16.F32.PACK_AB R0, RZ, R0 ;  /* 0x00000000ff00723e */ /* 0x000fc800000000ff */
[----:B------:R-:W-:Y:S01]  /*0cc0*/  PRMT R18, R0, 0x7610, R18 ;  /* 0x0000761000127816 */ /* 0x000fe20000000012 */
[----:B------:R-:W-:Y:S06]  /*0cd0*/  BRA `(.L_x_1598) ;  /* 0x0000000400287947 */ /* 0x000fec0003800000 */
.L_x_1611:
        /* <DEDUP_REMOVED lines=21> */
.L_x_1620:
[----:B------:R-:W-:Y:S05]  /*0e30*/  BSYNC B1 ;  /* 0x0000000000017941 */ /* 0x000fea0003800000 */
.L_x_1619:
[----:B------:R-:W-:Y:S01]  /*0e40*/  LEA R5, R0, 0x37800000, 0x17 ;  /* 0x3780000000057811 */ /* 0x000fe200078eb8ff */
[----:B------:R-:W-:-:S05]  /*0e50*/  IMAD.SHL.U32 R0, R3, 0x200000, RZ ;  /* 0x0020000003007824 */ /* 0x000fca00078e00ff */
[----:B------:R-:W-:-:S07]  /*0e60*/  LOP3.LUT R0, R5, R0, R6, 0xfe, !PT ;  /* 0x0000000005007212 */ /* 0x000fce00078efe06 */
.L_x_1618:
[----:B------:R-:W-:Y:S05]  /*0e70*/  BSYNC B0 ;  /* 0x0000000000007941 */ /* 0x000fea0003800000 */
.L_x_1617:
[----:B------:R-:W-:-:S04]  /*0e80*/  F2FP.F16.F32.PACK_AB R0, RZ, R0 ;  /* 0x00000000ff00723e */ /* 0x000fc800000000ff */
[----:B------:R-:W-:Y:S01]  /*0e90*/  PRMT R18, R0, 0x7610, R18 ;  /* 0x0000761000127816 */ /* 0x000fe20000000012 */
[----:B------:R-:W-:Y:S06]  /*0ea0*/  BRA `(.L_x_1598) ;  /* 0x0000000000b47947 */ /* 0x000fec0003800000 */
.L_x_1610:
        /* <DEDUP_REMOVED lines=14> */
.L_x_1624:
[----:B------:R-:W-:Y:S05]  /*0f90*/  BSYNC B0 ;  /* 0x0000000000007941 */ /* 0x000fea0003800000 */
.L_x_1623:
[----:B------:R-:W-:-:S04]  /*0fa0*/  F2FP.F16.F32.PACK_AB R0, RZ, R0 ;  /* 0x00000000ff00723e */ /* 0x000fc800000000ff */
[----:B------:R-:W-:Y:S01]  /*0fb0*/  PRMT R18, R0, 0x7610, R18 ;  /* 0x0000761000127816 */ /* 0x000fe20000000012 */
[----:B------:R-:W-:Y:S06]  /*0fc0*/  BRA `(.L_x_1598) ;  /* 0x00000000006c7947 */ /* 0x000fec0003800000 */
.L_x_1597:
        /* <DEDUP_REMOVED lines=16> */
.L_x_1625:
[----:B------:R-:W-:Y:S01]  /*10d0*/  PRMT R18, RZ, 0x7610, R18 ;  /* 0x00007610ff127816 */ /* 0x000fe20000000012 */
[----:B------:R-:W-:Y:S06]  /*10e0*/  BRA `(.L_x_1598) ;  /* 0x0000000000247947 */ /* 0x000fec0003800000 */
.L_x_1622:
[----:B------:R-:W2:Y:S02]  /*10f0*/  LDG.E.64 R4, desc[UR36][R4.64] ;  /* 0x0000002404047981 */ /* 0x000ea4000c1e1b00 */
[----:B--2---:R-:W0:Y:S02]  /*1100*/  I2F.U64 R0, R4 ;  /* 0x0000000400007312 */ /* 0x004e240000301000 */
[----:B0-----:R-:W-:-:S04]  /*1110*/  F2FP.F16.F32.PACK_AB R0, RZ, R0 ;  /* 0x00000000ff00723e */ /* 0x001fc800000000ff */
[----:B------:R-:W-:Y:S01]  /*1120*/  PRMT R18, R0, 0x7610, R18 ;  /* 0x0000761000127816 */ /* 0x000fe20000000012 */
[----:B------:R-:W-:Y:S06]  /*1130*/  BRA `(.L_x_1598) ;  /* 0x0000000000107947 */ /* 0x000fec0003800000 */
.L_x_1621:
[----:B------:R-:W2:Y:S02]  /*1140*/  LDG.E R4, desc[UR36][R4.64] ;  /* 0x0000002404047981 */ /* 0x000ea4000c1e1900 */
[----:B--2---:R-:W-:-:S04]  /*1150*/  I2FP.F32.U32 R0, R4 ;  /* 0x0000000400007245 */ /* 0x004fc80000201000 */
[----:B------:R-:W-:-:S04]  /*1160*/  F2FP.F16.F32.PACK_AB R0, RZ, R0 ;  /* 0x00000000ff00723e */ /* 0x000fc800000000ff */
[----:B------:R-:W-:-:S07]  /*1170*/  PRMT R18, R0, 0x7610, R18 ;  /* 0x0000761000127816 */ /* 0x000fce0000000012 */
.L_x_1598:
[----:B01----:R-:W0:Y:S01]  /*1180*/  LDC.64 R4, c[0x0][0x240] ;  /* 0x00009000ff047b82 */ /* 0x003e220000000a00 */
        /* <DEDUP_REMOVED lines=20> */
.L_x_1629:
[----:B------:R-:W2:Y:S02]  /*12d0*/  LDG.E.U8 R4, desc[UR36][R4.64] ;  /* 0x0000002404047981 */ /* 0x000ea4000c1e1100 */
[----:B--2---:R-:W-:-:S04]  /*12e0*/  I2FP.F32.U32 R0, R4 ;  /* 0x0000000400007245 */ /* 0x004fc80000201000 */
[----:B------:R-:W-:-:S04]  /*12f0*/  F2FP.F16.F32.PACK_AB R0, RZ, R0 ;  /* 0x00000000ff00723e */ /* 0x000fc800000000ff */
[----:B------:R-:W-:Y:S01]  /*1300*/  PRMT R19, R0, 0x7610, R19 ;  /* 0x0000761000137816 */ /* 0x000fe20000000013 */
[----:B------:R-:W-:Y:S06]  /*1310*/  BRA `(.L_x_1631) ;  /* 0x0000000c00bc7947 */ /* 0x000fec0003800000 */
.L_x_1628:
        /* <DEDUP_REMOVED lines=11> */
.L_x_1633:
[----:B------:R-:W2:Y:S02]  /*13d0*/  LDG.E R4, desc[UR36][R4.64] ;  /* 0x0000002404047981 */ /* 0x000ea4000c1e1900 */
[----:B--2---:R-:W-:-:S04]  /*13e0*/  I2FP.F32.S32 R0, R4 ;  /* 0x0000000400007245 */ /* 0x004fc80000201400 */
[----:B------:R-:W-:-:S04]  /*13f0*/  F2FP.F16.F32.PACK_AB R0, RZ, R0 ;  /* 0x00000000ff00723e */ /* 0x000fc800000000ff */
[----:B------:R-:W-:Y:S01]  /*1400*/  PRMT R19, R0, 0x7610, R19 ;  /* 0x0000761000137816 */ /* 0x000fe20000000013 */
[----:B------:R-:W-:Y:S06]  /*1410*/  BRA `(.L_x_1631) ;  /* 0x0000000c007c7947 */ /* 0x000fec0003800000 */
.L_x_1632:
[----:B------:R-:W2:Y:S02]  /*1420*/  LDG.E.U16 R4, desc[UR36][R4.64] ;  /* 0x0000002404047981 */ /* 0x000ea4000c1e1500 */
[----:B--2---:R-:W0:Y:S02]  /*1430*/  I2F.S16 R0, R4 ;  /* 0x0000000400007306 */ /* 0x004e240000101400 */
[----:B0-----:R-:W-:-:S04]  /*1440*/  F2FP.F16.F32.PACK_AB R0, RZ, R0 ;  /* 0x00000000ff00723e */ /* 0x001fc800000000ff */
[----:B------:R-:W-:Y:S01]  /*1450*/  PRMT R19, R0, 0x7610, R19 ;  /* 0x0000761000137816 */ /* 0x000fe20000000013 */
[----:B------:R-:W-:Y:S06]  /*1460*/  BRA `(.L_x_1631) ;  /* 0x0000000c00687947 */ /* 0x000fec0003800000 */
.L_x_1627:
        /* <DEDUP_REMOVED lines=9> */
.L_x_1635:
[----:B------:R1:W5:Y:S01]  /*1500*/  LDG.E.U16 R19, desc[UR36][R4.64] ;  /* 0x0000002404137981 */ /* 0x000362000c1e1500 */
[----:B------:R-:W-:Y:S05]  /*1510*/  BRA `(.L_x_1631) ;  /* 0x0000000c003c7947 */ /* 0x000fea0003800000 */
.L_x_1634:
        /* <DEDUP_REMOVED lines=9> */
.L_x_1637:
[----:B------:R0:W5:Y:S01]  /*15b0*/  LDG.E.U16 R19, desc[UR36][R4.64] ;  /* 0x0000002404137981 */ /* 0x000162000c1e1500 */
[----:B------:R-:W-:Y:S05]  /*15c0*/  BRA `(.L_x_1631) ;  /* 0x0000000c00107947 */ /* 0x000fea0003800000 */
.L_x_1636:
        /* <DEDUP_REMOVED lines=9> */
.L_x_1626:
        /* <DEDUP_REMOVED lines=14> */
.L_x_1640:
        /* <DEDUP_REMOVED lines=9> */
.L_x_1639:
        /* <DEDUP_REMOVED lines=28> */
.L_x_1642:
        /* <DEDUP_REMOVED lines=15> */
.L_x_1641:
[----:B------:R-:W2:Y:S02]  /*1a80*/  LDG.E.U16 R0, desc[UR36][R4.64] ;  /* 0x0000002404007981 */ /* 0x000ea4000c1e1500 */
[----:B--2---:R-:W-:-:S05]  /*1a90*/  IMAD.U32 R0, R0, 0x10000, RZ ;  /* 0x0001000000007824 */ /* 0x004fca00078e00ff */
[----:B------:R-:W-:-:S04]  /*1aa0*/  F2FP.F16.F32.PACK_AB R0, RZ, R0 ;  /* 0x00000000ff00723e */ /* 0x000fc800000000ff */
[----:B------:R-:W-:Y:S01]  /*1ab0*/  PRMT R19, R0, 0x7610, R19 ;  /* 0x0000761000137816 */ /* 0x000fe20000000013 */
[----:B------:R-:W-:Y:S06]  /*1ac0*/  BRA `(.L_x_1631) ;  /* 0x0000000400d07947 */ /* 0x000fec0003800000 */
.L_x_1638:
        /* <DEDUP_REMOVED lines=13> */
.L_x_1645:
        /* <DEDUP_REMOVED lines=21> */
.L_x_1649:
[----:B------:R-:W-:Y:S05]  /*1cf0*/  BSYNC B1 ;  /* 0x0000000000017941 */ /* 0x000fea0003800000 */
.L_x_1648:
[----:B------:R-:W-:Y:S01]  /*1d00*/  LEA R5, R0, 0x3b800000, 0x17 ;  /* 0x3b80000000057811 */ /* 0x000fe200078eb8ff */
[----:B------:R-:W-:-:S05]  /*1d10*/  IMAD.SHL.U32 R0, R3, 0x100000, RZ ;  /* 0x0010000003007824 */ /* 0x000fca00078e00ff */
[----:B------:R-:W-:-:S07]  /*1d20*/  LOP3.LUT R0, R5, R0, R6, 0xfe, !PT ;  /* 0x0000000005007212 */ /* 0x000fce00078efe06 */
.L_x_1647:
[----:B------:R-:W-:Y:S05]  /*1d30*/  BSYNC B0 ;  /* 0x0000000000007941 */ /* 0x000fea0003800000 */
.L_x_1646:
[----:B------:R-:W-:-:S04]  /*1d40*/  F2FP.F16.F32.PACK_AB R0, RZ, R0 ;  /* 0x00000000ff00723e */ /* 0x000fc800000000ff */
[----:B------:R-:W-:Y:S01]  /*1d50*/  PRMT R19, R0, 0x7610, R19 ;  /* 0x0000761000137816 */ /* 0x000fe20000000013 */
[----:B------:R-:W-:Y:S06]  /*1d60*/  BRA `(.L_x_1631) ;  /* 0x0000000400287947 */ /* 0x000fec0003800000 */
.L_x_1644:
        /* <DEDUP_REMOVED lines=21> */
.L_x_1653:
[----:B------:R-:W-:Y:S05]  /*1ec0*/  BSYNC B1 ;  /* 0x0000000000017941 */ /* 0x000fea0003800000 */
.L_x_1652:
[----:B------:R-:W-:Y:S01]  /*1ed0*/  LEA R5, R0, 0x37800000, 0x17 ;  /* 0x3780000000057811 */ /* 0x000fe200078eb8ff */
[----:B------:R-:W-:-:S05]  /*1ee0*/  IMAD.SHL.U32 R0, R3, 0x200000, RZ ;  /* 0x0020000003007824 */ /* 0x000fca00078e00ff */
[----:B------:R-:W-:-:S07]  /*1ef0*/  LOP3.LUT R0, R5, R0, R6, 0xfe, !PT ;  /* 0x0000000005007212 */ /* 0x000fce00078efe06 */
.L_x_1651:
[----:B------:R-:W-:Y:S05]  /*1f00*/  BSYNC B0 ;  /* 0x0000000000007941 */ /* 0x000fea0003800000 */
.L_x_1650:
[----:B------:R-:W-:-:S04]  /*1f10*/  F2FP.F16.F32.PACK_AB R0, RZ, R0 ;  /* 0x00000000ff00723e */ /* 0x000fc800000000ff */
[----:B------:R-:W-:Y:S01]  /*1f20*/  PRMT R19, R0, 0x7610, R19 ;  /* 0x0000761000137816 */ /* 0x000fe20000000013 */
[----:B------:R-:W-:Y:S06]  /*1f30*/  BRA `(.L_x_1631) ;  /* 0x0000000000b47947 */ /* 0x000fec0003800000 */
.L_x_1643:
        /* <DEDUP_REMOVED lines=14> */
.L_x_1657:
[----:B------:R-:W-:Y:S05]  /*2020*/  BSYNC B0 ;  /* 0x0000000000007941 */ /* 0x000fea0003800000 */
.L_x_1656:
[----:B------:R-:W-:-:S04]  /*2030*/  F2FP.F16.F32.PACK_AB R0, RZ, R0 ;  /* 0x00000000ff00723e */ /* 0x000fc800000000ff */
[----:B------:R-:W-:Y:S01]  /*2040*/  PRMT R19, R0, 0x7610, R19 ;  /* 0x0000761000137816 */ /* 0x000fe20000000013 */
[----:B------:R-:W-:Y:S06]  /*2050*/  BRA `(.L_x_1631) ;  /* 0x00000000006c7947 */ /* 0x000fec0003800000 */
.L_x_1630:
        /* <DEDUP_REMOVED lines=16> */
.L_x_1658:
[----:B------:R-:W-:Y:S01]  /*2160*/  PRMT R19, RZ, 0x7610, R19 ;  /* 0x00007610ff137816 */ /* 0x000fe20000000013 */
[----:B------:R-:W-:Y:S06]  /*2170*/  BRA `(.L_x_1631) ;  /* 0x0000000000247947 */ /* 0x000fec0003800000 */
.L_x_1655:
[----:B------:R-:W2:Y:S02]  /*2180*/  LDG.E.64 R4, desc[UR36][R4.64] ;  /* 0x0000002404047981 */ /* 0x000ea4000c1e1b00 */
[----:B--2---:R-:W0:Y:S02]  /*2190*/  I2F.U64 R0, R4 ;  /* 0x0000000400007312 */ /* 0x004e240000301000 */
[----:B0-----:R-:W-:-:S04]  /*21a0*/  F2FP.F16.F32.PACK_AB R0, RZ, R0 ;  /* 0x00000000ff00723e */ /* 0x001fc800000000ff */
[----:B------:R-:W-:Y:S01]  /*21b0*/  PRMT R19, R0, 0x7610, R19 ;  /* 0x0000761000137816 */ /* 0x000fe20000000013 */
[----:B------:R-:W-:Y:S06]  /*21c0*/  BRA `(.L_x_1631) ;  /* 0x0000000000107947 */ /* 0x000fec0003800000 */
.L_x_1654:
[----:B------:R-:W2:Y:S02]  /*21d0*/  LDG.E R4, desc[UR36][R4.64] ;  /* 0x0000002404047981 */ /* 0x000ea4000c1e1900 */
[----:B--2---:R-:W-:-:S04]  /*21e0*/  I2FP.F32.U32 R0, R4 ;  /* 0x0000000400007245 */ /* 0x004fc80000201000 */
[----:B------:R-:W-:-:S04]  /*21f0*/  F2FP.F16.F32.PACK_AB R0, RZ, R0 ;  /* 0x00000000ff00723e */ /* 0x000fc800000000ff */
[----:B------:R-:W-:-:S07]  /*2200*/  PRMT R19, R0, 0x7610, R19 ;  /* 0x0000761000137816 */ /* 0x000fce0000000013 */
.L_x_1631:
[----:B------:R-:W-:-:S07]  /*2210*/  VIADD R27, R27, 0x80 ;  /* 0x000000801b1b7836 */ /* 0x000fce0000000000 */
.L_x_1592:
[----:B------:R-:W-:Y:S05]  /*2220*/  BSYNC B6 ;  /* 0x0000000000067941 */ /* 0x000fea0003800000 */
.L_x_1591:
[----:B------:R-:W-:Y:S01]  /*2230*/  ISETP.GE.AND P0, PT, R27, R28, PT ;  /* 0x0000001c1b00720c */ /* 0x000fe20003f06270 */
[----:B------:R-:W-:Y:S01]  /*2240*/  BSSY B6, `(.L_x_1659) ;  /* 0x0000218000067945 */ /* 0x000fe20003800000 */
[----:B------:R-:W-:-:S11]  /*2250*/  PRMT R22, RZ, 0x7610, R22 ;  /* 0x00007610ff167816 */ /* 0x000fd60000000016 */
[----:B------:R-:W-:Y:S05]  /*2260*/  @P0 BRA `(.L_x_1660) ;  /* 0x0000002000540947 */ /* 0x000fea0003800000 */
[----:B01----:R-:W0:Y:S01]  /*2270*/  LDC.64 R4, c[0x0][0x238] ;  /* 0x00008e00ff047b82 */ /* 0x003e220000000a00 */
        /* <DEDUP_REMOVED lines=21> */
.L_x_1664:
[----:B------:R-:W2:Y:S02]  /*23d0*/  LDG.E.U8 R4, desc[UR36][R4.64] ;  /* 0x0000002404047981 */ /* 0x000ea4000c1e1100 */
[----:B--2---:R-:W-:-:S04]  /*23e0*/  I2FP.F32.U32 R0, R4 ;  /* 0x0000000400007245 */ /* 0x004fc80000201000 */
[----:B------:R-:W-:-:S04]  /*23f0*/  F2FP.F16.F32.PACK_AB R0, RZ, R0 ;  /* 0x00000000ff00723e */ /* 0x000fc800000000ff */
[----:B------:R-:W-:Y:S01]  /*2400*/  PRMT R17, R0, 0x7610, R17 ;  /* 0x0000761000117816 */ /* 0x000fe20000000011 */
[----:B------:R-:W-:Y:S06]  /*2410*/  BRA `(.L_x_1666) ;  /* 0x0000000c00c07947 */ /* 0x000fec0003800000 */
.L_x_1663:
        /* <DEDUP_REMOVED lines=11> */
.L_x_1668:
[----:B------:R-:W2:Y:S02]  /*24d0*/  LDG.E R4, desc[UR36][R4.64] ;  /* 0x0000002404047981 */ /* 0x000ea4000c1e1900 */
[----:B--2---:R-:W-:-:S04]  /*24e0*/  I2FP.F32.S32 R0, R4 ;  /* 0x0000000400007245 */ /* 0x004fc80000201400 */
[----:B------:R-:W-:-:S04]  /*24f0*/  F2FP.F16.F32.PACK_AB R0, RZ, R0 ;  /* 0x00000000ff00723e */ /* 0x000fc800000000ff */
[----:B------:R-:W-:Y:S01]  /*2500*/  PRMT R17, R0, 0x7610, R17 ;  /* 0x0000761000117816 */ /* 0x000fe20000000011 */
[----:B------:R-:W-:Y:S06]  /*2510*/  BRA `(.L_x_1666) ;  /* 0x0000000c00807947 */ /* 0x000fec0003800000 */
.L_x_1667:
[----:B------:R-:W2:Y:S02]  /*2520*/  LDG.E.U16 R4, desc[UR36][R4.64] ;  /* 0x0000002404047981 */ /* 0x000ea4000c1e1500 */
[----:B--2---:R-:W0:Y:S02]  /*2530*/  I2F.S16 R0, R4 ;  /* 0x0000000400007306 */ /* 0x004e240000101400 */
[----:B0-----:R-:W-:-:S04]  /*2540*/  F2FP.F16.F32.PACK_AB R0, RZ, R0 ;  /* 0x00000000ff00723e */ /* 0x001fc800000000ff */
[----:B------:R-:W-:Y:S01]  /*2550*/  PRMT R17, R0, 0x7610, R17 ;  /* 0x0000761000117816 */ /* 0x000fe20000000011 */
[----:B------:R-:W-:Y:S06]  /*2560*/  BRA `(.L_x_1666) ;  /* 0x0000000c006c7947 */ /* 0x000fec0003800000 */
.L_x_1662:
        /* <DEDUP_REMOVED lines=9> */
.L_x_1670:
[----:B------:R1:W5:Y:S01]  /*2600*/  LDG.E.U16 R17, desc[UR36][R4.64] ;  /* 0x0000002404117981 */ /* 0x000362000c1e1500 */
[----:B------:R-:W-:Y:S05]  /*2610*/  BRA `(.L_x_1666) ;  /* 0x0000000c00407947 */ /* 0x000fea0003800000 */
.L_x_1669:
        /* <DEDUP_REMOVED lines=9> */
.L_x_1672:
[----:B------:R0:W5:Y:S01]  /*26b0*/  LDG.E.U16 R17, desc[UR36][R4.64] ;  /* 0x0000002404117981 */ /* 0x000162000c1e1500 */
[----:B------:R-:W-:Y:S05]  /*26c0*/  BRA `(.L_x_1666) ;  /* 0x0000000c00147947 */ /* 0x000fea0003800000 */
.L_x_1671:
        /* <DEDUP_REMOVED lines=9> */
.L_x_1661:
        /* <DEDUP_REMOVED lines=14> */
.L_x_1675:
        /* <DEDUP_REMOVED lines=9> */
.L_x_1674:
        /* <DEDUP_REMOVED lines=28> */
.L_x_1677:
        /* <DEDUP_REMOVED lines=16> */
.L_x_1676:
[----:B------:R-:W2:Y:S02]  /*2b90*/  LDG.E.U16 R0, desc[UR36][R4.64] ;  /* 0x0000002404007981 */ /* 0x000ea4000c1e1500 */
[----:B--2---:R-:W-:-:S05]  /*2ba0*/  IMAD.U32 R0, R0, 0x10000, RZ ;  /* 0x0001000000007824 */ /* 0x004fca00078e00ff */
[----:B------:R-:W-:-:S04]  /*2bb0*/  F2FP.F16.F32.PACK_AB R0, RZ, R0 ;  /* 0x00000000ff00723e */ /* 0x000fc800000000ff */
[----:B------:R-:W-:Y:S01]  /*2bc0*/  PRMT R17, R0, 0x7610, R17 ;  /* 0x0000761000117816 */ /* 0x000fe20000000011 */
[----:B------:R-:W-:Y:S06]  /*2bd0*/  BRA `(.L_x_1666) ;  /* 0x0000000400d07947 */ /* 0x000fec0003800000 */
.L_x_1673:
        /* <DEDUP_REMOVED lines=13> */
.L_x_1680:
        /* <DEDUP_REMOVED lines=21> */
.L_x_1684:
[----:B------:R-:W-:Y:S05]  /*2e00*/  BSYNC B1 ;  /* 0x0000000000017941 */ /* 0x000fea0003800000 */
.L_x_1683:
[----:B------:R-:W-:Y:S01]  /*2e10*/  LEA R5, R0, 0x3b800000, 0x17 ;  /* 0x3b80000000057811 */ /* 0x000fe200078eb8ff */
[----:B------:R-:W-:-:S05]  /*2e20*/  IMAD.SHL.U32 R0, R3, 0x100000, RZ ;  /* 0x0010000003007824 */ /* 0x000fca00078e00ff */
[----:B------:R-:W-:-:S07]  /*2e30*/  LOP3.LUT R0, R5, R0, R6, 0xfe, !PT ;  /* 0x0000000005007212 */ /* 0x000fce00078efe06 */
.L_x_1682:
[----:B------:R-:W-:Y:S05]  /*2e40*/  BSYNC B0 ;  /* 0x0000000000007941 */ /* 0x000fea0003800000 */
.L_x_1681:
[----:B------:R-:W-:-:S04]  /*2e50*/  F2FP.F16.F32.PACK_AB R0, RZ, R0 ;  /* 0x00000000ff00723e */ /* 0x000fc800000000ff */
[----:B------:R-:W-:Y:S01]  /*2e60*/  PRMT R17, R0, 0x7610, R17 ;  /* 0x0000761000117816 */ /* 0x000fe20000000011 */
[----:B------:R-:W-:Y:S06]  /*2e70*/  BRA `(.L_x_1666) ;  /* 0x0000000400287947 */ /* 0x000fec0003800000 */
.L_x_1679:
        /* <DEDUP_REMOVED lines=21> */
.L_x_1688:
[----:B------:R-:W-:Y:S05]  /*2fd0*/  BSYNC B1 ;  /* 0x0000000000017941 */ /* 0x000fea0003800000 */
.L_x_1687:
[----:B------:R-:W-:Y:S01]  /*2fe0*/  LEA R5, R0, 0x37800000, 0x17 ;  /* 0x3780000000057811 */ /* 0x000fe200078eb8ff */
[----:B------:R-:W-:-:S05]  /*2ff0*/  IMAD.SHL.U32 R0, R3, 0x200000, RZ ;  /* 0x0020000003007824 */ /* 0x000fca00078e00ff */
[----:B------:R-:W-:-:S07]  /*3000*/  LOP3.LUT R0, R5, R0, R6, 0xfe, !PT ;  /* 0x0000000005007212 */ /* 0x000fce00078efe06 */
.L_x_1686:
[----:B------:R-:W-:Y:S05]  /*3010*/  BSYNC B0 ;  /* 0x0000000000007941 */ /* 0x000fea0003800000 */
.L_x_1685:
[----:B------:R-:W-:-:S04]  /*3020*/  F2FP.F16.F32.PACK_AB R0, RZ, R0 ;  /* 0x00000000ff00723e */ /* 0x000fc800000000ff */
[----:B------:R-:W-:Y:S01]  /*3030*/  PRMT R17, R0, 0x7610, R17 ;  /* 0x0000761000117816 */ /* 0x000fe20000000011 */
[----:B------:R-:W-:Y:S06]  /*3040*/  BRA `(.L_x_1666) ;  /* 0x0000000000b47947 */ /* 0x000fec0003800000 */
.L_x_1678:
        /* <DEDUP_REMOVED lines=14> */
.L_x_1692:
[----:B------:R-:W-:Y:S05]  /*3130*/  BSYNC B0 ;  /* 0x0000000000007941 */ /* 0x000fea0003800000 */
.L_x_1691:
[----:B------:R-:W-:-:S04]  /*3140*/  F2FP.F16.F32.PACK_AB R0, RZ, R0 ;  /* 0x00000000ff00723e */ /* 0x000fc800000000ff */
[----:B------:R-:W-:Y:S01]  /*3150*/  PRMT R17, R0, 0x7610, R17 ;  /* 0x0000761000117816 */ /* 0x000fe20000000011 */
[----:B------:R-:W-:Y:S06]  /*3160*/  BRA `(.L_x_1666) ;  /* 0x00000000006c7947 */ /* 0x000fec0003800000 */
.L_x_1665:
        /* <DEDUP_REMOVED lines=16> */
.L_x_1693:
[----:B------:R-:W-:Y:S01]  /*3270*/  PRMT R17, RZ, 0x7610, R17 ;  /* 0x00007610ff117816 */ /* 0x000fe20000000011 */
[----:B------:R-:W-:Y:S06]  /*3280*/  BRA `(.L_x_1666) ;  /* 0x0000000000247947 */ /* 0x000fec0003800000 */
.L_x_1690:
[----:B------:R-:W2:Y:S02]  /*3290*/  LDG.E.64 R4, desc[UR36][R4.64] ;  /* 0x0000002404047981 */ /* 0x000ea4000c1e1b00 */
[----:B--2---:R-:W0:Y:S02]  /*32a0*/  I2F.U64 R0, R4 ;  /* 0x0000000400007312 */ /* 0x004e240000301000 */
[----:B0-----:R-:W-:-:S04]  /*32b0*/  F2FP.F16.F32.PACK_AB R0, RZ, R0 ;  /* 0x00000000ff00723e */ /* 0x001fc800000000ff */
[----:B------:R-:W-:Y:S01]  /*32c0*/  PRMT R17, R0, 0x7610, R17 ;  /* 0x0000761000117816 */ /* 0x000fe20000000011 */
[----:B------:R-:W-:Y:S06]  /*32d0*/  BRA `(.L_x_1666) ;  /* 0x0000000000107947 */ /* 0x000fec0003800000 */
.L_x_1689:
[----:B------:R-:W2:Y:S02]  /*32e0*/  LDG.E R4, desc[UR36][R4.64] ;  /* 0x0000002404047981 */ /* 0x000ea4000c1e1900 */
[----:B--2---:R-:W-:-:S04]  /*32f0*/  I2FP.F32.U32 R0, R4 ;  /* 0x0000000400007245 */ /* 0x004fc80000201000 */
[----:B------:R-:W-:-:S04]  /*3300*/  F2FP.F16.F32.PACK_AB R0, RZ, R0 ;  /* 0x00000000ff00723e */ /* 0x000fc800000000ff */
[----:B------:R-:W-:-:S07]  /*3310*/  PRMT R17, R0, 0x7610, R17 ;  /* 0x0000761000117816 */ /* 0x000fce0000000011 */
.L_x_1666:
        /* <DEDUP_REMOVED lines=21> */
.L_x_1697:
[----:B------:R-:W2:Y:S02]  /*3470*/  LDG.E.U8 R4, desc[UR36][R4.64] ;  /* 0x0000002404047981 */ /* 0x000ea4000c1e1100 */
[----:B--2---:R-:W-:-:S04]  /*3480*/  I2FP.F32.U32 R0, R4 ;  /* 0x0000000400007245 */ /* 0x004fc80000201000 */
[----:B------:R-:W-:-:S04]  /*3490*/  F2FP.F16.F32.PACK_AB R0, RZ, R0 ;  /* 0x00000000ff00723e */ /* 0x000fc800000000ff */
[----:B------:R-:W-:Y:S01]  /*34a0*/  PRMT R22, R0, 0x7610, R22 ;  /* 0x0000761000167816 */ /* 0x000fe20000000016 */
[----:B------:R-:W-:Y:S06]  /*34b0*/  BRA `(.L_x_1699) ;  /* 0x0000000c00bc7947 */ /* 0x000fec0003800000 */
.L_x_1696:
        /* <DEDUP_REMOVED lines=11> */
.L_x_1701:
[----:B------:R-:W2:Y:S02]  /*3570*/  LDG.E R4, desc[UR36][R4.64] ;  /* 0x0000002404047981 */ /* 0x000ea4000c1e1900 */
[----:B--2---:R-:W-:-:S04]  /*3580*/  I2FP.F32.S32 R0, R4 ;  /* 0x0000000400007245 */ /* 0x004fc80000201400 */
[----:B------:R-:W-:-:S04]  /*3590*/  F2FP.F16.F32.PACK_AB R0, RZ, R0 ;  /* 0x00000000ff00723e */ /* 0x000fc800000000ff */
[----:B------:R-:W-:Y:S01]  /*35a0*/  PRMT R22, R0, 0x7610, R22 ;  /* 0x0000761000167816 */ /* 0x000fe20000000016 */
[----:B------:R-:W-:Y:S06]  /*35b0*/  BRA `(.L_x_1699) ;  /* 0x0000000c007c7947 */ /* 0x000fec0003800000 */
.L_x_1700:
[----:B------:R-:W2:Y:S02]  /*35c0*/  LDG.E.U16 R4, desc[UR36][R4.64] ;  /* 0x0000002404047981 */ /* 0x000ea4000c1e1500 */
[----:B--2---:R-:W0:Y:S02]  /*35d0*/  I2F.S16 R0, R4 ;  /* 0x0000000400007306 */ /* 0x004e240000101400 */
[----:B0-----:R-:W-:-:S04]  /*35e0*/  F2FP.F16.F32.PACK_AB R0, RZ, R0 ;  /* 0x00000000ff00723e */ /* 0x001fc800000000ff */
[----:B------:R-:W-:Y:S01]  /*35f0*/  PRMT R22, R0, 0x7610, R22 ;  /* 0x0000761000167816 */ /* 0x000fe20000000016 */
[----:B------:R-:W-:Y:S06]  /*3600*/  BRA `(.L_x_1699) ;  /* 0x0000000c00687947 */ /* 0x000fec0003800000 */
.L_x_1695:
        /* <DEDUP_REMOVED lines=9> */
.L_x_1703:
[----:B------:R1:W5:Y:S01]  /*36a0*/  LDG.E.U16 R22, desc[UR36][R4.64] ;  /* 0x0000002404167981 */ /* 0x000362000c1e1500 */
[----:B------:R-:W-:Y:S05]  /*36b0*/  BRA `(.L_x_1699) ;  /* 0x0000000c003c7947 */ /* 0x000fea0003800000 */
.L_x_1702:
        /* <DEDUP_REMOVED lines=9> */
.L_x_1705:
[----:B------:R0:W5:Y:S01]  /*3750*/  LDG.E.U16 R22, desc[UR36][R4.64] ;  /* 0x0000002404167981 */ /* 0x000162000c1e1500 */
[----:B------:R-:W-:Y:S05]  /*3760*/  BRA `(.L_x_1699) ;  /* 0x0000000c00107947 */ /* 0x000fea0003800000 */
.L_x_1704:
        /* <DEDUP_REMOVED lines=9> */
.L_x_1694:
        /* <DEDUP_REMOVED lines=14> */
.L_x_1708:
        /* <DEDUP_REMOVED lines=9> */
.L_x_1707:
        /* <DEDUP_REMOVED lines=28> */
.L_x_1710:
        /* <DEDUP_REMOVED lines=15> */
.L_x_1709:
[----:B------:R-:W2:Y:S02]  /*3c20*/  LDG.E.U16 R0, desc[UR36][R4.64] ;  /* 0x0000002404007981 */ /* 0x000ea4000c1e1500 */
[----:B--2---:R-:W-:-:S05]  /*3c30*/  IMAD.U32 R0, R0, 0x10000, RZ ;  /* 0x0001000000007824 */ /* 0x004fca00078e00ff */
[----:B------:R-:W-:-:S04]  /*3c40*/  F2FP.F16.F32.PACK_AB R0, RZ, R0 ;  /* 0x00000000ff00723e */ /* 0x000fc800000000ff */
[----:B------:R-:W-:Y:S01]  /*3c50*/  PRMT R22, R0, 0x7610, R22 ;  /* 0x0000761000167816 */ /* 0x000fe20000000016 */
[----:B------:R-:W-:Y:S06]  /*3c60*/  BRA `(.L_x_1699) ;  /* 0x0000000400d07947 */ /* 0x000fec0003800000 */
.L_x_1706:
        /* <DEDUP_REMOVED lines=13> */
.L_x_1713:
        /* <DEDUP_REMOVED lines=21> */
.L_x_1717:
[----:B------:R-:W-:Y:S05]  /*3e90*/  BSYNC B1 ;  /* 0x0000000000017941 */ /* 0x000fea0003800000 */
.L_x_1716:
[----:B------:R-:W-:Y:S01]  /*3ea0*/  LEA R5, R0, 0x3b800000, 0x17 ;  /* 0x3b80000000057811 */ /* 0x000fe200078eb8ff */
[----:B------:R-:W-:-:S05]  /*3eb0*/  IMAD.SHL.U32 R0, R3, 0x100000, RZ ;  /* 0x0010000003007824 */ /* 0x000fca00078e00ff */
[----:B------:R-:W-:-:S07]  /*3ec0*/  LOP3.LUT R0, R5, R0, R6, 0xfe, !PT ;  /* 0x0000000005007212 */ /* 0x000fce00078efe06 */
.L_x_1715:
[----:B------:R-:W-:Y:S05]  /*3ed0*/  BSYNC B0 ;  /* 0x0000000000007941 */ /* 0x000fea0003800000 */
.L_x_1714:
[----:B------:R-:W-:-:S04]  /*3ee0*/  F2FP.F16.F32.PACK_AB R0, RZ, R0 ;  /* 0x00000000ff00723e */ /* 0x000fc800000000ff */
[----:B------:R-:W-:Y:S01]  /*3ef0*/  PRMT R22, R0, 0x7610, R22 ;  /* 0x0000761000167816 */ /* 0x000fe20000000016 */
[----:B------:R-:W-:Y:S06]  /*3f00*/  BRA `(.L_x_1699) ;  /* 0x0000000400287947 */ /* 0x000fec0003800000 */
.L_x_1712:
        /* <DEDUP_REMOVED lines=21> */
.L_x_1721:
[----:B------:R-:W-:Y:S05]  /*4060*/  BSYNC B1 ;  /* 0x0000000000017941 */ /* 0x000fea0003800000 */
.L_x_1720:
[----:B------:R-:W-:Y:S01]  /*4070*/  LEA R5, R0, 0x37800000, 0x17 ;  /* 0x3780000000057811 */ /* 0x000fe200078eb8ff */
[----:B------:R-:W-:-:S05]  /*4080*/  IMAD.SHL.U32 R0, R3, 0x200000, RZ ;  /* 0x0020000003007824 */ /* 0x000fca00078e00ff */
[----:B------:R-:W-:-:S07]  /*4090*/  LOP3.LUT R0, R5, R0, R6, 0xfe, !PT ;  /* 0x0000000005007212 */ /* 0x000fce00078efe06 */
.L_x_1719:
[----:B------:R-:W-:Y:S05]  /*40a0*/  BSYNC B0 ;  /* 0x0000000000007941 */ /* 0x000fea0003800000 */
.L_x_1718:
[----:B------:R-:W-:-:S04]  /*40b0*/  F2FP.F16.F32.PACK_AB R0, RZ, R0 ;  /* 0x00000000ff00723e */ /* 0x000fc800000000ff */
[----:B------:R-:W-:Y:S01]  /*40c0*/  PRMT R22, R0, 0x7610, R22 ;  /* 0x0000761000167816 */ /* 0x000fe20000000016 */
[----:B------:R-:W-:Y:S06]  /*40d0*/  BRA `(.L_x_1699) ;  /* 0x0000000000b47947 */ /* 0x000fec0003800000 */
.L_x_1711:
        /* <DEDUP_REMOVED lines=14> */
.L_x_1725:
[----:B------:R-:W-:Y:S05]  /*41c0*/  BSYNC B0 ;  /* 0x0000000000007941 */ /* 0x000fea0003800000 */
.L_x_1724:
[----:B------:R-:W-:-:S04]  /*41d0*/  F2FP.F16.F32.PACK_AB R0, RZ, R0 ;  /* 0x00000000ff00723e */ /* 0x000fc800000000ff */
[----:B------:R-:W-:Y:S01]  /*41e0*/  PRMT R22, R0, 0x7610, R22 ;  /* 0x0000761000167816 */ /* 0x000fe20000000016 */
[----:B------:R-:W-:Y:S06]  /*41f0*/  BRA `(.L_x_1699) ;  /* 0x00000000006c7947 */ /* 0x000fec0003800000 */
.L_x_1698:
        /* <DEDUP_REMOVED lines=16> */
.L_x_1726:
[----:B------:R-:W-:Y:S01]  /*4300*/  PRMT R22, RZ, 0x7610, R22 ;  /* 0x00007610ff167816 */ /* 0x000fe20000000016 */
[----:B------:R-:W-:Y:S06]  /*4310*/  BRA `(.L_x_1699) ;  /* 0x0000000000247947 */ /* 0x000fec0003800000 */
.L_x_1723:
[----:B------:R-:W2:Y:S02]  /*4320*/  LDG.E.64 R4, desc[UR36][R4.64] ;  /* 0x0000002404047981 */ /* 0x000ea4000c1e1b00 */
[----:B--2---:R-:W0:Y:S02]  /*4330*/  I2F.U64 R0, R4 ;  /* 0x0000000400007312 */ /* 0x004e240000301000 */
[----:B0-----:R-:W-:-:S04]  /*4340*/  F2FP.F16.F32.PACK_AB R0, RZ, R0 ;  /* 0x00000000ff00723e */ /* 0x001fc800000000ff */
[----:B------:R-:W-:Y:S01]  /*4350*/  PRMT R22, R0, 0x7610, R22 ;  /* 0x0000761000167816 */ /* 0x000fe20000000016 */
[----:B------:R-:W-:Y:S06]  /*4360*/  BRA `(.L_x_1699) ;  /* 0x0000000000107947 */ /* 0x000fec0003800000 */
.L_x_1722:
[----:B------:R-:W2:Y:S02]  /*4370*/  LDG.E R4, desc[UR36][R4.64] ;  /* 0x0000002404047981 */ /* 0x000ea4000c1e1900 */
[----:B--2---:R-:W-:-:S04]  /*4380*/  I2FP.F32.U32 R0, R4 ;  /* 0x0000000400007245 */ /* 0x004fc80000201000 */
[----:B------:R-:W-:-:S04]  /*4390*/  F2FP.F16.F32.PACK_AB R0, RZ, R0 ;  /* 0x00000000ff00723e */ /* 0x000fc800000000ff */
[----:B------:R-:W-:-:S07]  /*43a0*/  PRMT R22, R0, 0x7610, R22 ;  /* 0x0000761000167816 */ /* 0x000fce0000000016 */
.L_x_1699:
[----:B------:R-:W-:-:S07]  /*43b0*/  VIADD R27, R27, 0x80 ;  /* 0x000000801b1b7836 */ /* 0x000fce0000000000 */
.L_x_1660:
[----:B------:R-:W-:Y:S05]  /*43c0*/  BSYNC B6 ;  /* 0x0000000000067941 */ /* 0x000fea0003800000 */
.L_x_1659:
[----:B------:R-:W-:Y:S01]  /*43d0*/  ISETP.GE.AND P0, PT, R27, R28, PT ;  /* 0x0000001c1b00720c */ /* 0x000fe20003f06270 */
[----:B------:R-:W-:Y:S01]  /*43e0*/  BSSY B6, `(.L_x_1727) ;  /* 0x000021a000067945 */ /* 0x000fe20003800000 */
[----:B------:R-:W-:Y:S02]  /*43f0*/  PRMT R23, RZ, 0x7610, R23 ;  /* 0x00007610ff177816 */ /* 0x000fe40000000017 */
[----:B------:R-:W-:Y:S02]  /*4400*/  PRMT R24, RZ, 0x7610, R24 ;  /* 0x00007610ff187816 */ /* 0x000fe40000000018 */
[----:B------:R-:W-:-:S07]  /*4410*/  PRMT R25, RZ, 0x7610, R25 ;  /* 0x00007610ff197816 */ /* 0x000fce0000000019 */
        /* <DEDUP_REMOVED lines=23> */
.L_x_1732:
[----:B------:R-:W2:Y:S02]  /*4590*/  LDG.E.U8 R4, desc[UR36][R4.64] ;  /* 0x0000002404047981 */ /* 0x000ea4000c1e1100 */
[----:B--2---:R-:W-:-:S04]  /*45a0*/  I2FP.F32.U32 R0, R4 ;  /* 0x0000000400007245 */ /* 0x004fc80000201000 */
[----:B------:R-:W-:-:S04]  /*45b0*/  F2FP.F16.F32.PACK_AB R0, RZ, R0 ;  /* 0x00000000ff00723e */ /* 0x000fc800000000ff */
[----:B------:R-:W-:Y:S01]  /*45c0*/  PRMT R24, R0, 0x7610, R24 ;  /* 0x0000761000187816 */ /* 0x000fe20000000018 */
[----:B------:R-:W-:Y:S06]  /*45d0*/  BRA `(.L_x_1734) ;  /* 0x0000000c00bc7947 */ /* 0x000fec0003800000 */
.L_x_1731:
        /* <DEDUP_REMOVED lines=11> */
.L_x_1736:
[----:B------:R-:W2:Y:S02]  /*4690*/  LDG.E R4, desc[UR36][R4.64] ;  /* 0x0000002404047981 */ /* 0x000ea4000c1e1900 */
[----:B--2---:R-:W-:-:S04]  /*46a0*/  I2FP.F32.S32 R0, R4 ;  /* 0x0000000400007245 */ /* 0x004fc80000201400 */
[----:B------:R-:W-:-:S04]  /*46b0*/  F2FP.F16.F32.PACK_AB R0, RZ, R0 ;  /* 0x00000000ff00723e */ /* 0x000fc800000000ff */
[----:B------:R-:W-:Y:S01]  /*46c0*/  PRMT R24, R0, 0x7610, R24 ;  /* 0x0000761000187816 */ /* 0x000fe20000000018 */
[----:B------:R-:W-:Y:S06]  /*46d0*/  BRA `(.L_x_1734) ;  /* 0x0000000c007c7947 */ /* 0x000fec0003800000 */
.L_x_1735:
[----:B------:R-:W2:Y:S02]  /*46e0*/  LDG.E.U16 R4, desc[UR36][R4.64] ;  /* 0x0000002404047981 */ /* 0x000ea4000c1e1500 */
[----:B--2---:R-:W0:Y:S02]  /*46f0*/  I2F.S16 R0, R4 ;  /* 0x0000000400007306 */ /* 0x004e240000101400 */
[----:B0-----:R-:W-:-:S04]  /*4700*/  F2FP.F16.F32.PACK_AB R0, RZ, R0 ;  /* 0x00000000ff00723e */ /* 0x001fc800000000ff */
[----:B------:R-:W-:Y:S01]  /*4710*/  PRMT R24, R0, 0x7610, R24 ;  /* 0x0000761000187816 */ /* 0x000fe20000000018 */
[----:B------:R-:W-:Y:S06]  /*4720*/  BRA `(.L_x_1734) ;  /* 0x0000000c00687947 */ /* 0x000fec0003800000 */
.L_x_1730:
        /* <DEDUP_REMOVED lines=9> */
.L_x_1738:
[----:B------:R1:W5:Y:S01]  /*47c0*/  LDG.E.U16 R24, desc[UR36][R4.64] ;  /* 0x0000002404187981 */ /* 0x000362000c1e1500 */
[----:B------:R-:W-:Y:S05]  /*47d0*/  BRA `(.L_x_1734) ;  /* 0x0000000c003c7947 */ /* 0x000fea0003800000 */
.L_x_1737:
        /* <DEDUP_REMOVED lines=9> */
.L_x_1740:
[----:B------:R0:W5:Y:S01]  /*4870*/  LDG.E.U16 R24, desc[UR36][R4.64] ;  /* 0x0000002404187981 */ /* 0x000162000c1e1500 */
[----:B------:R-:W-:Y:S05]  /*4880*/  BRA `(.L_x_1734) ;  /* 0x0000000c00107947 */ /* 0x000fea0003800000 */
.L_x_1739:
        /* <DEDUP_REMOVED lines=9> */
.L_x_1729:
        /* <DEDUP_REMOVED lines=14> */
.L_x_1743:
        /* <DEDUP_REMOVED lines=9> */
.L_x_1742:
        /* <DEDUP_REMOVED lines=28> */
.L_x_1745:
        /* <DEDUP_REMOVED lines=15> */
.L_x_1744:
[----:B------:R-:W2:Y:S02]  /*4d40*/  LDG.E.U16 R0, desc[UR36][R4.64] ;  /* 0x0000002404007981 */ /* 0x000ea4000c1e1500 */
[----:B--2---:R-:W-:-:S05]  /*4d50*/  IMAD.U32 R0, R0, 0x10000, RZ ;  /* 0x0001000000007824 */ /* 0x004fca00078e00ff */
[----:B------:R-:W-:-:S04]  /*4d60*/  F2FP.F16.F32.PACK_AB R0, RZ, R0 ;  /* 0x00000000ff00723e */ /* 0x000fc800000000ff */
[----:B------:R-:W-:Y:S01]  /*4d70*/  PRMT R24, R0, 0x7610, R24 ;  /* 0x0000761000187816 */ /* 0x000fe20000000018 */
[----:B------:R-:W-:Y:S06]  /*4d80*/  BRA `(.L_x_1734) ;  /* 0x0000000400d07947 */ /* 0x000fec0003800000 */
.L_x_1741:
        /* <DEDUP_REMOVED lines=13> */
.L_x_1748:
        /* <DEDUP_REMOVED lines=21> */
.L_x_1752:
[----:B------:R-:W-:Y:S05]  /*4fb0*/  BSYNC B1 ;  /* 0x0000000000017941 */ /* 0x000fea0003800000 */
.L_x_1751:
[----:B------:R-:W-:Y:S01]  /*4fc0*/  LEA R5, R0, 0x3b800000, 0x17 ;  /* 0x3b80000000057811 */ /* 0x000fe200078eb8ff */
[----:B------:R-:W-:-:S05]  /*4fd0*/  IMAD.SHL.U32 R0, R3, 0x100000, RZ ;  /* 0x0010000003007824 */ /* 0x000fca00078e00ff */
[----:B------:R-:W-:-:S07]  /*4fe0*/  LOP3.LUT R0, R5, R0, R6, 0xfe, !PT ;  /* 0x0000000005007212 */ /* 0x000fce00078efe06 */
.L_x_1750:
[----:B------:R-:W-:Y:S05]  /*4ff0*/  BSYNC B0 ;  /* 0x0000000000007941 */ /* 0x000fea0003800000 */
.L_x_1749:
[----:B------:R-:W-:-:S04]  /*5000*/  F2FP.F16.F32.PACK_AB R0, RZ, R0 ;  /* 0x00000000ff00723e */ /* 0x000fc800000000ff */
[----:B------:R-:W-:Y:S01]  /*5010*/  PRMT R24, R0, 0x7610, R24 ;  /* 0x0000761000187816 */ /* 0x000fe20000000018 */
[----:B------:R-:W-:Y:S06]  /*5020*/  BRA `(.L_x_1734) ;  /* 0x0000000400287947 */ /* 0x000fec0003800000 */
.L_x_1747:
        /* <DEDUP_REMOVED lines=21> */
.L_x_1756:
[----:B------:R-:W-:Y:S05]  /*5180*/  BSYNC B1 ;  /* 0x0000000000017941 */ /* 0x000fea0003800000 */
.L_x_1755:
[----:B------:R-:W-:Y:S01]  /*5190*/  LEA R5, R0, 0x37800000, 0x17 ;  /* 0x3780000000057811 */ /* 0x000fe200078eb8ff */
[----:B------:R-:W-:-:S05]  /*51a0*/  IMAD.SHL.U32 R0, R3, 0x200000, RZ ;  /* 0x0020000003007824 */ /* 0x000fca00078e00ff */
[----:B------:R-:W-:-:S07]  /*51b0*/  LOP3.LUT R0, R5, R0, R6, 0xfe, !PT ;  /* 0x0000000005007212 */ /* 0x000fce00078efe06 */
.L_x_1754:
[----:B------:R-:W-:Y:S05]  /*51c0*/  BSYNC B0 ;  /* 0x0000000000007941 */ /* 0x000fea0003800000 */
.L_x_1753:
[----:B------:R-:W-:-:S04]  /*51d0*/  F2FP.F16.F32.PACK_AB R0, RZ, R0 ;  /* 0x00000000ff00723e */ /* 0x000fc800000000ff */
[----:B------:R-:W-:Y:S01]  /*51e0*/  PRMT R24, R0, 0x7610, R24 ;  /* 0x0000761000187816 */ /* 0x000fe20000000018 */
[----:B------:R-:W-:Y:S06]  /*51f0*/  BRA `(.L_x_1734) ;  /* 0x0000000000b47947 */ /* 0x000fec0003800000 */
.L_x_1746:
        /* <DEDUP_REMOVED lines=14> */
.L_x_1760:
[----:B------:R-:W-:Y:S05]  /*52e0*/  BSYNC B0 ;  /* 0x0000000000007941 */ /* 0x000fea0003800000 */
.L_x_1759:
[----:B------:R-:W-:-:S04]  /*52f0*/  F2FP.F16.F32.PACK_AB R0, RZ, R0 ;  /* 0x00000000ff00723e */ /* 0x000fc800000000ff */
[----:B------:R-:W-:Y:S01]  /*5300*/  PRMT R24, R0, 0x7610, R24 ;  /* 0x0000761000187816 */ /* 0x000fe20000000018 */
[----:B------:R-:W-:Y:S06]  /*5310*/  BRA `(.L_x_1734) ;  /* 0x00000000006c7947 */ /* 0x000fec0003800000 */
.L_x_1733:
        /* <DEDUP_REMOVED lines=16> */
.L_x_1761:
[----:B------:R-:W-:Y:S01]  /*5420*/  PRMT R24, RZ, 0x7610, R24 ;  /* 0x00007610ff187816 */ /* 0x000fe20000000018 */
[----:B------:R-:W-:Y:S06]  /*5430*/  BRA `(.L_x_1734) ;  /* 0x0000000000247947 */ /* 0x000fec0003800000 */
.L_x_1758:
[----:B------:R-:W2:Y:S02]  /*5440*/  LDG.E.64 R4, desc[UR36][R4.64] ;  /* 0x0000002404047981 */ /* 0x000ea4000c1e1b00 */
[----:B--2---:R-:W0:Y:S02]  /*5450*/  I2F.U64 R0, R4 ;  /* 0x0000000400007312 */ /* 0x004e240000301000 */
[----:B0-----:R-:W-:-:S04]  /*5460*/  F2FP.F16.F32.PACK_AB R0, RZ, R0 ;  /* 0x00000000ff00723e */ /* 0x001fc800000000ff */
[----:B------:R-:W-:Y:S01]  /*5470*/  PRMT R24, R0, 0x7610, R24 ;  /* 0x0000761000187816 */ /* 0x000fe20000000018 */
[----:B------:R-:W-:Y:S06]  /*5480*/  BRA `(.L_x_1734) ;  /* 0x0000000000107947 */ /* 0x000fec0003800000 */
.L_x_1757:
[----:B------:R-:W2:Y:S02]  /*5490*/  LDG.E R4, desc[UR36][R4.64] ;  /* 0x0000002404047981 */ /* 0x000ea4000c1e1900 */
[----:B--2---:R-:W-:-:S04]  /*54a0*/  I2FP.F32.U32 R0, R4 ;  /* 0x0000000400007245 */ /* 0x004fc80000201000 */
[----:B------:R-:W-:-:S04]  /*54b0*/  F2FP.F16.F32.PACK_AB R0, RZ, R0 ;  /* 0x00000000ff00723e */ /* 0x000fc800000000ff */
[----:B------:R-:W-:-:S07]  /*54c0*/  PRMT R24, R0, 0x7610, R24 ;  /* 0x0000761000187816 */ /* 0x000fce0000000018 */
.L_x_1734:
[----:B------:R-:W2:Y:S01]  /*54d0*/  LDC.U8 R3, c[0x0][0x24d] ;  /* 0x00009340ff037b82 */ /* 0x000ea20000000000 */
[----:B------:R-:W-:Y:S02]  /*54e0*/  ULDC UR4, c[0x0][0x254] ;  /* 0x0000950000047ab9 */ /* 0x000fe40000000800 */
[----:B------:R-:W-:-:S05]  /*54f0*/  IMAD R25, R25, UR4, RZ ;  /* 0x0000000419197c24 */ /* 0x000fca000f8e02ff */
[----:B01----:R-:W0:Y:S01]  /*5500*/  LDC.64 R4, c[0x0][0x240] ;  /* 0x00009000ff047b82 */ /* 0x003e220000000a00 */
[----:B--2---:R-:W-:-:S04]  /*5510*/  PRMT R0, R3, 0x9910, RZ ;  /* 0x0000991003007816 */ /* 0x004fc800000000ff */
        /* <DEDUP_REMOVED lines=17> */
.L_x_1765:
[----:B------:R-:W2:Y:S02]  /*5630*/  LDG.E.U8 R4, desc[UR36][R4.64] ;  /* 0x0000002404047981 */ /* 0x000ea4000c1e1100 */
[----:B--2---:R-:W-:-:S04]  /*5640*/  I2FP.F32.U32 R0, R4 ;  /* 0x0000000400007245 */ /* 0x004fc80000201000 */
[----:B------:R-:W-:-:S04]  /*5650*/  F2FP.F16.F32.PACK_AB R0, RZ, R0 ;  /* 0x00000000ff00723e */ /* 0x000fc800000000ff */
[----:B------:R-:W-:Y:S01]  /*5660*/  PRMT R25, R0, 0x7610, R25 ;  /* 0x0000761000197816 */ /* 0x000fe20000000019 */
[----:B------:R-:W-:Y:S06]  /*5670*/  BRA `(.L_x_1767) ;  /* 0x0000000c00bc7947 */ /* 0x000fec0003800000 */
.L_x_1764:
        /* <DEDUP_REMOVED lines=11> */
.L_x_1769:
[----:B------:R-:W2:Y:S02]  /*5730*/  LDG.E R4, desc[UR36][R4.64] ;  /* 0x0000002404047981 */ /* 0x000ea4000c1e1900 */
[----:B--2---:R-:W-:-:S04]  /*5740*/  I2FP.F32.S32 R0, R4 ;  /* 0x0000000400007245 */ /* 0x004fc80000201400 */
[----:B------:R-:W-:-:S04]  /*5750*/  F2FP.F16.F32.PACK_AB R0, RZ, R0 ;  /* 0x00000000ff00723e */ /* 0x000fc800000000ff */
[----:B------:R-:W-:Y:S01]  /*5760*/  PRMT R25, R0, 0x7610, R25 ;  /* 0x0000761000197816 */ /* 0x000fe20000000019 */
[----:B------:R-:W-:Y:S06]  /*5770*/  BRA `(.L_x_1767) ;  /* 0x0000000c007c7947 */ /* 0x000fec0003800000 */
.L_x_1768:
[----:B------:R-:W2:Y:S02]  /*5780*/  LDG.E.U16 R4, desc[UR36][R4.64] ;  /* 0x0000002404047981 */ /* 0x000ea4000c1e1500 */
[----:B--2---:R-:W0:Y:S02]  /*5790*/  I2F.S16 R0, R4 ;  /* 0x0000000400007306 */ /* 0x004e240000101400 */
[----:B0-----:R-:W-:-:S04]  /*57a0*/  F2FP.F16.F32.PACK_AB R0, RZ, R0 ;  /* 0x00000000ff00723e */ /* 0x001fc800000000ff */
[----:B------:R-:W-:Y:S01]  /*57b0*/  PRMT R25, R0, 0x7610, R25 ;  /* 0x0000761000197816 */ /* 0x000fe20000000019 */
[----:B------:R-:W-:Y:S06]  /*57c0*/  BRA `(.L_x_1767) ;  /* 0x0000000c00687947 */ /* 0x000fec0003800000 */
.L_x_1763:
        /* <DEDUP_REMOVED lines=9> */
.L_x_1771:
[----:B------:R1:W5:Y:S01]  /*5860*/  LDG.E.U16 R25, desc[UR36][R4.64] ;  /* 0x0000002404197981 */ /* 0x000362000c1e1500 */
[----:B------:R-:W-:Y:S05]  /*5870*/  BRA `(.L_x_1767) ;  /* 0x0000000c003c7947 */ /* 0x000fea0003800000 */
.L_x_1770:
        /* <DEDUP_REMOVED lines=9> */
.L_x_1773:
[----:B------:R0:W5:Y:S01]  /*5910*/  LDG.E.U16 R25, desc[UR36][R4.64] ;  /* 0x0000002404197981 */ /* 0x000162000c1e1500 */
[----:B------:R-:W-:Y:S05]  /*5920*/  BRA `(.L_x_1767) ;  /* 0x0000000c00107947 */ /* 0x000fea0003800000 */
.L_x_1772:
        /* <DEDUP_REMOVED lines=9> */
.L_x_1762:
        /* <DEDUP_REMOVED lines=14> */
.L_x_1776:
        /* <DEDUP_REMOVED lines=9> */
.L_x_1775:
        /* <DEDUP_REMOVED lines=28> */
.L_x_1778:
        /* <DEDUP_REMOVED lines=15> */
.L_x_1777:
[----:B------:R-:W2:Y:S02]  /*5de0*/  LDG.E.U16 R0, desc[UR36][R4.64] ;  /* 0x0000002404007981 */ /* 0x000ea4000c1e1500 */
[----:B--2---:R-:W-:-:S05]  /*5df0*/  IMAD.U32 R0, R0, 0x10000, RZ ;  /* 0x0001000000007824 */ /* 0x004fca00078e00ff */
[----:B------:R-:W-:-:S04]  /*5e00*/  F2FP.F16.F32.PACK_AB R0, RZ, R0 ;  /* 0x00000000ff00723e */ /* 0x000fc800000000ff */
[----:B------:R-:W-:Y:S01]  /*5e10*/  PRMT R25, R0, 0x7610, R25 ;  /* 0x0000761000197816 */ /* 0x000fe20000000019 */
[----:B------:R-:W-:Y:S06]  /*5e20*/  BRA `(.L_x_1767) ;  /* 0x0000000400d07947 */ /* 0x000fec0003800000 */
.L_x_1774:
        /* <DEDUP_REMOVED lines=13> */
.L_x_1781:
        /* <DEDUP_REMOVED lines=21> */
.L_x_1785:
[----:B------:R-:W-:Y:S05]  /*6050*/  BSYNC B1 ;  /* 0x0000000000017941 */ /* 0x000fea0003800000 */
.L_x_1784:
[----:B------:R-:W-:Y:S01]  /*6060*/  LEA R5, R0, 0x3b800000, 0x17 ;  /* 0x3b80000000057811 */ /* 0x000fe200078eb8ff */
[----:B------:R-:W-:-:S05]  /*6070*/  IMAD.SHL.U32 R0, R3, 0x100000, RZ ;  /* 0x0010000003007824 */ /* 0x000fca00078e00ff */
[----:B------:R-:W-:-:S07]  /*6080*/  LOP3.LUT R0, R5, R0, R6, 0xfe, !PT ;  /* 0x0000000005007212 */ /* 0x000fce00078efe06 */
.L_x_1783:
[----:B------:R-:W-:Y:S05]  /*6090*/  BSYNC B0 ;  /* 0x0000000000007941 */ /* 0x000fea0003800000 */
.L_x_1782:
[----:B------:R-:W-:-:S04]  /*60a0*/  F2FP.F16.F32.PACK_AB R0, RZ, R0 ;  /* 0x00000000ff00723e */ /* 0x000fc800000000ff */
[----:B------:R-:W-:Y:S01]  /*60b0*/  PRMT R25, R0, 0x7610, R25 ;  /* 0x0000761000197816 */ /* 0x000fe20000000019 */
[----:B------:R-:W-:Y:S06]  /*60c0*/  BRA `(.L_x_1767) ;  /* 0x0000000400287947 */ /* 0x000fec0003800000 */
.L_x_1780:
        /* <DEDUP_REMOVED lines=21> */
.L_x_1789:
[----:B------:R-:W-:Y:S05]  /*6220*/  BSYNC B1 ;  /* 0x0000000000017941 */ /* 0x000fea0003800000 */
.L_x_1788:
[----:B------:R-:W-:Y:S01]  /*6230*/  LEA R5, R0, 0x37800000, 0x17 ;  /* 0x3780000000057811 */ /* 0x000fe200078eb8ff */
[----:B------:R-:W-:-:S05]  /*6240*/  IMAD.SHL.U32 R0, R3, 0x200000, RZ ;  /* 0x0020000003007824 */ /* 0x000fca00078e00ff */
[----:B------:R-:W-:-:S07]  /*6250*/  LOP3.LUT R0, R5, R0, R6, 0xfe, !PT ;  /* 0x0000000005007212 */ /* 0x000fce00078efe06 */
.L_x_1787:
[----:B------:R-:W-:Y:S05]  /*6260*/  BSYNC B0 ;  /* 0x0000000000007941 */ /* 0x000fea0003800000 */
.L_x_1786:
[----:B------:R-:W-:-:S04]  /*6270*/  F2FP.F16.F32.PACK_AB R0, RZ, R0 ;  /* 0x00000000ff00723e */ /* 0x000fc800000000ff */
[----:B------:R-:W-:Y:S01]  /*6280*/  PRMT R25, R0, 0x7610, R25 ;  /* 0x0000761000197816 */ /* 0x000fe20000000019 */
[----:B------:R-:W-:Y:S06]  /*6290*/  BRA `(.L_x_1767) ;  /* 0x0000000000b47947 */ /* 0x000fec0003800000 */
.L_x_1779:
        /* <DEDUP_REMOVED lines=14> */
.L_x_1793:
[----:B------:R-:W-:Y:S05]  /*6380*/  BSYNC B0 ;  /* 0x0000000000007941 */ /* 0x000fea0003800000 */
.L_x_1792:
[----:B------:R-:W-:-:S04]  /*6390*/  F2FP.F16.F32.PACK_AB R0, RZ, R0 ;  /* 0x00000000ff00723e */ /* 0x000fc800000000ff */
[----:B------:R-:W-:Y:S01]  /*63a0*/  PRMT R25, R0, 0x7610, R25 ;  /* 0x0000761000197816 */ /* 0x000fe20000000019 */
[----:B------:R-:W-:Y:S06]  /*63b0*/  BRA `(.L_x_1767) ;  /* 0x00000000006c7947 */ /* 0x000fec0003800000 */
.L_x_1766:
        /* <DEDUP_REMOVED lines=16> */
.L_x_1794:
[----:B------:R-:W-:Y:S01]  /*64c0*/  PRMT R25, RZ, 0x7610, R25 ;  /* 0x00007610ff197816 */ /* 0x000fe20000000019 */
[----:B------:R-:W-:Y:S06]  /*64d0*/  BRA `(.L_x_1767) ;  /* 0x0000000000247947 */ /* 0x000fec0003800000 */
.L_x_1791:
[----:B------:R-:W2:Y:S02]  /*64e0*/  LDG.E.64 R4, desc[UR36][R4.64] ;  /* 0x0000002404047981 */ /* 0x000ea4000c1e1b00 */
[----:B--2---:R-:W0:Y:S02]  /*64f0*/  I2F.U64 R0, R4 ;  /* 0x0000000400007312 */ /* 0x004e240000301000 */
[----:B0-----:R-:W-:-:S04]  /*6500*/  F2FP.F16.F32.PACK_AB R0, RZ, R0 ;  /* 0x00000000ff00723e */ /* 0x001fc800000000ff */
[----:B------:R-:W-:Y:S01]  /*6510*/  PRMT R25, R0, 0x7610, R25 ;  /* 0x0000761000197816 */ /* 0x000fe20000000019 */
[----:B------:R-:W-:Y:S06]  /*6520*/  BRA `(.L_x_1767) ;  /* 0x0000000000107947 */ /* 0x000fec0003800000 */
.L_x_1790:
[----:B------:R-:W2:Y:S02]  /*6530*/  LDG.E R4, desc[UR36][R4.64] ;  /* 0x0000002404047981 */ /* 0x000ea4000c1e1900 */
[----:B--2---:R-:W-:-:S04]  /*6540*/  I2FP.F32.U32 R0, R4 ;  /* 0x0000000400007245 */ /* 0x004fc80000201000 */
[----:B------:R-:W-:-:S04]  /*6550*/  F2FP.F16.F32.PACK_AB R0, RZ, R0 ;  /* 0x00000000ff00723e */ /* 0x000fc800000000ff */
[----:B------:R-:W-:-:S07]  /*6560*/  PRMT R25, R0, 0x7610, R25 ;  /* 0x0000761000197816 */ /* 0x000fce0000000019 */
.L_x_1767:
[----:B------:R-:W-:-:S07]  /*6570*/  VIADD R27, R27, 0x80 ;  /* 0x000000801b1b7836 */ /* 0x000fce0000000000 */
.L_x_1728:
[----:B------:R-:W-:Y:S05]  /*6580*/  BSYNC B6 ;  /* 0x0000000000067941 */ /* 0x000fea0003800000 */
.L_x_1727:
[----:B------:R-:W2:Y:S01]  /*6590*/  LDC.U8 R26, c[0x0][0x224] ;  /* 0x00008900ff1a7b82 */ /* 0x000ea20000000000 */
        /* <DEDUP_REMOVED lines=21> */
[----:B------:R-:W3:Y:S02]  /*66f0*/  LDG.E.S8 R4, desc[UR36][R4.64] ;  /* 0x0000002404047981 */ /* 0x000ee4000c1e1300 */
[----:B---3--:R-:W0:Y:S02]  /*6700*/  I2F.S16 R0, R4 ;  /* 0x0000000400007306 */ /* 0x008e240000101400 */
[----:B0-----:R-:W-:-:S04]  /*6710*/  F2FP.F16.F32.PACK_AB R0, RZ, R0 ;  /* 0x00000000ff00723e */ /* 0x001fc800000000ff */
[----:B------:R-:W-:Y:S01]  /*6720*/  PRMT R23, R0, 0x7610, R23 ;  /* 0x0000761000177816 */ /* 0x000fe20000000017 */
[----:B------:R-:W-:Y:S06]  /*6730*/  BRA `(.L_x_1802) ;  /* 0x0000000c00c87947 */ /* 0x000fec0003800000 */
.L_x_1800:
[----:B------:R-:W3:Y:S02]  /*6740*/  LDG.E.U8 R4, desc[UR36][R4.64] ;  /* 0x0000002404047981 */ /* 0x000ee4000c1e1100 */
[----:B---3--:R-:W-:-:S04]  /*6750*/  I2FP.F32.U32 R0, R4 ;  /* 0x0000000400007245 */ /* 0x008fc80000201000 */
[----:B------:R-:W-:-:S04]  /*6760*/  F2FP.F16.F32.PACK_AB R0, RZ, R0 ;  /* 0x00000000ff00723e */ /* 0x000fc800000000ff */
[----:B------:R-:W-:Y:S01]  /*6770*/  PRMT R23, R0, 0x7610, R23 ;  /* 0x0000761000177816 */ /* 0x000fe20000000017 */
[----:B------:R-:W-:Y:S06]  /*6780*/  BRA `(.L_x_1802) ;  /* 0x0000000c00b47947 */ /* 0x000fec0003800000 */
.L_x_1799:
[----:B------:R-:W-:-:S13]  /*6790*/  ISETP.NE.AND P0, PT, R0, 0x2, PT ;  /* 0x000000020000780c */ /* 0x000fda0003f05270 */
[----:B------:R-:W-:Y:S05]  /*67a0*/  @!P0 BRA `(.L_x_1803) ;  /* 0x0000000000348947 */ /* 0x000fea0003800000 */
[----:B------:R-:W-:-:S13]  /*67b0*/  ISETP.NE.AND P0, PT, R0, 0x3, PT ;  /* 0x000000030000780c */ /* 0x000fda0003f05270 */
[----:B------:R-:W-:Y:S05]  /*67c0*/  @!P0 BRA `(.L_x_1804) ;  /* 0x0000000000188947 */ /* 0x000fea0003800000 */
[----:B------:R-:W-:-:S13]  /*67d0*/  ISETP.NE.AND P0, PT, R0, 0x4, PT ;  /* 0x000000040000780c */ /* 0x000fda0003f05270 */
[----:B------:R-:W-:Y:S05]  /*67e0*/  @P0 BRA `(.L_x_1801) ;  /* 0x0000000c00340947 */ /* 0x000fea0003800000 */
[----:B------:R-:W3:Y:S02]  /*67f0*/  LDG.E.64 R2, desc[UR36][R4.64] ;  /* 0x0000002404027981 */ /* 0x000ee4000c1e1b00 */
[----:B---3--:R-:W0:Y:S02]  /*6800*/  I2F.S64 R2, R2 ;  /* 0x0000000200027312 */ /* 0x008e240000301400 */
[----:B0-----:R-:W-:Y:S01]  /*6810*/  F2FP.F16.F32.PACK_AB R23, RZ, R2 ;  /* 0x00000002ff17723e */ /* 0x001fe200000000ff */
[----:B------:R-:W-:Y:S06]  /*6820*/  BRA `(.L_x_1802) ;  /* 0x0000000c008c7947 */ /* 0x000fec0003800000 */
.L_x_1804:
[----:B------:R-:W3:Y:S02]  /*6830*/  LDG.E R4, desc[UR36][R4.64] ;  /* 0x0000002404047981 */ /* 0x000ee4000c1e1900 */
[----:B---3--:R-:W-:-:S04]  /*6840*/  I2FP.F32.S32 R0, R4 ;  /* 0x0000000400007245 */ /* 0x008fc80000201400 */
[----:B------:R-:W-:-:S04]  /*6850*/  F2FP.F16.F32.PACK_AB R0, RZ, R0 ;  /* 0x00000000ff00723e */ /* 0x000fc800000000ff */
[----:B------:R-:W-:Y:S01]  /*6860*/  PRMT R23, R0, 0x7610, R23 ;  /* 0x0000761000177816 */ /* 0x000fe20000000017 */
[----:B------:R-:W-:Y:S06]  /*6870*/  BRA `(.L_x_1802) ;  /* 0x0000000c00787947 */ /* 0x000fec0003800000 */
.L_x_1803:
[----:B------:R-:W3:Y:S02]  /*6880*/  LDG.E.U16 R4, desc[UR36][R4.64] ;  /* 0x0000002404047981 */ /* 0x000ee4000c1e1500 */
[----:B---3--:R-:W0:Y:S02]  /*6890*/  I2F.S16 R0, R4 ;  /* 0x0000000400007306 */ /* 0x008e240000101400 */
[----:B0-----:R-:W-:-:S04]  /*68a0*/  F2FP.F16.F32.PACK_AB R0, RZ, R0 ;  /* 0x00000000ff00723e */ /* 0x001fc800000000ff */
[----:B------:R-:W-:Y:S01]  /*68b0*/  PRMT R23, R0, 0x7610, R23 ;  /* 0x0000761000177816 */ /* 0x000fe20000000017 */
[----:B------:R-:W-:Y:S06]  /*68c0*/  BRA `(.L_x_1802) ;  /* 0x0000000c00647947 */ /* 0x000fec0003800000 */
.L_x_1798:
[----:B------:R-:W-:-:S13]  /*68d0*/  ISETP.GT.AND P0, PT, R0, 0x6, PT ;  /* 0x000000060000780c */ /* 0x000fda0003f04270 */
[----:B------:R-:W-:Y:S05]  /*68e0*/  @P0 BRA `(.L_x_1805) ;  /* 0x0000000000240947 */ /* 0x000fea0003800000 */
[----:B------:R-:W-:-:S13]  /*68f0*/  ISETP.NE.AND P0, PT, R0, 0x5, PT ;  /* 0x000000050000780c */ /* 0x000fda0003f05270 */
[----:B------:R-:W-:Y:S05]  /*6900*/  @!P0 BRA `(.L_x_1806) ;  /* 0x0000000000148947 */ /* 0x000fea0003800000 */
[----:B------:R-:W-:-:S13]  /*6910*/  ISETP.NE.AND P0, PT, R0, 0x6, PT ;  /* 0x000000060000780c */ /* 0x000fda0003f05270 */
[----:B------:R-:W-:Y:S05]  /*6920*/  @P0 BRA `(.L_x_1801) ;  /* 0x0000000800e40947 */ /* 0x000fea0003800000 */
[----:B------:R-:W3:Y:S02]  /*6930*/  LDG.E R4, desc[UR36][R4.64] ;  /* 0x0000002404047981 */ /* 0x000ee4000c1e1900 */
[----:B---3--:R-:W-:Y:S01]  /*6940*/  F2FP.F16.F32.PACK_AB R23, RZ, R4 ;  /* 0x00000004ff17723e */ /* 0x008fe200000000ff */
[----:B------:R-:W-:Y:S06]  /*6950*/  BRA `(.L_x_1802) ;  /* 0x0000000c00407947 */ /* 0x000fec0003800000 */
.L_x_1806:
[----:B------:R0:W5:Y:S01]  /*6960*/  LDG.E.U16 R23, desc[UR36][R4.64] ;  /* 0x0000002404177981 */ /* 0x000162000c1e1500 */
[----:B------:R-:W-:Y:S05]  /*6970*/  BRA `(.L_x_1802) ;  /* 0x0000000c00387947 */ /* 0x000fea0003800000 */
.L_x_1805:
[----:B------:R-:W-:-:S13]  /*6980*/  ISETP.NE.AND P0, PT, R0, 0x7, PT ;  /* 0x000000070000780c */ /* 0x000fda0003f05270 */
[----:B------:R-:W-:Y:S05]  /*6990*/  @!P0 BRA `(.L_x_1807) ;  /* 0x0000000000248947 */ /* 0x000fea0003800000 */
[----:B------:R-:W-:-:S13]  /*69a0*/  ISETP.NE.AND P0, PT, R0, 0x8, PT ;  /* 0x000000080000780c */ /* 0x000fda0003f05270 */
[----:B------:R-:W-:Y:S05]  /*69b0*/  @!P0 BRA `(.L_x_1808) ;  /* 0x0000000000148947 */ /* 0x000fea0003800000 */
[----:B------:R-:W-:-:S13]  /*69c0*/  ISETP.NE.AND P0, PT, R0, 0x9, PT ;  /* 0x000000090000780c */ /* 0x000fda0003f05270 */
[----:B------:R-:W-:Y:S05]  /*69d0*/  @P0 BRA `(.L_x_1801) ;  /* 0x0000000800b80947 */ /* 0x000fea0003800000 */
[----:B------:R-:W3:Y:S02]  /*69e0*/  LDG.E R4, desc[UR36][R4.64] ;  /* 0x0000002404047981 */ /* 0x000ee4000c1e1900 */
[----:B---3--:R-:W-:Y:S01]  /*69f0*/  F2FP.F16.F32.PACK_AB R23, RZ, R4 ;  /* 0x00000004ff17723e */ /* 0x008fe200000000ff */
[----:B------:R-:W-:Y:S06]  /*6a00*/  BRA `(.L_x_1802) ;  /* 0x0000000c00147947 */ /* 0x000fec0003800000 */
.L_x_1808:
[----:B------:R1:W5:Y:S01]  /*6a10*/  LDG.E.U16 R23, desc[UR36][R4.64] ;  /* 0x0000002404177981 */ /* 0x000362000c1e1500 */
[----:B------:R-:W-:Y:S05]  /*6a20*/  BRA `(.L_x_1802) ;  /* 0x0000000c000c7947 */ /* 0x000fea0003800000 */
.L_x_1807:
[----:B------:R-:W3:Y:S01]  /*6a30*/  LDG.E.64 R4, desc[UR36][R4.64] ;  /* 0x0000002404047981 */ /* 0x000ee2000c1e1b00 */
[----:B------:R-:W-:Y:S01]  /*6a40*/  UMOV UR4, 0xf0000000 ;  /* 0xf000000000047882 */ /* 0x000fe20000000000 */
[----:B------:R-:W-:Y:S01]  /*6a50*/  UMOV UR5, 0x380fffff ;  /* 0x380fffff00057882 */ /* 0x000fe20000000000 */
[----:B---3--:R-:W0:Y:S01]  /*6a60*/  F2F.F32.F64 R0, R4 ;  /* 0x0000000400007310 */ /* 0x008e220000301000 */
[----:B------:R-:W-:-:S14]  /*6a70*/  DSETP.GEU.AND P0, PT, |R4|, UR4, PT ;  /* 0x0000000404007e2a */ /* 0x000fdc000bf0e200 */
[----:B0-----:R-:W-:-:S05]  /*6a80*/  @!P0 FMUL R0, R0, 1.175494350822287508e-38 ;  /* 0x0080000000008820 */ /* 0x001fca0000400000 */
[----:B------:R-:W-:-:S04]  /*6a90*/  F2FP.F16.F32.PACK_AB R0, RZ, R0 ;  /* 0x00000000ff00723e */ /* 0x000fc800000000ff */
[----:B------:R-:W-:Y:S01]  /*6aa0*/  PRMT R23, R0, 0x7610, R23 ;  /* 0x0000761000177816 */ /* 0x000fe20000000017 */
[----:B------:R-:W-:Y:S06]  /*6ab0*/  BRA `(.L_x_1802) ;  /* 0x0000000800e87947 */ /* 0x000fec0003800000 */
.L_x_1797:
        /* <DEDUP_REMOVED lines=8> */
[----:B------:R-:W3:Y:S02]  /*6b40*/  LDG.E.U8 R4, desc[UR36][R4.64] ;  /* 0x0000002404047981 */ /* 0x000ee4000c1e1100 */
[----:B---3--:R-:W-:-:S04]  /*6b50*/  ISETP.NE.AND P0, PT, R4, RZ, PT ;  /* 0x000000ff0400720c */ /* 0x008fc80003f05270 */
[----:B------:R-:W-:-:S04]  /*6b60*/  FSEL R0, RZ, 1, !P0 ;  /* 0x3f800000ff007808 */ /* 0x000fc80004000000 */
[----:B------:R-:W-:-:S04]  /*6b70*/  F2FP.F16.F32.PACK_AB R0, RZ, R0 ;  /* 0x00000000ff00723e */ /* 0x000fc800000000ff */
[----:B------:R-:W-:Y:S01]  /*6b80*/  PRMT R23, R0, 0x7610, R23 ;  /* 0x0000761000177816 */ /* 0x000fe20000000017 */
[----:B------:R-:W-:Y:S06]  /*6b90*/  BRA `(.L_x_1802) ;  /* 0x0000000800b07947 */ /* 0x000fec0003800000 */
.L_x_1811:
        /* <DEDUP_REMOVED lines=9> */
.L_x_1810:
[----:B------:R-:W-:-:S13]  /*6c30*/  ISETP.NE.AND P0, PT, R0, 0xf, PT ;  /* 0x0000000f0000780c */ /* 0x000fda0003f05270 */
[----:B------:R-:W-:Y:S05]  /*6c40*/  @!P0 BRA `(.L_x_1812) ;  /* 0x0000000000a48947 */ /* 0x000fea0003800000 */
[----:B------:R-:W-:-:S13]  /*6c50*/  ISETP.NE.AND P0, PT, R0, 0x17, PT ;  /* 0x000000170000780c */ /* 0x000fda0003f05270 */
[----:B------:R-:W-:Y:S05]  /*6c60*/  @!P0 BRA `(.L_x_1813) ;  /* 0x0000000000608947 */ /* 0x000fea0003800000 */
[----:B------:R-:W-:-:S13]  /*6c70*/  ISETP.NE.AND P0, PT, R0, 0x18, PT ;  /* 0x000000180000780c */ /* 0x000fda0003f05270 */
[----:B------:R-:W-:Y:S05]  /*6c80*/  @P0 BRA `(.L_x_1801) ;  /* 0x00000008000c0947 */ /* 0x000fea0003800000 */
[----:B------:R-:W3:Y:S01]  /*6c90*/  LDG.E.U8 R0, desc[UR36][R4.64] ;  /* 0x0000002404007981 */ /* 0x000ee2000c1e1100 */
[----:B------:R-:W-:Y:S02]  /*6ca0*/  IMAD.MOV.U32 R8, RZ, RZ, -0x800000 ;  /* 0xff800000ff087424 */ /* 0x000fe400078e00ff */
[----:B---3--:R-:W-:-:S05]  /*6cb0*/  IMAD.SHL.U32 R0, R0, 0x1000000, RZ ;  /* 0x0100000000007824 */ /* 0x008fca00078e00ff */
        /* <DEDUP_REMOVED lines=16> */
[----:B------:R-:W-:-:S04]  /*6dc0*/  F2FP.F16.F32.PACK_AB R3, RZ, R3 ;  /* 0x00000003ff03723e */ /* 0x000fc800000000ff */
[----:B------:R-:W-:Y:S01]  /*6dd0*/  PRMT R23, R3, 0x7610, R23 ;  /* 0x0000761003177816 */ /* 0x000fe20000000017 */
[----:B------:R-:W-:Y:S06]  /*6de0*/  BRA `(.L_x_1802) ;  /* 0x00000008001c7947 */ /* 0x000fec0003800000 */
.L_x_1813:
[----:B------:R-:W3:Y:S02]  /*6df0*/  LDG.E.U8 R3, desc[UR36][R4.64] ;  /* 0x0000002404037981 */ /* 0x000ee4000c1e1100 */
[----:B---3--:R-:W-:-:S05]  /*6e00*/  IMAD.SHL.U32 R0, R3, 0x2000000, RZ ;  /* 0x0200000003007824 */ /* 0x008fca00078e00ff */
        /* <DEDUP_REMOVED lines=13> */
.L_x_1812:
[----:B------:R-:W3:Y:S02]  /*6ee0*/  LDG.E.U16 R0, desc[UR36][R4.64] ;  /* 0x0000002404007981 */ /* 0x000ee4000c1e1500 */
[----:B---3--:R-:W-:-:S05]  /*6ef0*/  IMAD.U32 R0, R0, 0x10000, RZ ;  /* 0x0001000000007824 */ /* 0x008fca00078e00ff */
[----:B------:R-:W-:-:S04]  /*6f00*/  F2FP.F16.F32.PACK_AB R0, RZ, R0 ;  /* 0x00000000ff00723e */ /* 0x000fc800000000ff */
[----:B------:R-:W-:Y:S01]  /*6f10*/  PRMT R23, R0, 0x7610, R23 ;  /* 0x0000761000177816 */ /* 0x000fe20000000017 */
[----:B------:R-:W-:Y:S06]  /*6f20*/  BRA `(.L_x_1802) ;  /* 0x0000000400cc7947 */ /* 0x000fec0003800000 */
.L_x_1809:
        /* <DEDUP_REMOVED lines=8> */
[----:B------:R-:W3:Y:S02]  /*6fb0*/  LDG.E.U16 R0, desc[UR36][R4.64] ;  /* 0x0000002404007981 */ /* 0x000ee4000c1e1500 */
[----:B---3--:R-:W-:-:S04]  /*6fc0*/  I2FP.F32.U32 R0, R0 ;  /* 0x0000000000007245 */ /* 0x008fc80000201000 */
[----:B------:R-:W-:-:S04]  /*6fd0*/  F2FP.F16.F32.PACK_AB R0, RZ, R0 ;  /* 0x00000000ff00723e */ /* 0x000fc800000000ff */
[----:B------:R-:W-:Y:S01]  /*6fe0*/  PRMT R23, R0, 0x7610, R23 ;  /* 0x0000761000177816 */ /* 0x000fe20000000017 */
[----:B------:R-:W-:Y:S06]  /*6ff0*/  BRA `(.L_x_1802) ;  /* 0x0000000400987947 */ /* 0x000fec0003800000 */
.L_x_1816:
[----:B------:R-:W3:Y:S01]  /*7000*/  LDG.E.U8 R2, desc[UR36][R4.64] ;  /* 0x0000002404027981 */ /* 0x000ee2000c1e1100 */
[----:B------:R-:W-:Y:S01]  /*7010*/  BSSY B0, `(.L_x_1817) ;  /* 0x0000018000007945 */ /* 0x000fe20003800000 */
[----:B------:R-:W-:Y:S01]  /*7020*/  IMAD.MOV.U32 R0, RZ, RZ, RZ ;  /* 0x000000ffff007224 */ /* 0x000fe200078e00ff */
[----:B---3--:R-:W-:-:S13]  /*7030*/  ISETP.NE.AND P0, PT, R2, RZ, PT ;  /* 0x000000ff0200720c */ /* 0x008fda0003f05270 */
        /* <DEDUP_REMOVED lines=17> */
.L_x_1820:
[----:B------:R-:W-:Y:S05]  /*7150*/  BSYNC B1 ;  /* 0x0000000000017941 */ /* 0x000fea0003800000 */
.L_x_1819:
[----:B------:R-:W-:Y:S01]  /*7160*/  LEA R3, R0, 0x3b800000, 0x17 ;  /* 0x3b80000000037811 */ /* 0x000fe200078eb8ff */
[----:B------:R-:W-:-:S05]  /*7170*/  IMAD.SHL.U32 R0, R2, 0x100000, RZ ;  /* 0x0010000002007824 */ /* 0x000fca00078e00ff */
[----:B------:R-:W-:-:S07]  /*7180*/  LOP3.LUT R0, R3, R0, R4, 0xfe, !PT ;  /* 0x0000000003007212 */ /* 0x000fce00078efe04 */
.L_x_1818:
[----:B------:R-:W-:Y:S05]  /*7190*/  BSYNC B0 ;  /* 0x0000000000007941 */ /* 0x000fea0003800000 */
.L_x_1817:
[----:B------:R-:W-:-:S04]  /*71a0*/  F2FP.F16.F32.PACK_AB R0, RZ, R0 ;  /* 0x00000000ff00723e */ /* 0x000fc800000000ff */
[----:B------:R-:W-:Y:S01]  /*71b0*/  PRMT R23, R0, 0x7610, R23 ;  /* 0x0000761000177816 */ /* 0x000fe20000000017 */
[----:B------:R-:W-:Y:S06]  /*71c0*/  BRA `(.L_x_1802) ;  /* 0x0000000400247947 */ /* 0x000fec0003800000 */
.L_x_1815:
        /* <DEDUP_REMOVED lines=21> */
.L_x_1824:
[----:B------:R-:W-:Y:S05]  /*7320*/  BSYNC B1 ;  /* 0x0000000000017941 */ /* 0x000fea0003800000 */
.L_x_1823:
[----:B------:R-:W-:Y:S01]  /*7330*/  LEA R3, R0, 0x37800000, 0x17 ;  /* 0x3780000000037811 */ /* 0x000fe200078eb8ff */
[----:B------:R-:W-:-:S05]  /*7340*/  IMAD.SHL.U32 R0, R2, 0x200000, RZ ;  /* 0x0020000002007824 */ /* 0x000fca00078e00ff */
[----:B------:R-:W-:-:S07]  /*7350*/  LOP3.LUT R0, R3, R0, R4, 0xfe, !PT ;  /* 0x0000000003007212 */ /* 0x000fce00078efe04 */
.L_x_1822:
[----:B------:R-:W-:Y:S05]  /*7360*/  BSYNC B0 ;  /* 0x0000000000007941 */ /* 0x000fea0003800000 */
.L_x_1821:
[----:B------:R-:W-:-:S04]  /*7370*/  F2FP.F16.F32.PACK_AB R0, RZ, R0 ;  /* 0x00000000ff00723e */ /* 0x000fc800000000ff */
[----:B------:R-:W-:Y:S01]  /*7380*/  PRMT R23, R0, 0x7610, R23 ;  /* 0x0000761000177816 */ /* 0x000fe20000000017 */
[----:B------:R-:W-:Y:S06]  /*7390*/  BRA `(.L_x_1802) ;  /* 0x0000000000b07947 */ /* 0x000fec0003800000 */
.L_x_1814:
[----:B------:R-:W-:-:S13]  /*73a0*/  ISETP.NE.AND P0, PT, R0, 0x1c, PT ;  /* 0x0000001c0000780c */ /* 0x000fda0003f05270 */
[----:B------:R-:W-:Y:S05]  /*73b0*/  @!P0 BRA `(.L_x_1825) ;  /* 0x0000000000988947 */ /* 0x000fea0003800000 */
[----:B------:R-:W-:-:S13]  /*73c0*/  ISETP.NE.AND P0, PT, R0, 0x1d, PT ;  /* 0x0000001d0000780c */ /* 0x000fda0003f05270 */
[----:B------:R-:W-:Y:S05]  /*73d0*/  @!P0 BRA `(.L_x_1826) ;  /* 0x0000000000808947 */ /* 0x000fea0003800000 */
[----:B------:R-:W-:-:S13]  /*73e0*/  ISETP.NE.AND P0, PT, R0, 0x2c, PT ;  /* 0x0000002c0000780c */ /* 0x000fda0003f05270 */
[----:B------:R-:W-:Y:S05]  /*73f0*/  @P0 BRA `(.L_x_1801) ;  /* 0x0000000000300947 */ /* 0x000fea0003800000 */
[----:B------:R-:W3:Y:S01]  /*7400*/  LDG.E.U8 R4, desc[UR36][R4.64] ;  /* 0x0000002404047981 */ /* 0x000ee2000c1e1100 */
[----:B------:R-:W-:Y:S01]  /*7410*/  BSSY B0, `(.L_x_1827) ;  /* 0x0000007000007945 */ /* 0x000fe20003800000 */
[----:B------:R-:W-:Y:S01]  /*7420*/  IMAD.MOV.U32 R0, RZ, RZ, 0x400000 ;  /* 0x00400000ff007424 */ /* 0x000fe200078e00ff */
[----:B---3--:R-:W-:-:S13]  /*7430*/  ISETP.NE.AND P0, PT, R4, RZ, PT ;  /* 0x000000ff0400720c */ /* 0x008fda0003f05270 */
[----:B------:R-:W-:Y:S05]  /*7440*/  @!P0 BRA `(.L_x_1828) ;  /* 0x00000000000c8947 */ /* 0x000fea0003800000 */
[----:B------:R-:W-:-:S13]  /*7450*/  ISETP.NE.AND P0, PT, R4, 0xff, PT ;  /* 0x000000ff0400780c */ /* 0x000fda0003f05270 */
[----:B------:R-:W-:Y:S02]  /*7460*/  @!P0 IMAD.MOV.U32 R0, RZ, RZ, 0x7f800001 ;  /* 0x7f800001ff008424 */ /* 0x000fe400078e00ff */
[----:B------:R-:W-:-:S07]  /*7470*/  @P0 IMAD.SHL.U32 R0, R4, 0x800000, RZ ;  /* 0x0080000004000824 */ /* 0x000fce00078e00ff */
.L_x_1828:
[----:B------:R-:W-:Y:S05]  /*7480*/  BSYNC B0 ;  /* 0x0000000000007941 */ /* 0x000fea0003800000 */
.L_x_1827:
[----:B------:R-:W-:-:S04]  /*7490*/  F2FP.F16.F32.PACK_AB R0, RZ, R0 ;  /* 0x00000000ff00723e */ /* 0x000fc800000000ff */
[----:B------:R-:W-:Y:S01]  /*74a0*/  PRMT R23, R0, 0x7610, R23 ;  /* 0x0000761000177816 */ /* 0x000fe20000000017 */
[----:B------:R-:W-:Y:S06]  /*74b0*/  BRA `(.L_x_1802) ;  /* 0x0000000000687947 */ /* 0x000fec0003800000 */
.L_x_1801:
        /* <DEDUP_REMOVED lines=15> */
[----:B0-2--5:R-:W-:Y:S05]  /*75b0*/  CALL.ABS.NOINC R2 ;  /* 0x0000000002007343 */ /* 0x025fea0003c00000 */
.L_x_1829:
[----:B------:R-:W-:Y:S01]  /*75c0*/  PRMT R23, RZ, 0x7610, R23 ;  /* 0x00007610ff177816 */ /* 0x000fe20000000017 */
[----:B------:R-:W-:Y:S06]  /*75d0*/  BRA `(.L_x_1802) ;  /* 0x0000000000207947 */ /* 0x000fec0003800000 */
.L_x_1826:
[----:B------:R-:W3:Y:S02]  /*75e0*/  LDG.E.64 R2, desc[UR36][R4.64] ;  /* 0x0000002404027981 */ /* 0x000ee4000c1e1b00 */
[----:B---3--:R-:W0:Y:S02]  /*75f0*/  I2F.U64 R2, R2 ;  /* 0x0000000200027312 */ /* 0x008e240000301000 */
[----:B0-----:R-:W-:Y:S01]  /*7600*/  F2FP.F16.F32.PACK_AB R23, RZ, R2 ;  /* 0x00000002ff17723e */ /* 0x001fe200000000ff */
[----:B------:R-:W-:Y:S06]  /*7610*/  BRA `(.L_x_1802) ;  /* 0x0000000000107947 */ /* 0x000fec0003800000 */
.L_x_1825:
[----:B------:R-:W3:Y:S02]  /*7620*/  LDG.E R4, desc[UR36][R4.64] ;  /* 0x0000002404047981 */ /* 0x000ee4000c1e1900 */
[----:B---3--:R-:W-:-:S04]  /*7630*/  I2FP.F32.U32 R0, R4 ;  /* 0x0000000400007245 */ /* 0x008fc80000201000 */
[----:B------:R-:W-:-:S04]  /*7640*/  F2FP.F16.F32.PACK_AB R0, RZ, R0 ;  /* 0x00000000ff00723e */ /* 0x000fc800000000ff */
[----:B------:R-:W-:-:S07]  /*7650*/  PRMT R23, R0, 0x7610, R23 ;  /* 0x0000761000177816 */ /* 0x000fce0000000017 */
.L_x_1802:
[----:B01----:R-:W0:Y:S01]  /*7660*/  LDC.U8 R4, c[0x0][0x24d] ;  /* 0x00009340ff047b82 */ /* 0x003e220000000000 */
[----:B------:R-:W-:Y:S02]  /*7670*/  ULDC UR4, c[0x0][0x254] ;  /* 0x0000950000047ab9 */ /* 0x000fe40000000800 */
[----:B------:R-:W-:-:S05]  /*7680*/  IMAD R27, R27, UR4, RZ ;  /* 0x000000041b1b7c24 */ /* 0x000fca000f8e02ff */
[----:B------:R-:W1:Y:S01]  /*7690*/  LDC.64 R2, c[0x0][0x240] ;  /* 0x00009000ff027b82 */ /* 0x000e620000000a00 */
[----:B0-----:R-:W-:-:S04]  /*76a0*/  PRMT R0, R4, 0x9910, RZ ;  /* 0x0000991004007816 */ /* 0x001fc800000000ff */
        /* <DEDUP_REMOVED lines=14> */
[----:B0-----:R-:W-:Y:S01]  /*7790*/  F2FP.F16.F32.PACK_AB R0, RZ, R0 ;  /* 0x00000000ff00723e */ /* 0x001fe200000000ff */
[----:B------:R-:W-:Y:S06]  /*77a0*/  BRA `(.L_x_1796) ;  /* 0x0000000c00987947 */ /* 0x000fec0003800000 */
.L_x_1833:
[----:B------:R-:W3:Y:S02]  /*77b0*/  LDG.E.U8 R2, desc[UR36][R2.64] ;  /* 0x0000002402027981 */ /* 0x000ee4000c1e1100 */
[----:B---3--:R-:W-:-:S04]  /*77c0*/  I2FP.F32.U32 R0, R2 ;  /* 0x0000000200007245 */ /* 0x008fc80000201000 */
[----:B------:R-:W-:Y:S01]  /*77d0*/  F2FP.F16.F32.PACK_AB R0, RZ, R0 ;  /* 0x00000000ff00723e */ /* 0x000fe200000000ff */
[----:B------:R-:W-:Y:S06]  /*77e0*/  BRA `(.L_x_1796) ;  /* 0x0000000c00887947 */ /* 0x000fec0003800000 */
.L_x_1832:
        /* <DEDUP_REMOVED lines=10> */
.L_x_1836:
[----:B------:R-:W3:Y:S02]  /*7890*/  LDG.E R2, desc[UR36][R2.64] ;  /* 0x0000002402027981 */ /* 0x000ee4000c1e1900 */
[----:B---3--:R-:W-:-:S04]  /*78a0*/  I2FP.F32.S32 R0, R2 ;  /* 0x0000000200007245 */ /* 0x008fc80000201400 */
[----:B------:R-:W-:Y:S01]  /*78b0*/  F2FP.F16.F32.PACK_AB R0, RZ, R0 ;  /* 0x00000000ff00723e */ /* 0x000fe200000000ff */
[----:B------:R-:W-:Y:S06]  /*78c0*/  BRA `(.L_x_1796) ;  /* 0x0000000c00507947 */ /* 0x000fec0003800000 */
.L_x_1835:
[----:B------:R-:W3:Y:S02]  /*78d0*/  LDG.E.U16 R2, desc[UR36][R2.64] ;  /* 0x0000002402027981 */ /* 0x000ee4000c1e1500 */
[----:B---3--:R-:W0:Y:S02]  /*78e0*/  I2F.S16 R0, R2 ;  /* 0x0000000200007306 */ /* 0x008e240000101400 */
[----:B0-----:R-:W-:Y:S01]  /*78f0*/  F2FP.F16.F32.PACK_AB R0, RZ, R0 ;  /* 0x00000000ff00723e */ /* 0x001fe200000000ff */
[----:B------:R-:W-:Y:S06]  /*7900*/  BRA `(.L_x_1796) ;  /* 0x0000000c00407947 */ /* 0x000fec0003800000 */
.L_x_1831:
        /* <DEDUP_REMOVED lines=9> */
.L_x_1838:
[----:B------:R3:W5:Y:S01]  /*79a0*/  LDG.E.U16 R0, desc[UR36][R2.64] ;  /* 0x0000002402007981 */ /* 0x000762000c1e1500 */
[----:B------:R-:W-:Y:S05]  /*79b0*/  BRA `(.L_x_1796) ;  /* 0x0000000c00147947 */ /* 0x000fea0003800000 */
.L_x_1837:
        /* <DEDUP_REMOVED lines=9> */
.L_x_1840:
[----:B------:R4:W5:Y:S01]  /*7a50*/  LDG.E.U16 R0, desc[UR36][R2.64] ;  /* 0x0000002402007981 */ /* 0x000962000c1e1500 */
[----:B------:R-:W-:Y:S05]  /*7a60*/  BRA `(.L_x_1796) ;  /* 0x0000000800e87947 */ /* 0x000fea0003800000 */
.L_x_1839:
[----:B------:R-:W3:Y:S01]  /*7a70*/  LDG.E.64 R2, desc[UR36][R2.64] ;  /* 0x0000002402027981 */ /* 0x000ee2000c1e1b00 */
[----:B------:R-:W-:Y:S01]  /*7a80*/  UMOV UR4, 0xf0000000 ;  /* 0xf000000000047882 */ /* 0x000fe20000000000 */
[----:B------:R-:W-:Y:S01]  /*7a90*/  UMOV UR5, 0x380fffff ;  /* 0x380fffff00057882 */ /* 0x000fe20000000000 */
[----:B---3--:R-:W0:Y:S01]  /*7aa0*/  F2F.F32.F64 R0, R2 ;  /* 0x0000000200007310 */ /* 0x008e220000301000 */
[----:B------:R-:W-:-:S14]  /*7ab0*/  DSETP.GEU.AND P0, PT, |R2|, UR4, PT ;  /* 0x0000000402007e2a */ /* 0x000fdc000bf0e200 */
[----:B0-----:R-:W-:-:S05]  /*7ac0*/  @!P0 FMUL R0, R0, 1.175494350822287508e-38 ;  /* 0x0080000000008820 */ /* 0x001fca0000400000 */
[----:B------:R-:W-:Y:S01]  /*7ad0*/  F2FP.F16.F32.PACK_AB R0, RZ, R0 ;  /* 0x00000000ff00723e */ /* 0x000fe200000000ff */
[----:B------:R-:W-:Y:S06]  /*7ae0*/  BRA `(.L_x_1796) ;  /* 0x0000000800c87947 */ /* 0x000fec0003800000 */
.L_x_1830:
        /* <DEDUP_REMOVED lines=11> */
[----:B------:R-:W-:Y:S01]  /*7ba0*/  F2FP.F16.F32.PACK_AB R0, RZ, R0 ;  /* 0x00000000ff00723e */ /* 0x000fe200000000ff */
[----:B------:R-:W-:Y:S06]  /*7bb0*/  BRA `(.L_x_1796) ;  /* 0x0000000800947947 */ /* 0x000fec0003800000 */
.L_x_1843:
        /* <DEDUP_REMOVED lines=8> */
.L_x_1842:
        /* <DEDUP_REMOVED lines=28> */
.L_x_1845:
[----:B------:R-:W3:Y:S02]  /*7e00*/  LDG.E.U8 R2, desc[UR36][R2.64] ;  /* 0x0000002402027981 */ /* 0x000ee4000c1e1100 */
[C---:B---3--:R-:W-:Y:S02]  /*7e10*/  IMAD.SHL.U32 R0, R2.reuse, 0x2000000, RZ ;  /* 0x0200000002007824 */ /* 0x048fe400078e00ff */
        /* <DEDUP_REMOVED lines=13> */
.L_x_1844:
[----:B------:R-:W3:Y:S02]  /*7ef0*/  LDG.E.U16 R0, desc[UR36][R2.64] ;  /* 0x0000002402007981 */ /* 0x000ee4000c1e1500 */
[----:B---3--:R-:W-:-:S05]  /*7f00*/  IMAD.U32 R0, R0, 0x10000, RZ ;  /* 0x0001000000007824 */ /* 0x008fca00078e00ff */
[----:B------:R-:W-:Y:S01]  /*7f10*/  F2FP.F16.F32.PACK_AB R0, RZ, R0 ;  /* 0x00000000ff00723e */ /* 0x000fe200000000ff */
[----:B------:R-:W-:Y:S06]  /*7f20*/  BRA `(.L_x_1796) ;  /* 0x0000000400b87947 */ /* 0x000fec0003800000 */
.L_x_1841:
        /* <DEDUP_REMOVED lines=10> */
[----:B------:R-:W-:Y:S01]  /*7fd0*/  F2FP.F16.F32.PACK_AB R0, RZ, R0 ;  /* 0x00000000ff00723e */ /* 0x000fe200000000ff */
[----:B------:R-:W-:Y:S06]  /*7fe0*/  BRA `(.L_x_1796) ;  /* 0x0000000400887947 */ /* 0x000fec0003800000 */
.L_x_1848:
        /* <DEDUP_REMOVED lines=21> */
.L_x_1852:
[----:B------:R-:W-:Y:S05]  /*8140*/  BSYNC B1 ;  /* 0x0000000000017941 */ /* 0x000fea0003800000 */
.L_x_1851:
[----:B------:R-:W-:Y:S01]  /*8150*/  LEA R3, R0, 0x3b800000, 0x17 ;  /* 0x3b80000000037811 */ /* 0x000fe200078eb8ff */
[----:B------:R-:W-:-:S05]  /*8160*/  IMAD.SHL.U32 R0, R2, 0x100000, RZ ;  /* 0x0010000002007824 */ /* 0x000fca00078e00ff */
[----:B------:R-:W-:-:S07]  /*8170*/  LOP3.LUT R0, R3, R0, R4, 0xfe, !PT ;  /* 0x0000000003007212 */ /* 0x000fce00078efe04 */
.L_x_1850:
[----:B------:R-:W-:Y:S05]  /*8180*/  BSYNC B0 ;  /* 0x0000000000007941 */ /* 0x000fea0003800000 */
.L_x_1849:
[----:B------:R-:W-:Y:S01]  /*8190*/  F2FP.F16.F32.PACK_AB R0, RZ, R0 ;  /* 0x00000000ff00723e */ /* 0x000fe200000000ff */
[----:B------:R-:W-:Y:S06]  /*81a0*/  BRA `(.L_x_1796) ;  /* 0x0000000400187947 */ /* 0x000fec0003800000 */
.L_x_1847:
        /* <DEDUP_REMOVED lines=21> */
.L_x_1856:
[----:B------:R-:W-:Y:S05]  /*8300*/  BSYNC B1 ;  /* 0x0000000000017941 */ /* 0x000fea0003800000 */
.L_x_1855:
[----:B------:R-:W-:Y:S01]  /*8310*/  LEA R3, R0, 0x37800000, 0x17 ;  /* 0x3780000000037811 */ /* 0x000fe200078eb8ff */
[----:B------:R-:W-:-:S05]  /*8320*/  IMAD.SHL.U32 R0, R2, 0x200000, RZ ;  /* 0x0020000002007824 */ /* 0x000fca00078e00ff */
[----:B------:R-:W-:-:S07]  /*8330*/  LOP3.LUT R0, R3, R0, R4, 0xfe, !PT ;  /* 0x0000000003007212 */ /* 0x000fce00078efe04 */
.L_x_1854:
[----:B------:R-:W-:Y:S05]  /*8340*/  BSYNC B0 ;  /* 0x0000000000007941 */ /* 0x000fea0003800000 */
.L_x_1853:
[----:B------:R-:W-:Y:S01]  /*8350*/  F2FP.F16.F32.PACK_AB R0, RZ, R0 ;  /* 0x00000000ff00723e */ /* 0x000fe200000000ff */
[----:B------:R-:W-:Y:S06]  /*8360*/  BRA `(.L_x_1796) ;  /* 0x0000000000a87947 */ /* 0x000fec0003800000 */
.L_x_1846:
        /* <DEDUP_REMOVED lines=14> */
.L_x_1860:
[----:B------:R-:W-:Y:S05]  /*8450*/  BSYNC B0 ;  /* 0x0000000000007941 */ /* 0x000fea0003800000 */
.L_x_1859:
[----:B------:R-:W-:Y:S01]  /*8460*/  F2FP.F16.F32.PACK_AB R0, RZ, R0 ;  /* 0x00000000ff00723e */ /* 0x000fe200000000ff */
[----:B------:R-:W-:Y:S06]  /*8470*/  BRA `(.L_x_1796) ;  /* 0x0000000000647947 */ /* 0x000fec0003800000 */
.L_x_1834:
        /* <DEDUP_REMOVED lines=16> */
.L_x_1861:
[----:B------:R-:W-:Y:S01]  /*8580*/  PRMT R0, RZ, 0x7610, R0 ;  /* 0x00007610ff007816 */ /* 0x000fe20000000000 */
[----:B------:R-:W-:Y:S06]  /*8590*/  BRA `(.L_x_1796) ;  /* 0x00000000001c7947 */ /* 0x000fec0003800000 */
.L_x_1858:
[----:B------:R-:W3:Y:S02]  /*85a0*/  LDG.E.64 R2, desc[UR36][R2.64] ;  /* 0x0000002402027981 */ /* 0x000ee4000c1e1b00 */
[----:B---3--:R-:W0:Y:S02]  /*85b0*/  I2F.U64 R0, R2 ;  /* 0x0000000200007312 */ /* 0x008e240000301000 */
[----:B0-----:R-:W-:Y:S01]  /*85c0*/  F2FP.F16.F32.PACK_AB R0, RZ, R0 ;  /* 0x00000000ff00723e */ /* 0x001fe200000000ff */
[----:B------:R-:W-:Y:S06]  /*85d0*/  BRA `(.L_x_1796) ;  /* 0x00000000000c7947 */ /* 0x000fec0003800000 */
.L_x_1857:
[----:B------:R-:W3:Y:S02]  /*85e0*/  LDG.E R2, desc[UR36][R2.64] ;  /* 0x0000002402027981 */ /* 0x000ee4000c1e1900 */
[----:B---3--:R-:W-:-:S04]  /*85f0*/  I2FP.F32.U32 R0, R2 ;  /* 0x0000000200007245 */ /* 0x008fc80000201000 */
[----:B------:R-:W-:-:S07]  /*8600*/  F2FP.F16.F32.PACK_AB R0, RZ, R0 ;  /* 0x00000000ff00723e */ /* 0x000fce00000000ff */
.L_x_1796:
[----:B------:R-:W-:Y:S05]  /*8610*/  BSYNC B6 ;  /* 0x0000000000067941 */ /* 0x000fea0003800000 */
.L_x_1795:
[----:B--2---:R-:W-:Y:S01]  /*8620*/  ISETP.NE.AND P0, PT, R26, RZ, PT ;  /* 0x000000ff1a00720c */ /* 0x004fe20003f05270 */
[----:B------:R-:W-:-:S12]  /*8630*/  BSSY B0, `(.L_x_1862) ;  /* 0x0000097000007945 */ /* 0x000fd80003800000 */
[----:B------:R-:W-:Y:S05]  /*8640*/  @!P0 BRA `(.L_x_1863) ;  /* 0x0000000000ec8947 */ /* 0x000fea0003800000 */
[----:B------:R-:W2:Y:S01]  /*8650*/  S2R R27, SR_TID.X ;  /* 0x00000000001b7919 */ /* 0x000ea20000002100 */
[----:B------:R-:W-:Y:S01]  /*8660*/  BSSY B1, `(.L_x_1864) ;  /* 0x0000013000017945 */ /* 0x000fe20003800000 */
[CC--:B--2---:R-:W-:Y:S01]  /*8670*/  ISETP.GE.AND P0, PT, R27.reuse, R28.reuse, PT ;  /* 0x0000001c1b00720c */ /* 0x0c4fe20003f06270 */
[C---:B---34-:R-:W-:Y:S02]  /*8680*/  VIADD R3, R27.reuse, 0x80 ;  /* 0x000000801b037836 */ /* 0x058fe40000000000 */
[C---:B01----:R-:W-:Y:S02]  /*8690*/  VIADD R5, R27.reuse, 0x100 ;  /* 0x000001001b057836 */ /* 0x043fe40000000000 */
[----:B------:R-:W-:Y:S01]  /*86a0*/  VIADD R7, R27, 0x180 ;  /* 0x000001801b077836 */ /* 0x000fe20000000000 */
[-C--:B------:R-:W-:Y:S02]  /*86b0*/  ISETP.GE.AND P4, PT, R3, R28.reuse, PT ;  /* 0x0000001c0300720c */ /* 0x080fe40003f86270 */
[----:B------:R-:W-:-:S02]  /*86c0*/  ISETP.GE.AND P1, PT, R5, R28, PT ;  /* 0x0000001c0500720c */ /* 0x000fc40003f26270 */
[----:B------:R-:W-:-:S03]  /*86d0*/  ISETP.GE.AND P2, PT, R7, R28, PT ;  /* 0x0000001c0700720c */ /* 0x000fc60003f46270 */
[----:B------:R-:W-:Y:S10]  /*86e0*/  @P0 BRA `(.L_x_1865) ;  /* 0x0000000000280947 */ /* 0x000ff40003800000 */
[----:B-----5:R-:W-:Y:S01]  /*86f0*/  HADD2.F32 R19, -RZ, R19.H0_H0 ;  /* 0x20000013ff137230 */ /* 0x020fe20000004100 */
[----:B------:R-:W-:Y:S01]  /*8700*/  ULDC.64 UR6, c[0x0][0x218] ;  /* 0x0000860000067ab9 */ /* 0x000fe20000000a00 */
[----:B------:R-:W-:Y:S01]  /*8710*/  HADD2.F32 R18, -RZ, R18.H0_H0 ;  /* 0x20000012ff127230 */ /* 0x000fe20000004100 */
[----:B------:R-:W-:Y:S02]  /*8720*/  ULDC UR4, c[0x0][0x220] ;  /* 0x0000880000047ab9 */ /* 0x000fe40000000800 */
[C---:B------:R-:W-:Y:S01]  /*8730*/  FSETP.GTU.FTZ.AND P3, PT, R19.reuse, RZ, PT ;  /* 0x000000ff1300720b */ /* 0x040fe20003f7c000 */
[----:B------:R-:W-:Y:S01]  /*8740*/  FADD.FTZ R19, R19, UR6 ;  /* 0x0000000613137e21 */ /* 0x000fe20008010000 */
[----:B------:R-:W-:-:S04]  /*8750*/  FMUL.FTZ R2, R18, UR4 ;  /* 0x0000000412027c20 */ /* 0x000fc80008410000 */
[----:B------:R-:W-:-:S07]  /*8760*/  FMUL.FTZ R4, R2, R19 ;  /* 0x0000001302047220 */ /* 0x000fce0000410000 */
[----:B------:R-:W-:-:S05]  /*8770*/  @P3 FMUL.FTZ R4, R18, UR7 ;  /* 0x0000000712043c20 */ /* 0x000fca0008410000 */
[----:B------:R-:W-:-:S07]  /*8780*/  F2FP.F16.F32.PACK_AB R4, RZ, R4 ;  /* 0x00000004ff04723e */ /* 0x000fce00000000ff */
.L_x_1865:
[----:B------:R-:W-:Y:S05]  /*8790*/  BSYNC B1 ;  /* 0x0000000000017941 */ /* 0x000fea0003800000 */
.L_x_1864:
[----:B------:R-:W-:Y:S04]  /*87a0*/  BSSY B1, `(.L_x_1866) ;  /* 0x000000c000017945 */ /* 0x000fe80003800000 */
[----:B------:R-:W-:Y:S05]  /*87b0*/  @P4 BRA `(.L_x_1867) ;  /* 0x0000000000284947 */ /* 0x000fea0003800000 */
        /* <DEDUP_REMOVED lines=10> */
.L_x_1867:
[----:B------:R-:W-:Y:S05]  /*8860*/  BSYNC B1 ;  /* 0x0000000000017941 */ /* 0x000fea0003800000 */
.L_x_1866:
        /* <DEDUP_REMOVED lines=12> */
.L_x_1869:
[----:B------:R-:W-:Y:S05]  /*8930*/  BSYNC B1 ;  /* 0x0000000000017941 */ /* 0x000fea0003800000 */
.L_x_1868:
        /* <DEDUP_REMOVED lines=10> */
[----:B------:R-:W-:Y:S01]  /*89e0*/  F2FP.F16.F32.PACK_AB R19, RZ, R19 ;  /* 0x00000013ff13723e */ /* 0x000fe200000000ff */
[----:B------:R-:W-:Y:S06]  /*89f0*/  BRA `(.L_x_1870) ;  /* 0x0000000400687947 */ /* 0x000fec0003800000 */
.L_x_1863:
[----:B------:R-:W2:Y:S01]  /*8a00*/  S2R R27, SR_TID.X ;  /* 0x00000000001b7919 */ /* 0x000ea20000002100 */
[----:B------:R-:W-:Y:S01]  /*8a10*/  BSSY B1, `(.L_x_1871) ;  /* 0x0000015000017945 */ /* 0x000fe20003800000 */
[----:B--2---:R-:W-:-:S13]  /*8a20*/  ISETP.GE.AND P0, PT, R27, R28, PT ;  /* 0x0000001c1b00720c */ /* 0x004fda0003f06270 */
[----:B------:R-:W-:Y:S05]  /*8a30*/  @P0 BRA `(.L_x_1872) ;  /* 0x0000000000480947 */ /* 0x000fea0003800000 */
[----:B---345:R-:W-:Y:S01]  /*8a40*/  HADD2.F32 R2, -RZ, R19.H0_H0 ;  /* 0x20000013ff027230 */ /* 0x038fe20000004100 */
[----:B------:R-:W-:Y:S01]  /*8a50*/  BSSY B2, `(.L_x_1873) ;  /* 0x000000f000027945 */ /* 0x000fe20003800000 */
[----:B01----:R-:W-:-:S03]  /*8a60*/  HADD2.F32 R4, -RZ, R18.H0_H0 ;  /* 0x20000012ff047230 */ /* 0x003fc60000004100 */
        /* <DEDUP_REMOVED lines=11> */
.L_x_1874:
[----:B------:R-:W-:Y:S02]  /*8b20*/  ULDC UR4, c[0x0][0x21c] ;  /* 0x0000870000047ab9 */ /* 0x000fe40000000800 */
[----:B------:R-:W-:-:S07]  /*8b30*/  FMUL.FTZ R4, R4, UR4 ;  /* 0x0000000404047c20 */ /* 0x000fce0008410000 */
.L_x_1875:
[----:B------:R-:W-:Y:S05]  /*8b40*/  BSYNC B2 ;  /* 0x0000000000027941 */ /* 0x000fea0003800000 */
.L_x_1873:
[----:B------:R-:W-:-:S07]  /*8b50*/  F2FP.F16.F32.PACK_AB R4, RZ, R4 ;  /* 0x00000004ff04723e */ /* 0x000fce00000000ff */
.L_x_1872:
[----:B------:R-:W-:Y:S05]  /*8b60*/  BSYNC B1 ;  /* 0x0000000000017941 */ /* 0x000fea0003800000 */
.L_x_1871:
[----:B---34-:R-:W-:Y:S01]  /*8b70*/  VIADD R3, R27, 0x80 ;  /* 0x000000801b037836 */ /* 0x018fe20000000000 */
[----:B------:R-:W-:Y:S04]  /*8b80*/  BSSY B1, `(.L_x_1876) ;  /* 0x0000015000017945 */ /* 0x000fe80003800000 */
[----:B------:R-:W-:-:S13]  /*8b90*/  ISETP.GE.AND P1, PT, R3, R28, PT ;  /* 0x0000001c0300720c */ /* 0x000fda0003f26270 */
[----:B------:R-:W-:Y:S05]  /*8ba0*/  @P1 BRA `(.L_x_1877) ;  /* 0x0000000000481947 */ /* 0x000fea0003800000 */
[----:B-----5:R-:W-:Y:S01]  /*8bb0*/  HADD2.F32 R2, -RZ, R22.H0_H0 ;  /* 0x20000016ff027230 */ /* 0x020fe20000004100 */
[----:B------:R-:W-:Y:S01]  /*8bc0*/  BSSY B2, `(.L_x_1878) ;  /* 0x000000f000027945 */ /* 0x000fe20003800000 */
[----:B------:R-:W-:-:S03]  /*8bd0*/  HADD2.F32 R17, -RZ, R17.H0_H0 ;  /* 0x20000011ff117230 */ /* 0x000fc60000004100 */
        /* <DEDUP_REMOVED lines=8> */
[----:B------:R-:W2:Y:S03]  /*8c60*/  MUFU.EX2 R3, R3 ;  /* 0x0000000300037308 */ /* 0x000ea60000000800 */
[----:B--2---:R-:W-:Y:S01]  /*8c70*/  FMUL.FTZ R22, R2, R3 ;  /* 0x0000000302167220 */ /* 0x004fe20000410000 */
[----:B------:R-:W-:Y:S06]  /*8c80*/  BRA `(.L_x_1880) ;  /* 0x0000000000087947 */ /* 0x000fec0003800000 */
.L_x_1879:
[----:B------:R-:W-:Y:S02]  /*8c90*/  ULDC UR4, c[0x0][0x21c] ;  /* 0x0000870000047ab9 */ /* 0x000fe40000000800 */
[----:B------:R-:W-:-:S07]  /*8ca0*/  FMUL.FTZ R22, R17, UR4 ;  /* 0x0000000411167c20 */ /* 0x000fce0008410000 */
.L_x_1880:
[----:B------:R-:W-:Y:S05]  /*8cb0*/  BSYNC B2 ;  /* 0x0000000000027941 */ /* 0x000fea0003800000 */
.L_x_1878:
[----:B------:R-:W-:-:S07]  /*8cc0*/  F2FP.F16.F32.PACK_AB R22, RZ, R22 ;  /* 0x00000016ff16723e */ /* 0x000fce00000000ff */
.L_x_1877:
[----:B------:R-:W-:Y:S05]  /*8cd0*/  BSYNC B1 ;  /* 0x0000000000017941 */ /* 0x000fea0003800000 */
.L_x_1876:
[----:B------:R-:W-:Y:S01]  /*8ce0*/  VIADD R3, R27, 0x100 ;  /* 0x000001001b037836 */ /* 0x000fe20000000000 */
        /* <DEDUP_REMOVED lines=17> */
.L_x_1884:
[----:B------:R-:W-:Y:S02]  /*8e00*/  ULDC UR4, c[0x0][0x21c] ;  /* 0x0000870000047ab9 */ /* 0x000fe40000000800 */
[----:B------:R-:W-:-:S07]  /*8e10*/  FMUL.FTZ R18, R18, UR4 ;  /* 0x0000000412127c20 */ /* 0x000fce0008410000 */
.L_x_1885:
[----:B------:R-:W-:Y:S05]  /*8e20*/  BSYNC B2 ;  /* 0x0000000000027941 */ /* 0x000fea0003800000 */
.L_x_1883:
[----:B------:R-:W-:-:S07]  /*8e30*/  F2FP.F16.F32.PACK_AB R18, RZ, R18 ;  /* 0x00000012ff12723e */ /* 0x000fce00000000ff */
.L_x_1882:
[----:B------:R-:W-:Y:S05]  /*8e40*/  BSYNC B1 ;  /* 0x0000000000017941 */ /* 0x000fea0003800000 */
.L_x_1881:
[----:B------:R-:W-:-:S05]  /*8e50*/  VIADD R3, R27, 0x180 ;  /* 0x000001801b037836 */ /* 0x000fca0000000000 */
        /* <DEDUP_REMOVED lines=11> */
[----:B------:R-:W-:Y:S02]  /*8f10*/  ULDC UR4, c[0x0][0x218] ;  /* 0x0000860000047ab9 */ /* 0x000fe40000000800 */
[----:B------:R-:W2:Y:S01]  /*8f20*/  MUFU.EX2 R19, R2 ;  /* 0x0000000200137308 */ /* 0x000ea20000000800 */
[----:B------:R-:W-:-:S04]  /*8f30*/  FMUL.FTZ R0, R0, UR4 ;  /* 0x0000000400007c20 */ /* 0x000fc80008410000 */
[----:B--2---:R-:W-:Y:S01]  /*8f40*/  FMUL.FTZ R19, R0, R19 ;  /* 0x0000001300137220 */ /* 0x004fe20000410000 */
[----:B------:R-:W-:Y:S06]  /*8f50*/  BRA `(.L_x_1888) ;  /* 0x0000000000087947 */ /* 0x000fec0003800000 */
.L_x_1887:
[----:B------:R-:W-:Y:S02]  /*8f60*/  ULDC UR4, c[0x0][0x21c] ;  /* 0x0000870000047ab9 */ /* 0x000fe40000000800 */
[----:B------:R-:W-:-:S07]  /*8f70*/  FMUL.FTZ R19, R23, UR4 ;  /* 0x0000000417137c20 */ /* 0x000fce0008410000 */
.L_x_1888:
[----:B------:R-:W-:Y:S05]  /*8f80*/  BSYNC B1 ;  /* 0x0000000000017941 */ /* 0x000fea0003800000 */
.L_x_1886:
[----:B------:R-:W-:-:S07]  /*8f90*/  F2FP.F16.F32.PACK_AB R19, RZ, R19 ;  /* 0x00000013ff13723e */ /* 0x000fce00000000ff */
.L_x_1870:
[----:B------:R-:W-:Y:S05]  /*8fa0*/  BSYNC B0 ;  /* 0x0000000000007941 */ /* 0x000fea0003800000 */
.L_x_1862:
[----:B-----5:R-:W2:Y:S01]  /*8fb0*/  LDC.U8 R17, c[0x0][0x258] ;  /* 0x00009600ff117b82 */ /* 0x020ea20000000000 */
[----:B------:R-:W-:Y:S04]  /*8fc0*/  BSSY B6, `(.L_x_1889) ;  /* 0x00000fe000067945 */ /* 0x000fe80003800000 */
[----:B------:R-:W-:Y:S05]  /*8fd0*/  @P0 BRA `(.L_x_1890) ;  /* 0x0000000c00f00947 */ /* 0x000fea0003800000 */
[----:B------:R-:W3:Y:S01]  /*8fe0*/  LDC.64 R2, c[0x0][0x230] ;  /* 0x00008c00ff027b82 */ /* 0x000ee20000000a00 */
[----:B------:R-:W-:Y:S01]  /*8ff0*/  IMAD R0, R16, 0x200, R27 ;  /* 0x0000020010007824 */ /* 0x000fe200078e021b */
[----:B--2---:R-:W-:Y:S01]  /*9000*/  PRMT R6, R17, 0x9910, RZ ;  /* 0x0000991011067816 */ /* 0x004fe200000000ff */
[----:B------:R-:W-:Y:S02]  /*9010*/  ULDC UR4, c[0x0][0x25c] ;  /* 0x0000970000047ab9 */ /* 0x000fe40000000800 */
[----:B01----:R-:W-:Y:S02]  /*9020*/  IMAD R5, R0, UR4, RZ ;  /* 0x0000000400057c24 */ /* 0x003fe4000f8e02ff */
[----:B------:R-:W-:-:S05]  /*9030*/  IMAD.MOV.U32 R0, RZ, RZ, R6 ;  /* 0x000000ffff007224 */ /* 0x000fca00078e0006 */
[----:B------:R-:W-:Y:S02]  /*9040*/  ISETP.GT.AND P0, PT, R0, 0x9, PT ;  /* 0x000000090000780c */ /* 0x000fe40003f04270 */
[----:B---3--:R-:W-:-:S05]  /*9050*/  IADD3 R2, P1, R5, R2, RZ ;  /* 0x0000000205027210 */ /* 0x008fca0007f3e0ff */
        /* <DEDUP_REMOVED lines=14> */
.L_x_1894:
[----:B------:R-:W-:-:S06]  /*9140*/  HADD2.F32 R5, -RZ, R4.H0_H0 ;  /* 0x20000004ff057230 */ /* 0x000fcc0000004100 */
[----:B------:R-:W0:Y:S02]  /*9150*/  F2I.S64.TRUNC R4, R5 ;  /* 0x0000000500047311 */ /* 0x000e24000020d900 */
[----:B0-----:R0:W-:Y:S01]  /*9160*/  STG.E.U8 desc[UR36][R2.64], R4 ;  /* 0x0000000402007986 */ /* 0x0011e2000c101124 */
[----:B------:R-:W-:Y:S05]  /*9170*/  BRA `(.L_x_1896) ;  /* 0x0000000c00847947 */ /* 0x000fea0003800000 */
.L_x_1893:
        /* <DEDUP_REMOVED lines=10> */
.L_x_1898:
[----:B------:R-:W-:-:S04]  /*9220*/  HADD2.F32 R4, -RZ, R4.H0_H0 ;  /* 0x20000004ff047230 */ /* 0x000fc80000004100 */
[----:B------:R-:W0:Y:S02]  /*9230*/  F2I.FTZ.TRUNC.NTZ R5, R4 ;  /* 0x0000000400057305 */ /* 0x000e24000021f100 */
[----:B0-----:R0:W-:Y:S01]  /*9240*/  STG.E desc[UR36][R2.64], R5 ;  /* 0x0000000502007986 */ /* 0x0011e2000c101924 */
[----:B------:R-:W-:Y:S05]  /*9250*/  BRA `(.L_x_1896) ;  /* 0x0000000c004c7947 */ /* 0x000fea0003800000 */
.L_x_1897:
[----:B------:R-:W-:-:S04]  /*9260*/  HADD2.F32 R4, -RZ, R4.H0_H0 ;  /* 0x20000004ff047230 */ /* 0x000fc80000004100 */
[----:B------:R-:W0:Y:S02]  /*9270*/  F2I.FTZ.TRUNC.NTZ R5, R4 ;  /* 0x0000000400057305 */ /* 0x000e24000021f100 */
[----:B0-----:R0:W-:Y:S01]  /*9280*/  STG.E.U16 desc[UR36][R2.64], R5 ;  /* 0x0000000502007986 */ /* 0x0011e2000c101524 */
[----:B------:R-:W-:Y:S05]  /*9290*/  BRA `(.L_x_1896) ;  /* 0x0000000c003c7947 */ /* 0x000fea0003800000 */
.L_x_1892:
        /* <DEDUP_REMOVED lines=9> */
.L_x_1900:
[----:B------:R0:W-:Y:S01]  /*9330*/  STG.E.U16 desc[UR36][R2.64], R4 ;  /* 0x0000000402007986 */ /* 0x0001e2000c101524 */
[----:B------:R-:W-:Y:S05]  /*9340*/  BRA `(.L_x_1896) ;  /* 0x0000000c00107947 */ /* 0x000fea0003800000 */
.L_x_1899:
        /* <DEDUP_REMOVED lines=10> */
.L_x_1902:
[----:B------:R-:W-:-:S05]  /*93f0*/  HADD2.F32 R0, -RZ, R4.H0_H0 ;  /* 0x20000004ff007230 */ /* 0x000fca0000004100 */
[----:B------:R-:W-:-:S04]  /*9400*/  F2FP.F16.F32.PACK_AB R0, RZ, R0 ;  /* 0x00000000ff00723e */ /* 0x000fc800000000ff */
[----:B------:R-:W-:-:S05]  /*9410*/  PRMT R0, R0, 0x5410, RZ ;  /* 0x0000541000007816 */ /* 0x000fca00000000ff */
[----:B------:R3:W-:Y:S01]  /*9420*/  STG.E desc[UR36][R2.64], R0 ;  /* 0x0000000002007986 */ /* 0x0007e2000c101924 */
[----:B------:R-:W-:Y:S05]  /*9430*/  BRA `(.L_x_1896) ;  /* 0x0000000800d47947 */ /* 0x000fea0003800000 */
.L_x_1901:
[----:B------:R-:W-:-:S05]  /*9440*/  HADD2.F32 R4, -RZ, R4.H0_H0 ;  /* 0x20000004ff047230 */ /* 0x000fca0000004100 */
[----:B------:R-:W-:-:S06]  /*9450*/  FMUL.FTZ R4, R4, 1 ;  /* 0x3f80000004047820 */ /* 0x000fcc0000410000 */
[----:B------:R-:W0:Y:S02]  /*9460*/  F2F.F64.F32 R4, R4 ;  /* 0x0000000400047310 */ /* 0x000e240000201800 */
[----:B0-----:R4:W-:Y:S01]  /*9470*/  STG.E.64 desc[UR36][R2.64], R4 ;  /* 0x0000000402007986 */ /* 0x0019e2000c101b24 */
[----:B------:R-:W-:Y:S05]  /*9480*/  BRA `(.L_x_1896) ;  /* 0x0000000800c07947 */ /* 0x000fea0003800000 */
.L_x_1891:
        /* <DEDUP_REMOVED lines=13> */
.L_x_1905:
[----:B------:R-:W-:Y:S01]  /*9560*/  HADD2.F32 R4, -RZ, R4.H0_H0 ;  /* 0x20000004ff047230 */ /* 0x000fe20000004100 */
[----:B------:R-:W-:-:S04]  /*9570*/  CS2R R6, SRZ ;  /* 0x0000000000067805 */ /* 0x000fc8000001ff00 */
[----:B------:R-:W-:-:S06]  /*9580*/  FMUL.FTZ R4, R4, 1 ;  /* 0x3f80000004047820 */ /* 0x000fcc0000410000 */
[----:B------:R-:W0:Y:S02]  /*9590*/  F2F.F64.F32 R4, R4 ;  /* 0x0000000400047310 */ /* 0x000e240000201800 */
[----:B0-----:R0:W-:Y:S01]  /*95a0*/  STG.E.128 desc[UR36][R2.64], R4 ;  /* 0x0000000402007986 */ /* 0x0011e2000c101d24 */
[----:B------:R-:W-:Y:S05]  /*95b0*/  BRA `(.L_x_1896) ;  /* 0x0000000800747947 */ /* 0x000fea0003800000 */
.L_x_1904:
        /* <DEDUP_REMOVED lines=21> */
.L_x_1909:
[----:B------:R-:W-:Y:S05]  /*9710*/  BSYNC B0 ;  /* 0x0000000000007941 */ /* 0x000fea0003800000 */
.L_x_1908:
[----:B------:R-:W-:-:S05]  /*9720*/  LOP3.LUT R5, R0, R5, RZ, 0xfc, !PT ;  /* 0x0000000500057212 */ /* 0x000fca00078efcff */
[----:B------:R0:W-:Y:S01]  /*9730*/  STG.E.U8 desc[UR36][R2.64], R5 ;  /* 0x0000000502007986 */ /* 0x0001e2000c101124 */
[----:B------:R-:W-:Y:S05]  /*9740*/  BRA `(.L_x_1896) ;  /* 0x0000000800107947 */ /* 0x000fea0003800000 */
.L_x_1907:
        /* <DEDUP_REMOVED lines=13> */
.L_x_1911:
[----:B------:R-:W-:Y:S01]  /*9820*/  IMAD.MOV.U32 R0, RZ, RZ, 0x7f ;  /* 0x0000007fff007424 */ /* 0x000fe200078e00ff */
[----:B------:R-:W-:-:S04]  /*9830*/  ISETP.GT.U32.AND P0, PT, R4, 0x7f800000, PT ;  /* 0x7f8000000400780c */ /* 0x000fc80003f04070 */
[----:B------:R-:W-:-:S09]  /*9840*/  SEL R0, R0, 0x7c, P0 ;  /* 0x0000007c00007807 */ /* 0x000fd20000000000 */
.L_x_1912:
[----:B------:R-:W-:Y:S05]  /*9850*/  BSYNC B0 ;  /* 0x0000000000007941 */ /* 0x000fea0003800000 */
.L_x_1910:
[----:B------:R-:W-:-:S04]  /*9860*/  LOP3.LUT R4, R5, 0x80000000, RZ, 0xc0, !PT ;  /* 0x8000000005047812 */ /* 0x000fc800078ec0ff */
[----:B------:R-:W-:-:S04]  /*9870*/  SHF.R.U32.HI R5, RZ, 0x18, R4 ;  /* 0x00000018ff057819 */ /* 0x000fc80000011604 */
[----:B------:R-:W-:-:S05]  /*9880*/  LOP3.LUT R5, R0, R5, RZ, 0xfc, !PT ;  /* 0x0000000500057212 */ /* 0x000fca00078efcff */
[----:B------:R0:W-:Y:S01]  /*9890*/  STG.E.U8 desc[UR36][R2.64], R5 ;  /* 0x0000000502007986 */ /* 0x0001e2000c101124 */
[----:B------:R-:W-:Y:S05]  /*98a0*/  BRA `(.L_x_1896) ;  /* 0x0000000400b87947 */ /* 0x000fea0003800000 */
.L_x_1906:
[----:B------:R-:W-:-:S05]  /*98b0*/  HADD2.F32 R0, -RZ, R4.H0_H0 ;  /* 0x20000004ff007230 */ /* 0x000fca0000004100 */
[----:B------:R-:W-:-:S05]  /*98c0*/  F2FP.BF16.F32.PACK_AB R0, RZ, R0 ;  /* 0x00000000ff00723e */ /* 0x000fca00000010ff */
[----:B------:R0:W-:Y:S01]  /*98d0*/  STG.E.U16 desc[UR36][R2.64], R0 ;  /* 0x0000000002007986 */ /* 0x0001e2000c101524 */
[----:B------:R-:W-:Y:S05]  /*98e0*/  BRA `(.L_x_1896) ;  /* 0x0000000400a87947 */ /* 0x000fea0003800000 */
.L_x_1903:
        /* <DEDUP_REMOVED lines=12> */
.L_x_1915:
        /* <DEDUP_REMOVED lines=17> */
.L_x_1918:
[----:B------:R-:W-:-:S04]  /*9ac0*/  LOP3.LUT R0, R7, 0x80000000, RZ, 0xc0, !PT ;  /* 0x8000000007007812 */ /* 0x000fc800078ec0ff */
[----:B------:R-:W-:-:S04]  /*9ad0*/  SHF.R.U32.HI R5, RZ, 0x18, R0 ;  /* 0x00000018ff057819 */ /* 0x000fc80000011600 */
[----:B------:R-:W-:-:S04]  /*9ae0*/  LOP3.LUT R4, R4, R5, RZ, 0xfc, !PT ;  /* 0x0000000504047212 */ /* 0x000fc800078efcff */
[----:B------:R-:W-:-:S07]  /*9af0*/  PRMT R0, R4, 0x7610, R0 ;  /* 0x0000761004007816 */ /* 0x000fce0000000000 */
.L_x_1917:
[----:B------:R-:W-:Y:S05]  /*9b00*/  BSYNC B0 ;  /* 0x0000000000007941 */ /* 0x000fea0003800000 */
.L_x_1916:
[----:B------:R0:W-:Y:S01]  /*9b10*/  STG.E.U8 desc[UR36][R2.64], R0 ;  /* 0x0000000002007986 */ /* 0x0001e2000c101124 */
[----:B------:R-:W-:Y:S05]  /*9b20*/  BRA `(.L_x_1896) ;  /* 0x0000000400187947 */ /* 0x000fea0003800000 */
.L_x_1914:
        /* <DEDUP_REMOVED lines=17> */
.L_x_1921:
[----:B------:R-:W-:-:S04]  /*9c40*/  LOP3.LUT R0, R7, 0x80000000, RZ, 0xc0, !PT ;  /* 0x8000000007007812 */ /* 0x000fc800078ec0ff */
[----:B------:R-:W-:-:S04]  /*9c50*/  SHF.R.U32.HI R5, RZ, 0x18, R0 ;  /* 0x00000018ff057819 */ /* 0x000fc80000011600 */
[----:B------:R-:W-:-:S04]  /*9c60*/  LOP3.LUT R4, R4, R5, RZ, 0xfc, !PT ;  /* 0x0000000504047212 */ /* 0x000fc800078efcff */
[----:B------:R-:W-:-:S07]  /*9c70*/  PRMT R0, R4, 0x7610, R0 ;  /* 0x0000761004007816 */ /* 0x000fce0000000000 */
.L_x_1920:
[----:B------:R-:W-:Y:S05]  /*9c80*/  BSYNC B0 ;  /* 0x0000000000007941 */ /* 0x000fea0003800000 */
.L_x_1919:
[----:B------:R0:W-:Y:S01]  /*9c90*/  STG.E.U8 desc[UR36][R2.64], R0 ;  /* 0x0000000002007986 */ /* 0x0001e2000c101124 */
[----:B------:R-:W-:Y:S05]  /*9ca0*/  BRA `(.L_x_1896) ;  /* 0x0000000000b87947 */ /* 0x000fea0003800000 */
.L_x_1913:
        /* <DEDUP_REMOVED lines=22> */
.L_x_1895:
        /* <DEDUP_REMOVED lines=16> */
.L_x_1924:
[----:B------:R-:W-:Y:S05]  /*9f10*/  BRA `(.L_x_1896) ;  /* 0x00000000001c7947 */ /* 0x000fea0003800000 */
.L_x_1923:
[----:B------:R-:W-:-:S06]  /*9f20*/  HADD2.F32 R4, -RZ, R4.H0_H0 ;  /* 0x20000004ff047230 */ /* 0x000fcc0000004100 */
[----:B------:R-:W0:Y:S02]  /*9f30*/  F2I.U64.TRUNC R4, R4 ;  /* 0x0000000400047311 */ /* 0x000e24000020d800 */
[----:B0-----:R0:W-:Y:S01]  /*9f40*/  STG.E.64 desc[UR36][R2.64], R4 ;  /* 0x0000000402007986 */ /* 0x0011e2000c101b24 */
[----:B------:R-:W-:Y:S05]  /*9f50*/  BRA `(.L_x_1896) ;  /* 0x00000000000c7947 */ /* 0x000fea0003800000 */
.L_x_1922:
[----:B------:R-:W-:-:S04]  /*9f60*/  HADD2.F32 R4, -RZ, R4.H0_H0 ;  /* 0x20000004ff047230 */ /* 0x000fc80000004100 */
[----:B------:R-:W0:Y:S02]  /*9f70*/  F2I.FTZ.U32.TRUNC.NTZ R5, R4 ;  /* 0x0000000400057305 */ /* 0x000e24000021f000 */
[----:B0-----:R0:W-:Y:S02]  /*9f80*/  STG.E desc[UR36][R2.64], R5 ;  /* 0x0000000502007986 */ /* 0x0011e4000c101924 */
.L_x_1896:
[----:B------:R-:W-:-:S07]  /*9f90*/  VIADD R27, R27, 0x80 ;  /* 0x000000801b1b7836 */ /* 0x000fce0000000000 */
.L_x_1890:
[----:B------:R-:W-:Y:S05]  /*9fa0*/  BSYNC B6 ;  /* 0x0000000000067941 */ /* 0x000fea0003800000 */
.L_x_1889:
[----:B------:R-:W-:Y:S01]  /*9fb0*/  ISETP.GE.AND P0, PT, R27, R28, PT ;  /* 0x0000001c1b00720c */ /* 0x000fe20003f06270 */
[----:B------:R-:W-:-:S12]  /*9fc0*/  BSSY B6, `(.L_x_1925) ;  /* 0x00001fc000067945 */ /* 0x000fd80003800000 */
[----:B------:R-:W-:Y:S05]  /*9fd0*/  @P0 BRA `(.L_x_1926) ;  /* 0x0000001c00e80947 */ /* 0x000fea0003800000 */
[----:B01234-:R-:W0:Y:S01]  /*9fe0*/  LDC.64 R2, c[0x0][0x230] ;  /* 0x00008c00ff027b82 */ /* 0x01fe220000000a00 */
[----:B------:R-:W-:Y:S01]  /*9ff0*/  IMAD R0, R16, 0x200, R27 ;  /* 0x0000020010007824 */ /* 0x000fe200078e021b */
[----:B------:R-:W-:Y:S01]  /*a000*/  PRMT R4, R17, 0x9910, RZ ;  /* 0x0000991011047816 */ /* 0x000fe200000000ff */
        /* <DEDUP_REMOVED lines=19> */
.L_x_1930:
[----:B------:R-:W-:-:S06]  /*a140*/  HADD2.F32 R5, -RZ, R22.H0_H0 ;  /* 0x20000016ff057230 */ /* 0x000fcc0000004100 */
[----:B------:R-:W0:Y:S02]  /*a150*/  F2I.S64.TRUNC R4, R5 ;  /* 0x0000000500047311 */ /* 0x000e24000020d900 */
[----:B0-----:R0:W-:Y:S01]  /*a160*/  STG.E.U8 desc[UR36][R2.64], R4 ;  /* 0x0000000402007986 */ /* 0x0011e2000c101124 */
[----:B------:R-:W-:Y:S05]  /*a170*/  BRA `(.L_x_1932) ;  /* 0x0000000c00847947 */ /* 0x000fea0003800000 */
.L_x_1929:
        /* <DEDUP_REMOVED lines=10> */
.L_x_1934:
[----:B------:R-:W-:-:S04]  /*a220*/  HADD2.F32 R22, -RZ, R22.H0_H0 ;  /* 0x20000016ff167230 */ /* 0x000fc80000004100 */
[----:B------:R-:W0:Y:S02]  /*a230*/  F2I.FTZ.TRUNC.NTZ R5, R22 ;  /* 0x0000001600057305 */ /* 0x000e24000021f100 */
[----:B0-----:R0:W-:Y:S01]  /*a240*/  STG.E desc[UR36][R2.64], R5 ;  /* 0x0000000502007986 */ /* 0x0011e2000c101924 */
[----:B------:R-:W-:Y:S05]  /*a250*/  BRA `(.L_x_1932) ;  /* 0x0000000c004c7947 */ /* 0x000fea0003800000 */
.L_x_1933:
[----:B------:R-:W-:-:S04]  /*a260*/  HADD2.F32 R22, -RZ, R22.H0_H0 ;  /* 0x20000016ff167230 */ /* 0x000fc80000004100 */
[----:B------:R-:W0:Y:S02]  /*a270*/  F2I.FTZ.TRUNC.NTZ R5, R22 ;  /* 0x0000001600057305 */ /* 0x000e24000021f100 */
[----:B0-----:R0:W-:Y:S01]  /*a280*/  STG.E.U16 desc[UR36][R2.64], R5 ;  /* 0x0000000502007986 */ /* 0x0011e2000c101524 */
[----:B------:R-:W-:Y:S05]  /*a290*/  BRA `(.L_x_1932) ;  /* 0x0000000c003c7947 */ /* 0x000fea0003800000 */
.L_x_1928:
        /* <DEDUP_REMOVED lines=9> */
.L_x_1936:
[----:B------:R0:W-:Y:S01]  /*a330*/  STG.E.U16 desc[UR36][R2.64], R22 ;  /* 0x0000001602007986 */ /* 0x0001e2000c101524 */
[----:B------:R-:W-:Y:S05]  /*a340*/  BRA `(.L_x_1932) ;  /* 0x0000000c00107947 */ /* 0x000fea0003800000 */
.L_x_1935:
        /* <DEDUP_REMOVED lines=10> */
.L_x_1938:
[----:B------:R-:W-:-:S05]  /*a3f0*/  HADD2.F32 R0, -RZ, R22.H0_H0 ;  /* 0x20000016ff007230 */ /* 0x000fca0000004100 */
[----:B------:R-:W-:-:S04]  /*a400*/  F2FP.F16.F32.PACK_AB R0, RZ, R0 ;  /* 0x00000000ff00723e */ /* 0x000fc800000000ff */
[----:B------:R-:W-:-:S05]  /*a410*/  PRMT R0, R0, 0x5410, RZ ;  /* 0x0000541000007816 */ /* 0x000fca00000000ff */
[----:B------:R0:W-:Y:S01]  /*a420*/  STG.E desc[UR36][R2.64], R0 ;  /* 0x0000000002007986 */ /* 0x0001e2000c101924 */
[----:B------:R-:W-:Y:S05]  /*a430*/  BRA `(.L_x_1932) ;  /* 0x0000000800d47947 */ /* 0x000fea0003800000 */
.L_x_1937:
[----:B------:R-:W-:-:S05]  /*a440*/  HADD2.F32 R4, -RZ, R22.H0_H0 ;  /* 0x20000016ff047230 */ /* 0x000fca0000004100 */
[----:B------:R-:W-:-:S06]  /*a450*/  FMUL.FTZ R4, R4, 1 ;  /* 0x3f80000004047820 */ /* 0x000fcc0000410000 */
[----:B------:R-:W0:Y:S02]  /*a460*/  F2F.F64.F32 R4, R4 ;  /* 0x0000000400047310 */ /* 0x000e240000201800 */
[----:B0-----:R0:W-:Y:S01]  /*a470*/  STG.E.64 desc[UR36][R2.64], R4 ;  /* 0x0000000402007986 */ /* 0x0011e2000c101b24 */
[----:B------:R-:W-:Y:S05]  /*a480*/  BRA `(.L_x_1932) ;  /* 0x0000000800c07947 */ /* 0x000fea0003800000 */
.L_x_1927:
        /* <DEDUP_REMOVED lines=13> */
.L_x_1941:
[----:B------:R-:W-:Y:S01]  /*a560*/  HADD2.F32 R22, -RZ, R22.H0_H0 ;  /* 0x20000016ff167230 */ /* 0x000fe20000004100 */
[----:B------:R-:W-:-:S04]  /*a570*/  CS2R R6, SRZ ;  /* 0x0000000000067805 */ /* 0x000fc8000001ff00 */
[----:B------:R-:W-:-:S06]  /*a580*/  FMUL.FTZ R4, R22, 1 ;  /* 0x3f80000016047820 */ /* 0x000fcc0000410000 */
[----:B------:R-:W0:Y:S02]  /*a590*/  F2F.F64.F32 R4, R4 ;  /* 0x0000000400047310 */ /* 0x000e240000201800 */
[----:B0-----:R0:W-:Y:S01]  /*a5a0*/  STG.E.128 desc[UR36][R2.64], R4 ;  /* 0x0000000402007986 */ /* 0x0011e2000c101d24 */
[----:B------:R-:W-:Y:S05]  /*a5b0*/  BRA `(.L_x_1932) ;  /* 0x0000000800747947 */ /* 0x000fea0003800000 */
.L_x_1940:
        /* <DEDUP_REMOVED lines=21> */
.L_x_1945:
[----:B------:R-:W-:Y:S05]  /*a710*/  BSYNC B0 ;  /* 0x0000000000007941 */ /* 0x000fea0003800000 */
.L_x_1944:
[----:B------:R-:W-:-:S05]  /*a720*/  LOP3.LUT R5, R0, R5, RZ, 0xfc, !PT ;  /* 0x0000000500057212 */ /* 0x000fca00078efcff */
[----:B------:R0:W-:Y:S01]  /*a730*/  STG.E.U8 desc[UR36][R2.64], R5 ;  /* 0x0000000502007986 */ /* 0x0001e2000c101124 */
[----:B------:R-:W-:Y:S05]  /*a740*/  BRA `(.L_x_1932) ;  /* 0x0000000800107947 */ /* 0x000fea0003800000 */
.L_x_1943:
        /* <DEDUP_REMOVED lines=13> */
.L_x_1947:
[----:B------:R-:W-:Y:S01]  /*a820*/  IMAD.MOV.U32 R0, RZ, RZ, 0x7f ;  /* 0x0000007fff007424 */ /* 0x000fe200078e00ff */
[----:B------:R-:W-:-:S04]  /*a830*/  ISETP.GT.U32.AND P0, PT, R4, 0x7f800000, PT ;  /* 0x7f8000000400780c */ /* 0x000fc80003f04070 */
[----:B------:R-:W-:-:S09]  /*a840*/  SEL R0, R0, 0x7c, P0 ;  /* 0x0000007c00007807 */ /* 0x000fd20000000000 */
.L_x_1948:
[----:B------:R-:W-:Y:S05]  /*a850*/  BSYNC B0 ;  /* 0x0000000000007941 */ /* 0x000fea0003800000 */
.L_x_1946:
[----:B------:R-:W-:-:S04]  /*a860*/  LOP3.LUT R4, R5, 0x80000000, RZ, 0xc0, !PT ;  /* 0x8000000005047812 */ /* 0x000fc800078ec0ff */
[----:B------:R-:W-:-:S04]  /*a870*/  SHF.R.U32.HI R5, RZ, 0x18, R4 ;  /* 0x00000018ff057819 */ /* 0x000fc80000011604 */
[----:B------:R-:W-:-:S05]  /*a880*/  LOP3.LUT R5, R0, R5, RZ, 0xfc, !PT ;  /* 0x0000000500057212 */ /* 0x000fca00078efcff */
[----:B------:R0:W-:Y:S01]  /*a890*/  STG.E.U8 desc[UR36][R2.64], R5 ;  /* 0x0000000502007986 */ /* 0x0001e2000c101124 */
[----:B------:R-:W-:Y:S05]  /*a8a0*/  BRA `(.L_x_1932) ;  /* 0x0000000400b87947 */ /* 0x000fea0003800000 */
.L_x_1942:
[----:B------:R-:W-:-:S05]  /*a8b0*/  HADD2.F32 R0, -RZ, R22.H0_H0 ;  /* 0x20000016ff007230 */ /* 0x000fca0000004100 */
[----:B------:R-:W-:-:S05]  /*a8c0*/  F2FP.BF16.F32.PACK_AB R0, RZ, R0 ;  /* 0x00000000ff00723e */ /* 0x000fca00000010ff */
[----:B------:R0:W-:Y:S01]  /*a8d0*/  STG.E.U16 desc[UR36][R2.64], R0 ;  /* 0x0000000002007986 */ /* 0x0001e2000c101524 */
[----:B------:R-:W-:Y:S05]  /*a8e0*/  BRA `(.L_x_1932) ;  /* 0x0000000400a87947 */ /* 0x000fea0003800000 */
.L_x_1939:
        /* <DEDUP_REMOVED lines=12> */
.L_x_1951:
        /* <DEDUP_REMOVED lines=17> */
.L_x_1954:
[----:B------:R-:W-:-:S04]  /*aac0*/  LOP3.LUT R0, R7, 0x80000000, RZ, 0xc0, !PT ;  /* 0x8000000007007812 */ /* 0x000fc800078ec0ff */
[----:B------:R-:W-:-:S04]  /*aad0*/  SHF.R.U32.HI R5, RZ, 0x18, R0 ;  /* 0x00000018ff057819 */ /* 0x000fc80000011600 */
[----:B------:R-:W-:-:S04]  /*aae0*/  LOP3.LUT R4, R4, R5, RZ, 0xfc, !PT ;  /* 0x0000000504047212 */ /* 0x000fc800078efcff */
[----:B------:R-:W-:-:S07]  /*aaf0*/  PRMT R0, R4, 0x7610, R0 ;  /* 0x0000761004007816 */ /* 0x000fce0000000000 */
.L_x_1953:
[----:B------:R-:W-:Y:S05]  /*ab00*/  BSYNC B0 ;  /* 0x0000000000007941 */ /* 0x000fea0003800000 */
.L_x_1952:
[----:B------:R3:W-:Y:S01]  /*ab10*/  STG.E.U8 desc[UR36][R2.64], R0 ;  /* 0x0000000002007986 */ /* 0x0007e2000c101124 */
[----:B------:R-:W-:Y:S05]  /*ab20*/  BRA `(.L_x_1932) ;  /* 0x0000000400187947 */ /* 0x000fea0003800000 */
.L_x_1950:
        /* <DEDUP_REMOVED lines=17> */
.L_x_1957:
[----:B------:R-:W-:-:S04]  /*ac40*/  LOP3.LUT R0, R7, 0x80000000, RZ, 0xc0, !PT ;  /* 0x8000000007007812 */ /* 0x000fc800078ec0ff */
[----:B------:R-:W-:-:S04]  /*ac50*/  SHF.R.U32.HI R5, RZ, 0x18, R0 ;  /* 0x00000018ff057819 */ /* 0x000fc80000011600 */
[----:B------:R-:W-:-:S04]  /*ac60*/  LOP3.LUT R4, R4, R5, RZ, 0xfc, !PT ;  /* 0x0000000504047212 */ /* 0x000fc800078efcff */
[----:B------:R-:W-:-:S07]  /*ac70*/  PRMT R0, R4, 0x7610, R0 ;  /* 0x0000761004007816 */ /* 0x000fce0000000000 */
.L_x_1956:
[----:B------:R-:W-:Y:S05]  /*ac80*/  BSYNC B0 ;  /* 0x0000000000007941 */ /* 0x000fea0003800000 */
.L_x_1955:
[----:B------:R0:W-:Y:S01]  /*ac90*/  STG.E.U8 desc[UR36][R2.64], R0 ;  /* 0x0000000002007986 */ /* 0x0001e2000c101124 */
[----:B------:R-:W-:Y:S05]  /*aca0*/  BRA `(.L_x_1932) ;  /* 0x0000000000b87947 */ /* 0x000fea0003800000 */
.L_x_1949:
        /* <DEDUP_REMOVED lines=22> */
.L_x_1931:
        /* <DEDUP_REMOVED lines=16> */
.L_x_1960:
[----:B------:R-:W-:Y:S05]  /*af10*/  BRA `(.L_x_1932) ;  /* 0x00000000001c7947 */ /* 0x000fea0003800000 */
.L_x_1959:
[----:B------:R-:W-:-:S06]  /*af20*/  HADD2.F32 R4, -RZ, R22.H0_H0 ;  /* 0x20000016ff047230 */ /* 0x000fcc0000004100 */
[----:B------:R-:W0:Y:S02]  /*af30*/  F2I.U64.TRUNC R4, R4 ;  /* 0x0000000400047311 */ /* 0x000e24000020d800 */
[----:B0-----:R1:W-:Y:S01]  /*af40*/  STG.E.64 desc[UR36][R2.64], R4 ;  /* 0x0000000402007986 */ /* 0x0013e2000c101b24 */
[----:B------:R-:W-:Y:S05]  /*af50*/  BRA `(.L_x_1932) ;  /* 0x00000000000c7947 */ /* 0x000fea0003800000 */
.L_x_1958:
[----:B------:R-:W-:-:S04]  /*af60*/  HADD2.F32 R22, -RZ, R22.H0_H0 ;  /* 0x20000016ff167230 */ /* 0x000fc80000004100 */
[----:B------:R-:W0:Y:S02]  /*af70*/  F2I.FTZ.U32.TRUNC.NTZ R5, R22 ;  /* 0x0000001600057305 */ /* 0x000e24000021f000 */
[----:B0-----:R0:W-:Y:S02]  /*af80*/  STG.E desc[UR36][R2.64], R5 ;  /* 0x0000000502007986 */ /* 0x0011e4000c101924 */
.L_x_1932:
[----:B------:R-:W-:-:S05]  /*af90*/  VIADD R27, R27, 0x80 ;  /* 0x000000801b1b7836 */ /* 0x000fca0000000000 */
[----:B------:R-:W-:-:S13]  /*afa0*/  ISETP.GE.AND P0, PT, R27, R28, PT ;  /* 0x0000001c1b00720c */ /* 0x000fda0003f06270 */
        /* <DEDUP_REMOVED lines=23> */
.L_x_1964:
[----:B------:R-:W-:-:S06]  /*b120*/  HADD2.F32 R5, -RZ, R18.H0_H0 ;  /* 0x20000012ff057230 */ /* 0x000fcc0000004100 */
[----:B------:R-:W0:Y:S02]  /*b130*/  F2I.S64.TRUNC R4, R5 ;  /* 0x0000000500047311 */ /* 0x000e24000020d900 */
[----:B0-----:R0:W-:Y:S01]  /*b140*/  STG.E.U8 desc[UR36][R2.64], R4 ;  /* 0x0000000402007986 */ /* 0x0011e2000c101124 */
[----:B------:R-:W-:Y:S05]  /*b150*/  BRA `(.L_x_1966) ;  /* 0x0000000c00847947 */ /* 0x000fea0003800000 */
.L_x_1963:
        /* <DEDUP_REMOVED lines=10> */
.L_x_1968:
[----:B------:R-:W-:-:S04]  /*b200*/  HADD2.F32 R18, -RZ, R18.H0_H0 ;  /* 0x20000012ff127230 */ /* 0x000fc80000004100 */
[----:B------:R-:W0:Y:S02]  /*b210*/  F2I.FTZ.TRUNC.NTZ R5, R18 ;  /* 0x0000001200057305 */ /* 0x000e24000021f100 */
[----:B0-----:R0:W-:Y:S01]  /*b220*/  STG.E desc[UR36][R2.64], R5 ;  /* 0x0000000502007986 */ /* 0x0011e2000c101924 */
[----:B------:R-:W-:Y:S05]  /*b230*/  BRA `(.L_x_1966) ;  /* 0x0000000c004c7947 */ /* 0x000fea0003800000 */
.L_x_1967:
[----:B------:R-:W-:-:S04]  /*b240*/  HADD2.F32 R18, -RZ, R18.H0_H0 ;  /* 0x20000012ff127230 */ /* 0x000fc80000004100 */
[----:B------:R-:W0:Y:S02]  /*b250*/  F2I.FTZ.TRUNC.NTZ R5, R18 ;  /* 0x0000001200057305 */ /* 0x000e24000021f100 */
[----:B0-----:R0:W-:Y:S01]  /*b260*/  STG.E.U16 desc[UR36][R2.64], R5 ;  /* 0x0000000502007986 */ /* 0x0011e2000c101524 */
[----:B------:R-:W-:Y:S05]  /*b270*/  BRA `(.L_x_1966) ;  /* 0x0000000c003c7947 */ /* 0x000fea0003800000 */
.L_x_1962:
        /* <DEDUP_REMOVED lines=9> */
.L_x_1970:
[----:B------:R4:W-:Y:S01]  /*b310*/  STG.E.U16 desc[UR36][R2.64], R18 ;  /* 0x0000001202007986 */ /* 0x0009e2000c101524 */
[----:B------:R-:W-:Y:S05]  /*b320*/  BRA `(.L_x_1966) ;  /* 0x0000000c00107947 */ /* 0x000fea0003800000 */
.L_x_1969:
        /* <DEDUP_REMOVED lines=10> */
.L_x_1972:
[----:B------:R-:W-:-:S05]  /*b3d0*/  HADD2.F32 R0, -RZ, R18.H0_H0 ;  /* 0x20000012ff007230 */ /* 0x000fca0000004100 */
[----:B------:R-:W-:-:S04]  /*b3e0*/  F2FP.F16.F32.PACK_AB R0, RZ, R0 ;  /* 0x00000000ff00723e */ /* 0x000fc800000000ff */
[----:B------:R-:W-:-:S05]  /*b3f0*/  PRMT R0, R0, 0x5410, RZ ;  /* 0x0000541000007816 */ /* 0x000fca00000000ff */
[----:B------:R1:W-:Y:S01]  /*b400*/  STG.E desc[UR36][R2.64], R0 ;  /* 0x0000000002007986 */ /* 0x0003e2000c101924 */
[----:B------:R-:W-:Y:S05]  /*b410*/  BRA `(.L_x_1966) ;  /* 0x0000000800d47947 */ /* 0x000fea0003800000 */
.L_x_1971:
[----:B------:R-:W-:-:S05]  /*b420*/  HADD2.F32 R4, -RZ, R18.H0_H0 ;  /* 0x20000012ff047230 */ /* 0x000fca0000004100 */
[----:B------:R-:W-:-:S06]  /*b430*/  FMUL.FTZ R4, R4, 1 ;  /* 0x3f80000004047820 */ /* 0x000fcc0000410000 */
[----:B------:R-:W0:Y:S02]  /*b440*/  F2F.F64.F32 R4, R4 ;  /* 0x0000000400047310 */ /* 0x000e240000201800 */
[----:B0-----:R2:W-:Y:S01]  /*b450*/  STG.E.64 desc[UR36][R2.64], R4 ;  /* 0x0000000402007986 */ /* 0x0015e2000c101b24 */
[----:B------:R-:W-:Y:S05]  /*b460*/  BRA `(.L_x_1966) ;  /* 0x0000000800c07947 */ /* 0x000fea0003800000 */
.L_x_1961:
        /* <DEDUP_REMOVED lines=13> */
.L_x_1975:
[----:B------:R-:W-:Y:S01]  /*b540*/  HADD2.F32 R18, -RZ, R18.H0_H0 ;  /* 0x20000012ff127230 */ /* 0x000fe20000004100 */
[----:B------:R-:W-:-:S04]  /*b550*/  CS2R R6, SRZ ;  /* 0x0000000000067805 */ /* 0x000fc8000001ff00 */
[----:B------:R-:W-:-:S06]  /*b560*/  FMUL.FTZ R4, R18, 1 ;  /* 0x3f80000012047820 */ /* 0x000fcc0000410000 */
[----:B------:R-:W0:Y:S02]  /*b570*/  F2F.F64.F32 R4, R4 ;  /* 0x0000000400047310 */ /* 0x000e240000201800 */
[----:B0-----:R0:W-:Y:S01]  /*b580*/  STG.E.128 desc[UR36][R2.64], R4 ;  /* 0x0000000402007986 */ /* 0x0011e2000c101d24 */
[----:B------:R-:W-:Y:S05]  /*b590*/  BRA `(.L_x_1966) ;  /* 0x0000000800747947 */ /* 0x000fea0003800000 */
.L_x_1974:
        /* <DEDUP_REMOVED lines=21> */
.L_x_1979:
[----:B------:R-:W-:Y:S05]  /*b6f0*/  BSYNC B0 ;  /* 0x0000000000007941 */ /* 0x000fea0003800000 */
.L_x_1978:
[----:B------:R-:W-:-:S05]  /*b700*/  LOP3.LUT R5, R0, R5, RZ, 0xfc, !PT ;  /* 0x0000000500057212 */ /* 0x000fca00078efcff */
[----:B------:R0:W-:Y:S01]  /*b710*/  STG.E.U8 desc[UR36][R2.64], R5 ;  /* 0x0000000502007986 */ /* 0x0001e2000c101124 */
[----:B------:R-:W-:Y:S05]  /*b720*/  BRA `(.L_x_1966) ;  /* 0x0000000800107947 */ /* 0x000fea0003800000 */
.L_x_1977:
        /* <DEDUP_REMOVED lines=13> */
.L_x_1981:
[----:B------:R-:W-:Y:S01]  /*b800*/  IMAD.MOV.U32 R0, RZ, RZ, 0x7f ;  /* 0x0000007fff007424 */ /* 0x000fe200078e00ff */
[----:B------:R-:W-:-:S04]  /*b810*/  ISETP.GT.U32.AND P0, PT, R4, 0x7f800000, PT ;  /* 0x7f8000000400780c */ /* 0x000fc80003f04070 */
[----:B------:R-:W-:-:S09]  /*b820*/  SEL R0, R0, 0x7c, P0 ;  /* 0x0000007c00007807 */ /* 0x000fd20000000000 */
.L_x_1982:
[----:B------:R-:W-:Y:S05]  /*b830*/  BSYNC B0 ;  /* 0x0000000000007941 */ /* 0x000fea0003800000 */
.L_x_1980:
[----:B------:R-:W-:-:S04]  /*b840*/  LOP3.LUT R4, R5, 0x80000000, RZ, 0xc0, !PT ;  /* 0x8000000005047812 */ /* 0x000fc800078ec0ff */
[----:B------:R-:W-:-:S04]  /*b850*/  SHF.R.U32.HI R5, RZ, 0x18, R4 ;  /* 0x00000018ff057819 */ /* 0x000fc80000011604 */
[----:B------:R-:W-:-:S05]  /*b860*/  LOP3.LUT R5, R0, R5, RZ, 0xfc, !PT ;  /* 0x0000000500057212 */ /* 0x000fca00078efcff */
[----:B------:R0:W-:Y:S01]  /*b870*/  STG.E.U8 desc[UR36][R2.64], R5 ;  /* 0x0000000502007986 */ /* 0x0001e2000c101124 */
[----:B------:R-:W-:Y:S05]  /*b880*/  BRA `(.L_x_1966) ;  /* 0x0000000400b87947 */ /* 0x000fea0003800000 */
.L_x_1976:
[----:B------:R-:W-:-:S05]  /*b890*/  HADD2.F32 R0, -RZ, R18.H0_H0 ;  /* 0x20000012ff007230 */ /* 0x000fca0000004100 */
[----:B------:R-:W-:-:S05]  /*b8a0*/  F2FP.BF16.F32.PACK_AB R0, RZ, R0 ;  /* 0x00000000ff00723e */ /* 0x000fca00000010ff */
[----:B------:R0:W-:Y:S01]  /*b8b0*/  STG.E.U16 desc[UR36][R2.64], R0 ;  /* 0x0000000002007986 */ /* 0x0001e2000c101524 */
[----:B------:R-:W-:Y:S05]  /*b8c0*/  BRA `(.L_x_1966) ;  /* 0x0000000400a87947 */ /* 0x000fea0003800000 */
.L_x_1973:
        /* <DEDUP_REMOVED lines=12> */
.L_x_1985:
        /* <DEDUP_REMOVED lines=17> */
.L_x_1988:
[----:B------:R-:W-:-:S04]  /*baa0*/  LOP3.LUT R0, R7, 0x80000000, RZ, 0xc0, !PT ;  /* 0x8000000007007812 */ /* 0x000fc800078ec0ff */
[----:B------:R-:W-:-:S04]  /*bab0*/  SHF.R.U32.HI R5, RZ, 0x18, R0 ;  /* 0x00000018ff057819 */ /* 0x000fc80000011600 */
[----:B------:R-:W-:-:S04]  /*bac0*/  LOP3.LUT R4, R4, R5, RZ, 0xfc, !PT ;  /* 0x0000000504047212 */ /* 0x000fc800078efcff */
[----:B------:R-:W-:-:S07]  /*bad0*/  PRMT R0, R4, 0x7610, R0 ;  /* 0x0000761004007816 */ /* 0x000fce0000000000 */
.L_x_1987:
[----:B------:R-:W-:Y:S05]  /*bae0*/  BSYNC B0 ;  /* 0x0000000000007941 */ /* 0x000fea0003800000 */
.L_x_1986:
[----:B------:R0:W-:Y:S01]  /*baf0*/  STG.E.U8 desc[UR36][R2.64], R0 ;  /* 0x0000000002007986 */ /* 0x0001e2000c101124 */
[----:B------:R-:W-:Y:S05]  /*bb00*/  BRA `(.L_x_1966) ;  /* 0x0000000400187947 */ /* 0x000fea0003800000 */
.L_x_1984:
        /* <DEDUP_REMOVED lines=17> */
.L_x_1991:
[----:B------:R-:W-:-:S04]  /*bc20*/  LOP3.LUT R0, R7, 0x80000000, RZ, 0xc0, !PT ;  /* 0x8000000007007812 */ /* 0x000fc800078ec0ff */
[----:B------:R-:W-:-:S04]  /*bc30*/  SHF.R.U32.HI R5, RZ, 0x18, R0 ;  /* 0x00000018ff057819 */ /* 0x000fc80000011600 */
[----:B------:R-:W-:-:S04]  /*bc40*/  LOP3.LUT R4, R4, R5, RZ, 0xfc, !PT ;  /* 0x0000000504047212 */ /* 0x000fc800078efcff */
[----:B------:R-:W-:-:S07]  /*bc50*/  PRMT R0, R4, 0x7610, R0 ;  /* 0x0000761004007816 */ /* 0x000fce0000000000 */
.L_x_1990:
[----:B------:R-:W-:Y:S05]  /*bc60*/  BSYNC B0 ;  /* 0x0000000000007941 */ /* 0x000fea0003800000 */
.L_x_1989:
[----:B------:R0:W-:Y:S01]  /*bc70*/  STG.E.U8 desc[UR36][R2.64], R0 ;  /* 0x0000000002007986 */ /* 0x0001e2000c101124 */
[----:B------:R-:W-:Y:S05]  /*bc80*/  BRA `(.L_x_1966) ;  /* 0x0000000000b87947 */ /* 0x000fea0003800000 */
.L_x_1983:
        /* <DEDUP_REMOVED lines=22> */
.L_x_1965:
        /* <DEDUP_REMOVED lines=16> */
.L_x_1994:
[----:B------:R-:W-:Y:S05]  /*bef0*/  BRA `(.L_x_1966) ;  /* 0x00000000001c7947 */ /* 0x000fea0003800000 */
.L_x_1993:
[----:B------:R-:W-:-:S06]  /*bf00*/  HADD2.F32 R4, -RZ, R18.H0_H0 ;  /* 0x20000012ff047230 */ /* 0x000fcc0000004100 */
[----:B------:R-:W0:Y:S02]  /*bf10*/  F2I.U64.TRUNC R4, R4 ;  /* 0x0000000400047311 */ /* 0x000e24000020d800 */
[----:B0-----:R0:W-:Y:S01]  /*bf20*/  STG.E.64 desc[UR36][R2.64], R4 ;  /* 0x0000000402007986 */ /* 0x0011e2000c101b24 */
[----:B------:R-:W-:Y:S05]  /*bf30*/  BRA `(.L_x_1966) ;  /* 0x00000000000c7947 */ /* 0x000fea0003800000 */
.L_x_1992:
[----:B------:R-:W-:-:S04]  /*bf40*/  HADD2.F32 R18, -RZ, R18.H0_H0 ;  /* 0x20000012ff127230 */ /* 0x000fc80000004100 */
[----:B------:R-:W0:Y:S02]  /*bf50*/  F2I.FTZ.U32.TRUNC.NTZ R5, R18 ;  /* 0x0000001200057305 */ /* 0x000e24000021f000 */
[----:B0-----:R0:W-:Y:S02]  /*bf60*/  STG.E desc[UR36][R2.64], R5 ;  /* 0x0000000502007986 */ /* 0x0011e4000c101924 */
.L_x_1966:
[----:B------:R-:W-:-:S07]  /*bf70*/  VIADD R27, R27, 0x80 ;  /* 0x000000801b1b7836 */ /* 0x000fce0000000000 */
.L_x_1926:
[----:B------:R-:W-:Y:S05]  /*bf80*/  BSYNC B6 ;  /* 0x0000000000067941 */ /* 0x000fea0003800000 */
.L_x_1925:
        /* <DEDUP_REMOVED lines=19> */
[----:B------:R-:W-:-:S06]  /*c0c0*/  HADD2.F32 R19, -RZ, R19.H0_H0 ;  /* 0x20000013ff137230 */ /* 0x000fcc0000004100 */
[----:B------:R-:W0:Y:S02]  /*c0d0*/  F2I.FTZ.TRUNC.NTZ R19, R19 ;  /* 0x0000001300137305 */ /* 0x000e24000021f100 */
[----:B0-----:R-:W-:Y:S01]  /*c0e0*/  STG.E.U8 desc[UR36][R2.64], R19 ;  /* 0x0000001302007986 */ /* 0x001fe2000c101124 */
[----:B------:R-:W-:Y:S05]  /*c0f0*/  EXIT ;  /* 0x000000000000794d */ /* 0x000fea0003800000 */
.L_x_1998:
[----:B------:R-:W-:-:S06]  /*c100*/  HADD2.F32 R5, -RZ, R19.H0_H0 ;  /* 0x20000013ff057230 */ /* 0x000fcc0000004100 */
[----:B------:R-:W0:Y:S02]  /*c110*/  F2I.S64.TRUNC R4, R5 ;  /* 0x0000000500047311 */ /* 0x000e24000020d900 */
[----:B0-----:R-:W-:Y:S01]  /*c120*/  STG.E.U8 desc[UR36][R2.64], R4 ;  /* 0x0000000402007986 */ /* 0x001fe2000c101124 */
[----:B------:R-:W-:Y:S05]  /*c130*/  EXIT ;  /* 0x000000000000794d */ /* 0x000fea0003800000 */
.L_x_1997:
        /* <DEDUP_REMOVED lines=10> */
.L_x_2001:
[----:B------:R-:W-:-:S06]  /*c1e0*/  HADD2.F32 R19, -RZ, R19.H0_H0 ;  /* 0x20000013ff137230 */ /* 0x000fcc0000004100 */
[----:B------:R-:W0:Y:S02]  /*c1f0*/  F2I.FTZ.TRUNC.NTZ R19, R19 ;  /* 0x0000001300137305 */ /* 0x000e24000021f100 */
[----:B0-----:R-:W-:Y:S01]  /*c200*/  STG.E desc[UR36][R2.64], R19 ;  /* 0x0000001302007986 */ /* 0x001fe2000c101924 */
[----:B------:R-:W-:Y:S05]  /*c210*/  EXIT ;  /* 0x000000000000794d */ /* 0x000fea0003800000 */
.L_x_2000:
[----:B------:R-:W-:-:S06]  /*c220*/  HADD2.F32 R19, -RZ, R19.H0_H0 ;  /* 0x20000013ff137230 */ /* 0x000fcc0000004100 */
[----:B------:R-:W0:Y:S02]  /*c230*/  F2I.FTZ.TRUNC.NTZ R19, R19 ;  /* 0x0000001300137305 */ /* 0x000e24000021f100 */
[----:B0-----:R-:W-:Y:S01]  /*c240*/  STG.E.U16 desc[UR36][R2.64], R19 ;  /* 0x0000001302007986 */ /* 0x001fe2000c101524 */
[----:B------:R-:W-:Y:S05]  /*c250*/  EXIT ;  /* 0x000000000000794d */ /* 0x000fea0003800000 */
.L_x_1996:
        /* <DEDUP_REMOVED lines=9> */
.L_x_2003:
[----:B------:R-:W-:Y:S01]  /*c2f0*/  STG.E.U16 desc[UR36][R2.64], R19 ;  /* 0x0000001302007986 */ /* 0x000fe2000c101524 */
[----:B------:R-:W-:Y:S05]  /*c300*/  EXIT ;  /* 0x000000000000794d */ /* 0x000fea0003800000 */
.L_x_2002:
        /* <DEDUP_REMOVED lines=10> */
.L_x_2005:
[----:B------:R-:W-:-:S05]  /*c3b0*/  HADD2.F32 R0, -RZ, R19.H0_H0 ;  /* 0x20000013ff007230 */ /* 0x000fca0000004100 */
[----:B------:R-:W-:-:S04]  /*c3c0*/  F2FP.F16.F32.PACK_AB R0, RZ, R0 ;  /* 0x00000000ff00723e */ /* 0x000fc800000000ff */
[----:B------:R-:W-:-:S05]  /*c3d0*/  PRMT R0, R0, 0x5410, RZ ;  /* 0x0000541000007816 */ /* 0x000fca00000000ff */
[----:B------:R-:W-:Y:S01]  /*c3e0*/  STG.E desc[UR36][R2.64], R0 ;  /* 0x0000000002007986 */ /* 0x000fe2000c101924 */
[----:B------:R-:W-:Y:S05]  /*c3f0*/  EXIT ;  /* 0x000000000000794d */ /* 0x000fea0003800000 */
.L_x_2004:
[----:B------:R-:W-:-:S05]  /*c400*/  HADD2.F32 R4, -RZ, R19.H0_H0 ;  /* 0x20000013ff047230 */ /* 0x000fca0000004100 */
[----:B------:R-:W-:-:S06]  /*c410*/  FMUL.FTZ R4, R4, 1 ;  /* 0x3f80000004047820 */ /* 0x000fcc0000410000 */
[----:B------:R-:W0:Y:S02]  /*c420*/  F2F.F64.F32 R4, R4 ;  /* 0x0000000400047310 */ /* 0x000e240000201800 */
[----:B0-----:R-:W-:Y:S01]  /*c430*/  STG.E.64 desc[UR36][R2.64], R4 ;  /* 0x0000000402007986 */ /* 0x001fe2000c101b24 */
[----:B------:R-:W-:Y:S05]  /*c440*/  EXIT ;  /* 0x000000000000794d */ /* 0x000fea0003800000 */
.L_x_1995:
        /* <DEDUP_REMOVED lines=13> */
.L_x_2008:
[----:B------:R-:W-:Y:S01]  /*c520*/  HADD2.F32 R19, -RZ, R19.H0_H0 ;  /* 0x20000013ff137230 */ /* 0x000fe20000004100 */
[----:B------:R-:W-:-:S04]  /*c530*/  CS2R R6, SRZ ;  /* 0x0000000000067805 */ /* 0x000fc8000001ff00 */
[----:B------:R-:W-:-:S06]  /*c540*/  FMUL.FTZ R4, R19, 1 ;  /* 0x3f80000013047820 */ /* 0x000fcc0000410000 */
[----:B------:R-:W0:Y:S02]  /*c550*/  F2F.F64.F32 R4, R4 ;  /* 0x0000000400047310 */ /* 0x000e240000201800 */
[----:B0-----:R-:W-:Y:S01]  /*c560*/  STG.E.128 desc[UR36][R2.64], R4 ;  /* 0x0000000402007986 */ /* 0x001fe2000c101d24 */
[----:B------:R-:W-:Y:S05]  /*c570*/  EXIT ;  /* 0x000000000000794d */ /* 0x000fea0003800000 */
.L_x_2007:
        /* <DEDUP_REMOVED lines=21> */
.L_x_2012:
[----:B------:R-:W-:Y:S05]  /*c6d0*/  BSYNC B0 ;  /* 0x0000000000007941 */ /* 0x000fea0003800000 */
.L_x_2011:
[----:B------:R-:W-:-:S05]  /*c6e0*/  LOP3.LUT R5, R0, R5, RZ, 0xfc, !PT ;  /* 0x0000000500057212 */ /* 0x000fca00078efcff */
[----:B------:R-:W-:Y:S01]  /*c6f0*/  STG.E.U8 desc[UR36][R2.64], R5 ;  /* 0x0000000502007986 */ /* 0x000fe2000c101124 */
[----:B------:R-:W-:Y:S05]  /*c700*/  EXIT ;  /* 0x000000000000794d */ /* 0x000fea0003800000 */
.L_x_2010:
        /* <DEDUP_REMOVED lines=13> */
.L_x_2014:
[----:B------:R-:W-:Y:S01]  /*c7e0*/  IMAD.MOV.U32 R0, RZ, RZ, 0x7f ;  /* 0x0000007fff007424 */ /* 0x000fe200078e00ff */
[----:B------:R-:W-:-:S04]  /*c7f0*/  ISETP.GT.U32.AND P0, PT, R4, 0x7f800000, PT ;  /* 0x7f8000000400780c */ /* 0x000fc80003f04070 */
[----:B------:R-:W-:-:S09]  /*c800*/  SEL R0, R0, 0x7c, P0 ;  /* 0x0000007c00007807 */ /* 0x000fd20000000000 */
.L_x_2015:
[----:B------:R-:W-:Y:S05]  /*c810*/  BSYNC B0 ;  /* 0x0000000000007941 */ /* 0x000fea0003800000 */
.L_x_2013:
[----:B------:R-:W-:-:S04]  /*c820*/  LOP3.LUT R4, R19, 0x80000000, RZ, 0xc0, !PT ;  /* 0x8000000013047812 */ /* 0x000fc800078ec0ff */
[----:B------:R-:W-:-:S04]  /*c830*/  SHF.R.U32.HI R5, RZ, 0x18, R4 ;  /* 0x00000018ff057819 */ /* 0x000fc80000011604 */
[----:B------:R-:W-:-:S05]  /*c840*/  LOP3.LUT R5, R0, R5, RZ, 0xfc, !PT ;  /* 0x0000000500057212 */ /* 0x000fca00078efcff */
[----:B------:R-:W-:Y:S01]  /*c850*/  STG.E.U8 desc[UR36][R2.64], R5 ;  /* 0x0000000502007986 */ /* 0x000fe2000c101124 */
[----:B------:R-:W-:Y:S05]  /*c860*/  EXIT ;  /* 0x000000000000794d */ /* 0x000fea0003800000 */
.L_x_2009:
[----:B------:R-:W-:-:S05]  /*c870*/  HADD2.F32 R0, -RZ, R19.H0_H0 ;  /* 0x20000013ff007230 */ /* 0x000fca0000004100 */
[----:B------:R-:W-:-:S05]  /*c880*/  F2FP.BF16.F32.PACK_AB R0, RZ, R0 ;  /* 0x00000000ff00723e */ /* 0x000fca00000010ff */
[----:B------:R-:W-:Y:S01]  /*c890*/  STG.E.U16 desc[UR36][R2.64], R0 ;  /* 0x0000000002007986 */ /* 0x000fe2000c101524 */
[----:B------:R-:W-:Y:S05]  /*c8a0*/  EXIT ;  /* 0x000000000000794d */ /* 0x000fea0003800000 */
.L_x_2006:
        /* <DEDUP_REMOVED lines=12> */
.L_x_2018:
        /* <DEDUP_REMOVED lines=17> */
.L_x_2021:
[----:B------:R-:W-:-:S04]  /*ca80*/  LOP3.LUT R0, R19, 0x80000000, RZ, 0xc0, !PT ;  /* 0x8000000013007812 */ /* 0x000fc800078ec0ff */
[----:B------:R-:W-:-:S04]  /*ca90*/  SHF.R.U32.HI R5, RZ, 0x18, R0 ;  /* 0x00000018ff057819 */ /* 0x000fc80000011600 */
[----:B------:R-:W-:-:S04]  /*caa0*/  LOP3.LUT R4, R4, R5, RZ, 0xfc, !PT ;  /* 0x0000000504047212 */ /* 0x000fc800078efcff */
[----:B------:R-:W-:-:S07]  /*cab0*/  PRMT R0, R4, 0x7610, R0 ;  /* 0x0000761004007816 */ /* 0x000fce0000000000 */
.L_x_2020:
[----:B------:R-:W-:Y:S05]  /*cac0*/  BSYNC B0 ;  /* 0x0000000000007941 */ /* 0x000fea0003800000 */
.L_x_2019:
[----:B------:R-:W-:Y:S01]  /*cad0*/  STG.E.U8 desc[UR36][R2.64], R0 ;  /* 0x0000000002007986 */ /* 0x000fe2000c101124 */
[----:B------:R-:W-:Y:S05]  /*cae0*/  EXIT ;  /* 0x000000000000794d */ /* 0x000fea0003800000 */
.L_x_2017:
        /* <DEDUP_REMOVED lines=17> */
.L_x_2024:
[----:B------:R-:W-:-:S04]  /*cc00*/  LOP3.LUT R0, R19, 0x80000000, RZ, 0xc0, !PT ;  /* 0x8000000013007812 */ /* 0x000fc800078ec0ff */
[----:B------:R-:W-:-:S04]  /*cc10*/  SHF.R.U32.HI R5, RZ, 0x18, R0 ;  /* 0x00000018ff057819 */ /* 0x000fc80000011600 */
[----:B------:R-:W-:-:S04]  /*cc20*/  LOP3.LUT R4, R4, R5, RZ, 0xfc, !PT ;  /* 0x0000000504047212 */ /* 0x000fc800078efcff */
[----:B------:R-:W-:-:S07]  /*cc30*/  PRMT R0, R4, 0x7610, R0 ;  /* 0x0000761004007816 */ /* 0x000fce0000000000 */
.L_x_2023:
[----:B------:R-:W-:Y:S05]  /*cc40*/  BSYNC B0 ;  /* 0x0000000000007941 */ /* 0x000fea0003800000 */
.L_x_2022:
[----:B------:R-:W-:Y:S01]  /*cc50*/  STG.E.U8 desc[UR36][R2.64], R0 ;  /* 0x0000000002007986 */ /* 0x000fe2000c101124 */
[----:B------:R-:W-:Y:S05]  /*cc60*/  EXIT ;  /* 0x000000000000794d */ /* 0x000fea0003800000 */
.L_x_2016:
[----:B------:R-:W-:-:S13]  /*cc70*/  ISETP.NE.AND P0, PT, R0, 0x1c, PT ;  /* 0x0000001c0000780c */ /* 0x000fda0003f05270 */
[----:B------:R-:W-:Y:S05]  /*cc80*/  @!P0 BRA `(.L_x_2025) ;  /* 0x0000000000a48947 */ /* 0x000fea0003800000 */
[----:B------:R-:W-:-:S13]  /*cc90*/  ISETP.NE.AND P0, PT, R0, 0x1d, PT ;  /* 0x0000001d0000780c */ /* 0x000fda0003f05270 */
[----:B------:R-:W-:Y:S05]  /*cca0*/  @!P0 BRA `(.L_x_2026) ;  /* 0x00000000008c8947 */ /* 0x000fea0003800000 */
[----:B------:R-:W-:-:S13]  /*ccb0*/  ISETP.NE.AND P0, PT, R0, 0x2c, PT ;  /* 0x0000002c0000780c */ /* 0x000fda0003f05270 */
[----:B------:R-:W-:Y:S05]  /*ccc0*/  @P0 BRA `(.L_x_1999) ;  /* 0x0000000000400947 */ /* 0x000fea0003800000 */
[----:B------:R-:W-:Y:S02]  /*ccd0*/  HADD2.F32 R19, -RZ, R19.H0_H0 ;  /* 0x20000013ff137230 */ /* 0x000fe40000004100 */
        /* <DEDUP_REMOVED lines=15> */
.L_x_1999:
        /* <DEDUP_REMOVED lines=16> */
.L_x_2027:
[----:B------:R-:W-:Y:S05]  /*ced0*/  EXIT ;  /* 0x000000000000794d */ /* 0x000fea0003800000 */
.L_x_2026:
[----:B------:R-:W-:-:S06]  /*cee0*/  HADD2.F32 R4, -RZ, R19.H0_H0 ;  /* 0x20000013ff047230 */ /* 0x000fcc0000004100 */
[----:B------:R-:W0:Y:S02]  /*cef0*/  F2I.U64.TRUNC R4, R4 ;  /* 0x0000000400047311 */ /* 0x000e24000020d800 */
[----:B0-----:R-:W-:Y:S01]  /*cf00*/  STG.E.64 desc[UR36][R2.64], R4 ;  /* 0x0000000402007986 */ /* 0x001fe2000c101b24 */
[----:B------:R-:W-:Y:S05]  /*cf10*/  EXIT ;  /* 0x000000000000794d */ /* 0x000fea0003800000 */
.L_x_2025:
[----:B------:R-:W-:-:S06]  /*cf20*/  HADD2.F32 R19, -RZ, R19.H0_H0 ;  /* 0x20000013ff137230 */ /* 0x000fcc0000004100 */
[----:B------:R-:W0:Y:S02]  /*cf30*/  F2I.FTZ.U32.TRUNC.NTZ R19, R19 ;  /* 0x0000001300137305 */ /* 0x000e24000021f000 */
[----:B0-----:R-:W-:Y:S01]  /*cf40*/  STG.E desc[UR36][R2.64], R19 ;  /* 0x0000001302007986 */ /* 0x001fe2000c101924 */
[----:B------:R-:W-:Y:S05]  /*cf50*/  EXIT ;  /* 0x000000000000794d */ /* 0x000fea0003800000 */
.L_x_2028:
        /* <DEDUP_REMOVED lines=10> */
.L_x_7833:


//--------------------- .text._ZN2at6native18elementwise_kernelILi128ELi4EZNS0_22gpu_kernel_impl_nocastIZZZNS0_60_GLOBAL__N__171e0b9f_22_ActivationEluKernel_cu_9e10b42f_305319elu_backward_kernelERNS_18TensorIteratorBaseERKN3c106ScalarES9_S9_bENKUlvE_clEvENKUlvE1_clEvEUlNS6_4HalfESC_E_EEvS5_RKT_EUliE_EEviT1_ --------------------------
	.section	.text._ZN2at6native18elementwise_kernelILi128ELi4EZNS0_22gpu_kernel_impl_nocastIZZZNS0_60_GLOBAL__N__171e0b9f_22_ActivationEluKernel_cu_9e10b42f_305319elu_backward_kernelERNS_18TensorIteratorBaseERKN3c106ScalarES9_S9_bENKUlvE_clEvENKUlvE1_clEvEUlNS6_4HalfESC_E_EEvS5_RKT_EUliE_EEviT1_,"ax",@progbits
	.align	128
        .global         _ZN2at6native18elementwise_kernelILi128ELi4EZNS0_22gpu_kernel_impl_nocastIZZZNS0_60_GLOBAL__N__171e0b9f_22_ActivationEluKernel_cu_9e10b42f_305319elu_backward_kernelERNS_18TensorIteratorBaseERKN3c106ScalarES9_S9_bENKUlvE_clEvENKUlvE1_clEvEUlNS6_4HalfESC_E_EEvS5_RKT_EUliE_EEviT1_
        .type           _ZN2at6native18elementwise_kernelILi128ELi4EZNS0_22gpu_kernel_impl_nocastIZZZNS0_60_GLOBAL__N__171e0b9f_22_ActivationEluKernel_cu_9e10b42f_305319elu_backward_kernelERNS_18TensorIteratorBaseERKN3c106ScalarES9_S9_bENKUlvE_clEvENKUlvE1_clEvEUlNS6_4HalfESC_E_EEvS5_RKT_EUliE_EEviT1_,@function
        .size           _ZN2at6native18elementwise_kernelILi128ELi4EZNS0_22gpu_kernel_impl_nocastIZZZNS0_60_GLOBAL__N__171e0b9f_22_ActivationEluKernel_cu_9e10b42f_305319elu_backward_kernelERNS_18TensorIteratorBaseERKN3c106ScalarES9_S9_bENKUlvE_clEvENKUlvE1_clEvEUlNS6_4HalfESC_E_EEvS5_RKT_EUliE_EEviT1_,(.L_x_7834 - _ZN2at6native18elementwise_kernelILi128ELi4EZNS0_22gpu_kernel_impl_nocastIZZZNS0_60_GLOBAL__N__171e0b9f_22_ActivationEluKernel_cu_9e10b42f_305319elu_backward_kernelERNS_18TensorIteratorBaseERKN3c106ScalarES9_S9_bENKUlvE_clEvENKUlvE1_clEvEUlNS6_4HalfESC_E_EEvS5_RKT_EUliE_EEviT1_)
        .other          _ZN2at6native18elementwise_kernelILi128ELi4EZNS0_22gpu_kernel_impl_nocastIZZZNS0_60_GLOBAL__N__171e0b9f_22_ActivationEluKernel_cu_9e10b42f_305319elu_backward_kernelERNS_18TensorIteratorBaseERKN3c106ScalarES9_S9_bENKUlvE_clEvENKUlvE1_clEvEUlNS6_4HalfESC_E_EEvS5_RKT_EUliE_EEviT1_,@"STO_CUDA_ENTRY STV_DEFAULT"
_ZN2at6native18elementwise_kernelILi128ELi4EZNS0_22gpu_kernel_impl_nocastIZZZNS0_60_GLOBAL__N__171e0b9f_22_ActivationEluKernel_cu_9e10b42f_305319elu_backward_kernelERNS_18TensorIteratorBaseERKN3c106ScalarES9_S9_bENKUlvE_clEvENKUlvE1_clEvEUlNS6_4HalfESC_E_EEvS5_RKT_EUliE_EEviT1_:
.text._ZN2at6native18elementwise_kernelILi128ELi4EZNS0_22gpu_kernel_impl_nocastIZZZNS0_60_GLOBAL__N__171e0b9f_22_ActivationEluKernel_cu_9e10b42f_305319elu_backward_kernelERNS_18TensorIteratorBaseERKN3c106ScalarES9_S9_bENKUlvE_clEvENKUlvE1_clEvEUlNS6_4HalfESC_E_EEvS5_RKT_EUliE_EEviT1_:
        /* <DEDUP_REMOVED lines=363> */
.L_x_2031:
        /* <DEDUP_REMOVED lines=12> */
[----:B------:R-:W-:Y:S01]  /*1770*/  IADD3.X R5, RZ, UR9, RZ, P1, !PT ;  /* 0x00000009ff057c10 */ /* 0x000fe20008ffe4ff */
[----:B--2---:R-:W-:Y:S02]  /*1780*/  HADD2.F32 R11, -RZ, R6.H0_H0 ;  /* 0x20000006ff0b7230 */ /* 0x004fe40000004100 */
[----:B---3--:R-:W-:-:S04]  /*1790*/  HADD2.F32 R10, -RZ, R8.H0_H0 ;  /* 0x20000008ff0a7230 */ /* 0x008fc80000004100 */
        /* <DEDUP_REMOVED lines=12> */
.L_x_2032:
        /* <DEDUP_REMOVED lines=11> */
[----:B------:R-:W-:-:S07]  /*1910*/  F2FP.F16.F32.PACK_AB R2, RZ, R2 ;  /* 0x00000002ff02723e */ /* 0x000fce00000000ff */
.L_x_2033:
[----:B------:R0:W-:Y:S01]  /*1920*/  STG.E.U16 desc[UR4][R4.64], R2 ;  /* 0x0000000204007986 */ /* 0x0001e2000c101504 */
[----:B------:R-:W-:-:S07]  /*1930*/  IADD3 R3, R3, 0x80, RZ ;  /* 0x0000008003037810 */ /* 0x000fce0007ffe0ff */
.L_x_2030:
[----:B------:R-:W-:Y:S05]  /*1940*/  BSYNC B0 ;  /* 0x0000000000007941 */ /* 0x000fea0003800000 */
.L_x_2029:
        /* <DEDUP_REMOVED lines=356> */
.L_x_2036:
        /* <DEDUP_REMOVED lines=17> */
[----:B------:R-:W0:Y:S08]  /*30a0*/  @P0 LDC R7, c[0x0][0x494] ;  /* 0x00012500ff070b82 */ /* 0x000e300000000800 */
[----:B------:R-:W1:Y:S08]  /*30b0*/  @!P0 LDC R9, c[0x0][0x498] ;  /* 0x00012600ff098b82 */ /* 0x000e700000000800 */
[----:B------:R-:W2:Y:S01]  /*30c0*/  @!P0 LDC R6, c[0x0][0x490] ;  /* 0x00012400ff068b82 */ /* 0x000ea20000000800 */
[----:B0-----:R-:W-:-:S05]  /*30d0*/  @P0 FMUL.FTZ R2, R10, R7 ;  /* 0x000000070a020220 */ /* 0x001fca0000410000 */
[----:B------:R-:W-:Y:S01]  /*30e0*/  @P0 F2FP.F16.F32.PACK_AB R2, RZ, R2 ;  /* 0x00000002ff02023e */ /* 0x000fe200000000ff */
[----:B-1----:R-:W-:Y:S01]  /*30f0*/  @!P0 FMUL.FTZ R0, R10, R9 ;  /* 0x000000090a008220 */ /* 0x002fe20000410000 */
[----:B--2---:R-:W-:-:S04]  /*3100*/  @!P0 FADD.FTZ R7, R11, R6 ;  /* 0x000000060b078221 */ /* 0x004fc80000010000 */
[----:B------:R-:W-:-:S05]  /*3110*/  @!P0 FMUL.FTZ R0, R0, R7 ;  /* 0x0000000700008220 */ /* 0x000fca0000410000 */
[----:B------:R-:W-:Y:S01]  /*3120*/  @!P0 F2FP.F16.F32.PACK_AB R2, RZ, R0 ;  /* 0x00000000ff02823e */ /* 0x000fe200000000ff */
[----:B------:R-:W-:Y:S06]  /*3130*/  BRA `(.L_x_2038) ;  /* 0x0000000000307947 */ /* 0x000fec0003800000 */
.L_x_2037:
        /* <DEDUP_REMOVED lines=12> */
.L_x_2038:
        /* <DEDUP_REMOVED lines=357> */
.L_x_2039:
        /* <DEDUP_REMOVED lines=27> */
.L_x_2040:
        /* <DEDUP_REMOVED lines=12> */
.L_x_2041:
[----:B------:R1:W-:Y:S01]  /*4ac0*/  STG.E.U16 desc[UR4][R4.64], R2 ;  /* 0x0000000204007986 */ /* 0x0003e2000c101504 */
[----:B------:R-:W-:-:S07]  /*4ad0*/  IADD3 R3, R3, 0x80, RZ ;  /* 0x0000008003037810 */ /* 0x000fce0007ffe0ff */
.L_x_2035:
[----:B------:R-:W-:Y:S05]  /*4ae0*/  BSYNC B0 ;  /* 0x0000000000007941 */ /* 0x000fea0003800000 */
.L_x_2034:
        /* <DEDUP_REMOVED lines=355> */
.L_x_2042:
        /* <DEDUP_REMOVED lines=27> */
.L_x_2043:
        /* <DEDUP_REMOVED lines=12> */
.L_x_2044:
[----:B------:R-:W-:Y:S01]  /*6390*/  STG.E.U16 desc[UR4][R2.64], R4 ;  /* 0x0000000402007986 */ /* 0x000fe2000c101504 */
[----:B------:R-:W-:Y:S05]  /*63a0*/  EXIT ;  /* 0x000000000000794d */ /* 0x000fea0003800000 */
.L_x_2045:
        /* <DEDUP_REMOVED lines=13> */
.L_x_7834:


//--------------------- .text._ZN2at6native27unrolled_elementwise_kernelIZZZNS0_60_GLOBAL__N__171e0b9f_22_ActivationEluKernel_cu_9e10b42f_305319elu_backward_kernelERNS_18TensorIteratorBaseERKN3c106ScalarES8_S8_bENKUlvE_clEvENKUlvE1_clEvEUlNS5_4HalfESB_E_St5arrayIPcLm3EELi4E23TrivialOffsetCalculatorILi2EjESG_ILi1EjENS0_6memory15LoadWithoutCastENSJ_16StoreWithoutCastEEEviT_T0_T2_T3_T4_T5_ --------------------------
	.section	.text._ZN2at6native27unrolled_elementwise_kernelIZZZNS0_60_GLOBAL__N__171e0b9f_22_ActivationEluKernel_cu_9e10b42f_305319elu_backward_kernelERNS_18TensorIteratorBaseERKN3c106ScalarES8_S8_bENKUlvE_clEvENKUlvE1_clEvEUlNS5_4HalfESB_E_St5arrayIPcLm3EELi4E23TrivialOffsetCalculatorILi2EjESG_ILi1EjENS0_6memory15LoadWithoutCastENSJ_16StoreWithoutCastEEEviT_T0_T2_T3_T4_T5_,"ax",@progbits
	.align	128
        .global         _ZN2at6native27unrolled_elementwise_kernelIZZZNS0_60_GLOBAL__N__171e0b9f_22_ActivationEluKernel_cu_9e10b42f_305319elu_backward_kernelERNS_18TensorIteratorBaseERKN3c106ScalarES8_S8_bENKUlvE_clEvENKUlvE1_clEvEUlNS5_4HalfESB_E_St5arrayIPcLm3EELi4E23TrivialOffsetCalculatorILi2EjESG_ILi1EjENS0_6memory15LoadWithoutCastENSJ_16StoreWithoutCastEEEviT_T0_T2_T3_T4_T5_
        .type           _ZN2at6native27unrolled_elementwise_kernelIZZZNS0_60_GLOBAL__N__171e0b9f_22_ActivationEluKernel_cu_9e10b42f_305319elu_backward_kernelERNS_18TensorIteratorBaseERKN3c106ScalarES8_S8_bENKUlvE_clEvENKUlvE1_clEvEUlNS5_4HalfESB_E_St5arrayIPcLm3EELi4E23TrivialOffsetCalculatorILi2EjESG_ILi1EjENS0_6memory15LoadWithoutCastENSJ_16StoreWithoutCastEEEviT_T0_T2_T3_T4_T5_,@function
        .size           _ZN2at6native27unrolled_elementwise_kernelIZZZNS0_60_GLOBAL__N__171e0b9f_22_ActivationEluKernel_cu_9e10b42f_305319elu_backward_kernelERNS_18TensorIteratorBaseERKN3c106ScalarES8_S8_bENKUlvE_clEvENKUlvE1_clEvEUlNS5_4HalfESB_E_St5arrayIPcLm3EELi4E23TrivialOffsetCalculatorILi2EjESG_ILi1EjENS0_6memory15LoadWithoutCastENSJ_16StoreWithoutCastEEEviT_T0_T2_T3_T4_T5_,(.L_x_7835 - _ZN2at6native27unrolled_elementwise_kernelIZZZNS0_60_GLOBAL__N__171e0b9f_22_ActivationEluKernel_cu_9e10b42f_305319elu_backward_kernelERNS_18TensorIteratorBaseERKN3c106ScalarES8_S8_bENKUlvE_clEvENKUlvE1_clEvEUlNS5_4HalfESB_E_St5arrayIPcLm3EELi4E23TrivialOffsetCalculatorILi2EjESG_ILi1EjENS0_6memory15LoadWithoutCastENSJ_16StoreWithoutCastEEEviT_T0_T2_T3_T4_T5_)
        .other          _ZN2at6native27unrolled_elementwise_kernelIZZZNS0_60_GLOBAL__N__171e0b9f_22_ActivationEluKernel_cu_9e10b42f_305319elu_backward_kernelERNS_18TensorIteratorBaseERKN3c106ScalarES8_S8_bENKUlvE_clEvENKUlvE1_clEvEUlNS5_4HalfESB_E_St5arrayIPcLm3EELi4E23TrivialOffsetCalculatorILi2EjESG_ILi1EjENS0_6memory15LoadWithoutCastENSJ_16StoreWithoutCastEEEviT_T0_T2_T3_T4_T5_,@"STO_CUDA_ENTRY STV_DEFAULT"
_ZN2at6native27unrolled_elementwise_kernelIZZZNS0_60_GLOBAL__N__171e0b9f_22_ActivationEluKernel_cu_9e10b42f_305319elu_backward_kernelERNS_18TensorIteratorBaseERKN3c106ScalarES8_S8_bENKUlvE_clEvENKUlvE1_clEvEUlNS5_4HalfESB_E_St5arrayIPcLm3EELi4E23TrivialOffsetCalculatorILi2EjESG_ILi1EjENS0_6memory15LoadWithoutCastENSJ_16StoreWithoutCastEEEviT_T0_T2_T3_T4_T5_:
.text._ZN2at6native27unrolled_elementwise_kernelIZZZNS0_60_GLOBAL__N__171e0b9f_22_ActivationEluKernel_cu_9e10b42f_305319elu_backward_kernelERNS_18TensorIteratorBaseERKN3c106ScalarES8_S8_bENKUlvE_clEvENKUlvE1_clEvEUlNS5_4HalfESB_E_St5arrayIPcLm3EELi4E23TrivialOffsetCalculatorILi2EjESG_ILi1EjENS0_6memory15LoadWithoutCastENSJ_16StoreWithoutCastEEEviT_T0_T2_T3_T4_T5_:
        /* <DEDUP_REMOVED lines=13> */
[----:B------:R-:W0:Y:S01]  /*00d0*/  @!P0 LDC.64 R12, c[0x0][0x238] ;  /* 0x00008e00ff0c8b82 */ /* 0x000e220000000a00 */
[----:B------:R-:W-:-:S04]  /*00e0*/  @!P0 IADD3 R25, R25, 0x80, RZ ;  /* 0x0000008019198810 */ /* 0x000fc80007ffe0ff */
[----:B------:R-:W-:-:S03]  /*00f0*/  ISETP.GE.AND P1, PT, R25, R0, PT ;  /* 0x000000001900720c */ /* 0x000fc60003f26270 */
[----:B------:R-:W1:Y:S10]  /*0100*/  @!P0 LDC.64 R14, c[0x0][0x240] ;  /* 0x00009000ff0e8b82 */ /* 0x000e740000000a00 */
        /* <DEDUP_REMOVED lines=9> */
[----:B------:R-:W-:Y:S01]  /*01a0*/  @!P3 LEA R23, R18, R25, 0x9 ;  /* 0x000000191217b211 */ /* 0x000fe200078e48ff */
[----:B------:R-:W1:Y:S01]  /*01b0*/  @!P3 LDC.64 R4, c[0x0][0x238] ;  /* 0x00008e00ff04bb82 */ /* 0x000e620000000a00 */
[----:B------:R-:W-:Y:S01]  /*01c0*/  @!P3 IADD3 R25, R25, 0x80, RZ ;  /* 0x000000801919b810 */ /* 0x000fe20007ffe0ff */
[----:B------:R4:W5:Y:S03]  /*01d0*/  @!P0 LDG.E.U16 R21, desc[UR4][R14.64] ;  /* 0x000000040e158981 */ /* 0x000966000c1e1500 */
[----:B------:R-:W-:Y:S01]  /*01e0*/  ISETP.GE.AND P2, PT, R25, R0, PT ;  /* 0x000000001900720c */ /* 0x000fe20003f46270 */
[----:B--2---:R-:W-:Y:S02]  /*01f0*/  @!P1 IMAD.WIDE.U32 R16, R27, 0x2, R16 ;  /* 0x000000021b109825 */ /* 0x004fe400078e0010 */
[----:B------:R-:W2:Y:S01]  /*0200*/  @!P3 LDC.64 R6, c[0x0][0x240] ;  /* 0x00009000ff06bb82 */ /* 0x000ea20000000a00 */
[----:B---3--:R-:W-:-:S02]  /*0210*/  PRMT R12, RZ, 0x7610, R12 ;  /* 0x00007610ff0c7816 */ /* 0x008fc4000000000c */
[----:B------:R-:W-:Y:S01]  /*0220*/  PRMT R13, RZ, 0x7610, R13 ;  /* 0x00007610ff0d7816 */ /* 0x000fe2000000000d */
[----:B------:R4:W5:Y:S06]  /*0230*/  @!P1 LDG.E.U16 R22, desc[UR4][R16.64] ;  /* 0x0000000410169981 */ /* 0x00096c000c1e1500 */
[----:B------:R-:W3:Y:S08]  /*0240*/  @!P2 LDC.64 R8, c[0x0][0x238] ;  /* 0x00008e00ff08ab82 */ /* 0x000ef00000000a00 */
[----:B------:R-:W4:Y:S01]  /*0250*/  @!P2 LDC.64 R10, c[0x0][0x240] ;  /* 0x00009000ff0aab82 */ /* 0x000f220000000a00 */
[----:B------:R-:W-:Y:S01]  /*0260*/  @!P2 LEA R25, R18, R25, 0x9 ;  /* 0x000000191219a211 */ /* 0x000fe200078e48ff */
[----:B-1----:R-:W-:-:S04]  /*0270*/  @!P3 IMAD.WIDE.U32 R4, R23, 0x2, R4 ;  /* 0x000000021704b825 */ /* 0x002fc800078e0004 */
[----:B--2---:R-:W-:Y:S01]  /*0280*/  @!P3 IMAD.WIDE.U32 R6, R23, 0x2, R6 ;  /* 0x000000021706b825 */ /* 0x004fe200078e0006 */
[----:B------:R-:W-:-:S04]  /*0290*/  PRMT R23, RZ, 0x7610, R23 ;  /* 0x00007610ff177816 */ /* 0x000fc80000000017 */
[----:B------:R1:W5:Y:S04]  /*02a0*/  @!P3 LDG.E.U16 R24, desc[UR4][R6.64] ;  /* 0x000000040618b981 */ /* 0x000368000c1e1500 */
[----:B------:R1:W5:Y:S01]  /*02b0*/  @!P3 LDG.E.U16 R23, desc[UR4][R4.64] ;  /* 0x000000040417b981 */ /* 0x000362000c1e1500 */
[----:B---3--:R-:W-:-:S05]  /*02c0*/  @!P2 IMAD.WIDE.U32 R8, R25, 0x2, R8 ;  /* 0x000000021908a825 */ /* 0x008fca00078e0008 */
[----:B------:R1:W5:Y:S01]  /*02d0*/  @!P2 LDG.E.U16 R12, desc[UR4][R8.64] ;  /* 0x00000004080ca981 */ /* 0x000362000c1e1500 */
[----:B----4-:R-:W-:-:S05]  /*02e0*/  @!P2 IMAD.WIDE.U32 R10, R25, 0x2, R10 ;  /* 0x00000002190aa825 */ /* 0x010fca00078e000a */
[----:B------:R1:W5:Y:S01]  /*02f0*/  @!P2 LDG.E.U16 R13, desc[UR4][R10.64] ;  /* 0x000000040a0da981 */ /* 0x000362000c1e1500 */
[----:B------:R-:W-:Y:S01]  /*0300*/  PRMT R25, RZ, 0x7610, R25 ;  /* 0x00007610ff197816 */ /* 0x000fe20000000019 */
[----:B0-----:R-:W-:-:S05]  /*0310*/  @!P1 IMAD.WIDE.U32 R2, R27, 0x2, R2 ;  /* 0x000000021b029825 */ /* 0x001fca00078e0002 */
[----:B------:R1:W5:Y:S01]  /*0320*/  @!P1 LDG.E.U16 R25, desc[UR4][R2.64] ;  /* 0x0000000402199981 */ /* 0x000362000c1e1500 */
[----:B------:R-:W-:Y:S01]  /*0330*/  ISETP.NE.AND P1, PT, RZ, UR6, PT ;  /* 0x00000006ff007c0c */ /* 0x000fe2000bf25270 */
[----:B------:R-:W-:-:S12]  /*0340*/  BSSY B0, `(.L_x_2046) ;  /* 0x0000093000007945 */ /* 0x000fd80003800000 */
[----:B-1----:R-:W-:Y:S05]  /*0350*/  @!P1 BRA `(.L_x_2047) ;  /* 0x0000000000e49947 */ /* 0x002fea0003800000 */
[C---:B------:R-:W-:Y:S01]  /*0360*/  IADD3 R5, R19.reuse, 0x100, RZ ;  /* 0x0000010013057810 */ /* 0x040fe20007ffe0ff */
[----:B------:R-:W-:Y:S01]  /*0370*/  BSSY B1, `(.L_x_2048) ;  /* 0x0000011000017945 */ /* 0x000fe20003800000 */
[C---:B------:R-:W-:Y:S02]  /*0380*/  IADD3 R7, R19.reuse, 0x180, RZ ;  /* 0x0000018013077810 */ /* 0x040fe40007ffe0ff */
[----:B------:R-:W-:Y:S02]  /*0390*/  IADD3 R3, R19, 0x80, RZ ;  /* 0x0000008013037810 */ /* 0x000fe40007ffe0ff */
[-C--:B------:R-:W-:Y:S02]  /*03a0*/  ISETP.GE.AND P1, PT, R5, R0.reuse, PT ;  /* 0x000000000500720c */ /* 0x080fe40003f26270 */
[-C--:B------:R-:W-:Y:S02]  /*03b0*/  ISETP.GE.AND P2, PT, R7, R0.reuse, PT ;  /* 0x000000000700720c */ /* 0x080fe40003f46270 */
[----:B------:R-:W-:Y:S01]  /*03c0*/  ISETP.GE.AND P4, PT, R3, R0, PT ;  /* 0x000000000300720c */ /* 0x000fe20003f86270 */
[----:B------:R-:W-:-:S12]  /*03d0*/  @P0 BRA `(.L_x_2049) ;  /* 0x0000000000280947 */ /* 0x000fd80003800000 */
        /* <DEDUP_REMOVED lines=10> */
.L_x_2049:
[----:B------:R-:W-:Y:S05]  /*0480*/  BSYNC B1 ;  /* 0x0000000000017941 */ /* 0x000fea0003800000 */
.L_x_2048:
        /* <DEDUP_REMOVED lines=12> */
.L_x_2051:
[----:B------:R-:W-:Y:S05]  /*0550*/  BSYNC B1 ;  /* 0x0000000000017941 */ /* 0x000fea0003800000 */
.L_x_2050:
        /* <DEDUP_REMOVED lines=12> */
.L_x_2053:
[----:B------:R-:W-:Y:S05]  /*0620*/  BSYNC B1 ;  /* 0x0000000000017941 */ /* 0x000fea0003800000 */
.L_x_2052:
        /* <DEDUP_REMOVED lines=12> */
.L_x_2047:
[----:B------:R-:W-:Y:S04]  /*06f0*/  BSSY B1, `(.L_x_2055) ;  /* 0x0000014000017945 */ /* 0x000fe80003800000 */
        /* <DEDUP_REMOVED lines=15> */
.L_x_2058:
[----:B------:R-:W-:Y:S02]  /*07f0*/  ULDC UR6, c[0x0][0x21c] ;  /* 0x0000870000067ab9 */ /* 0x000fe40000000800 */
[----:B------:R-:W-:-:S07]  /*0800*/  FMUL.FTZ R2, R20, UR6 ;  /* 0x0000000614027c20 */ /* 0x000fce0008410000 */
.L_x_2059:
[----:B------:R-:W-:Y:S05]  /*0810*/  BSYNC B2 ;  /* 0x0000000000027941 */ /* 0x000fea0003800000 */
.L_x_2057:
[----:B------:R-:W-:-:S07]  /*0820*/  F2FP.F16.F32.PACK_AB R2, RZ, R2 ;  /* 0x00000002ff02723e */ /* 0x000fce00000000ff */
.L_x_2056:
[----:B------:R-:W-:Y:S05]  /*0830*/  BSYNC B1 ;  /* 0x0000000000017941 */ /* 0x000fea0003800000 */
.L_x_2055:
[----:B------:R-:W-:Y:S01]  /*0840*/  IADD3 R3, R19, 0x80, RZ ;  /* 0x0000008013037810 */ /* 0x000fe20007ffe0ff */
[----:B------:R-:W-:Y:S03]  /*0850*/  BSSY B1, `(.L_x_2060) ;  /* 0x0000015000017945 */ /* 0x000fe60003800000 */
        /* <DEDUP_REMOVED lines=16> */
.L_x_2063:
[----:B------:R-:W-:Y:S02]  /*0960*/  ULDC UR6, c[0x0][0x21c] ;  /* 0x0000870000067ab9 */ /* 0x000fe40000000800 */
[----:B------:R-:W-:-:S07]  /*0970*/  FMUL.FTZ R4, R22, UR6 ;  /* 0x0000000616047c20 */ /* 0x000fce0008410000 */
.L_x_2064:
[----:B------:R-:W-:Y:S05]  /*0980*/  BSYNC B2 ;  /* 0x0000000000027941 */ /* 0x000fea0003800000 */
.L_x_2062:
[----:B------:R-:W-:-:S07]  /*0990*/  F2FP.F16.F32.PACK_AB R4, RZ, R4 ;  /* 0x00000004ff04723e */ /* 0x000fce00000000ff */
.L_x_2061:
[----:B------:R-:W-:Y:S05]  /*09a0*/  BSYNC B1 ;  /* 0x0000000000017941 */ /* 0x000fea0003800000 */
.L_x_2060:
        /* <DEDUP_REMOVED lines=18> */
.L_x_2068:
[----:B------:R-:W-:Y:S02]  /*0ad0*/  ULDC UR6, c[0x0][0x21c] ;  /* 0x0000870000067ab9 */ /* 0x000fe40000000800 */
[----:B------:R-:W-:-:S07]  /*0ae0*/  FMUL.FTZ R5, R23, UR6 ;  /* 0x0000000617057c20 */ /* 0x000fce0008410000 */
.L_x_2069:
[----:B------:R-:W-:Y:S05]  /*0af0*/  BSYNC B2 ;  /* 0x0000000000027941 */ /* 0x000fea0003800000 */
.L_x_2067:
[----:B------:R-:W-:-:S07]  /*0b00*/  F2FP.F16.F32.PACK_AB R5, RZ, R5 ;  /* 0x00000005ff05723e */ /* 0x000fce00000000ff */
.L_x_2066:
[----:B------:R-:W-:Y:S05]  /*0b10*/  BSYNC B1 ;  /* 0x0000000000017941 */ /* 0x000fea0003800000 */
.L_x_2065:
[----:B------:R-:W-:-:S04]  /*0b20*/  IADD3 R7, R19, 0x180, RZ ;  /* 0x0000018013077810 */ /* 0x000fc80007ffe0ff */
        /* <DEDUP_REMOVED lines=16> */
.L_x_2071:
[----:B------:R-:W-:Y:S02]  /*0c30*/  ULDC UR6, c[0x0][0x21c] ;  /* 0x0000870000067ab9 */ /* 0x000fe40000000800 */
[----:B------:R-:W-:-:S07]  /*0c40*/  FMUL.FTZ R8, R8, UR6 ;  /* 0x0000000608087c20 */ /* 0x000fce0008410000 */
.L_x_2072:
[----:B------:R-:W-:Y:S05]  /*0c50*/  BSYNC B1 ;  /* 0x0000000000017941 */ /* 0x000fea0003800000 */
.L_x_2070:
[----:B------:R-:W-:-:S07]  /*0c60*/  F2FP.F16.F32.PACK_AB R8, RZ, R8 ;  /* 0x00000008ff08723e */ /* 0x000fce00000000ff */
.L_x_2054:
[----:B------:R-:W-:Y:S05]  /*0c70*/  BSYNC B0 ;  /* 0x0000000000007941 */ /* 0x000fea0003800000 */
.L_x_2046:
[----:B------:R-:W0:Y:S01]  /*0c80*/  @!P0 LDC.64 R6, c[0x0][0x230] ;  /* 0x00008c00ff068b82 */ /* 0x000e220000000a00 */
[----:B------:R-:W-:Y:S01]  /*0c90*/  MOV R9, R19 ;  /* 0x0000001300097202 */ /* 0x000fe20000000f00 */
[----:B------:R-:W-:Y:S01]  /*0ca0*/  BSSY B0, `(.L_x_2073) ;  /* 0x0000012000007945 */ /* 0x000fe20003800000 */
[----:B------:R-:W-:Y:S02]  /*0cb0*/  @!P0 MOV R9, R3 ;  /* 0x0000000300098202 */ /* 0x000fe40000000f00 */
[----:B------:R-:W-:Y:S02]  /*0cc0*/  @!P0 LEA R3, R18, R19, 0x9 ;  /* 0x0000001312038211 */ /* 0x000fe400078e48ff */
        /* <DEDUP_REMOVED lines=9> */
[----:B------:R-:W-:Y:S02]  /*0d60*/  @!P0 LEA R11, R18, R9, 0x9 ;  /* 0x00000009120b8211 */ /* 0x000fe400078e48ff */
[----:B------:R-:W-:Y:S01]  /*0d70*/  @!P0 IADD3 R9, R9, 0x80, RZ ;  /* 0x0000008009098810 */ /* 0x000fe20007ffe0ff */
[----:B-1----:R-:W-:-:S04]  /*0d80*/  IMAD.WIDE.U32 R2, R3, 0x2, R6 ;  /* 0x0000000203027825 */ /* 0x002fc800078e0006 */
[----:B------:R-:W-:Y:S01]  /*0d90*/  @!P0 IMAD.WIDE.U32 R6, R11, 0x2, R6 ;  /* 0x000000020b068825 */ /* 0x000fe200078e0006 */
[----:B------:R1:W-:Y:S04]  /*0da0*/  STG.E.U16 desc[UR4][R2.64], R4 ;  /* 0x0000000402007986 */ /* 0x0003e8000c101504 */
[----:B------:R1:W-:Y:S02]  /*0db0*/  @!P0 STG.E.U16 desc[UR4][R6.64], R5 ;  /* 0x0000000506008986 */ /* 0x0003e4000c101504 */
.L_x_2074:
[----:B------:R-:W-:Y:S05]  /*0dc0*/  BSYNC B0 ;  /* 0x0000000000007941 */ /* 0x000fea0003800000 */
.L_x_2073:
[----:B------:R-:W-:-:S13]  /*0dd0*/  ISETP.GE.AND P0, PT, R9, R0, PT ;  /* 0x000000000900720c */ /* 0x000fda0003f06270 */
[----:B------:R-:W-:Y:S05]  /*0de0*/  @P0 EXIT ;  /* 0x000000000000094d */ /* 0x000fea0003800000 */
[----:B01----:R-:W0:Y:S01]  /*0df0*/  LDC.64 R2, c[0x0][0x230] ;  /* 0x00008c00ff027b82 */ /* 0x003e220000000a00 */
[----:B------:R-:W-:-:S05]  /*0e00*/  LEA R9, R18, R9, 0x9 ;  /* 0x0000000912097211 */ /* 0x000fca00078e48ff */
[----:B0-----:R-:W-:-:S05]  /*0e10*/  IMAD.WIDE.U32 R2, R9, 0x2, R2 ;  /* 0x0000000209027825 */ /* 0x001fca00078e0002 */
[----:B------:R-:W-:Y:S01]  /*0e20*/  STG.E.U16 desc[UR4][R2.64], R8 ;  /* 0x0000000802007986 */ /* 0x000fe2000c101504 */
[----:B------:R-:W-:Y:S05]  /*0e30*/  EXIT ;  /* 0x000000000000794d */ /* 0x000fea0003800000 */
.L_x_2075:
        /* <DEDUP_REMOVED lines=12> */
.L_x_7835:


//--------------------- .text._ZN2at6native29vectorized_elementwise_kernelILi2EZZZNS0_60_GLOBAL__N__171e0b9f_22_ActivationEluKernel_cu_9e10b42f_305319elu_backward_kernelERNS_18TensorIteratorBaseERKN3c106ScalarES8_S8_bENKUlvE_clEvENKUlvE1_clEvEUlNS5_4HalfESB_E_St5arrayIPcLm3EEEEviT0_T1_ --------------------------
	.section	.text._ZN2at6native29vectorized_elementwise_kernelILi2EZZZNS0_60_GLOBAL__N__171e0b9f_22_ActivationEluKernel_cu_9e10b42f_305319elu_backward_kernelERNS_18TensorIteratorBaseERKN3c106ScalarES8_S8_bENKUlvE_clEvENKUlvE1_clEvEUlNS5_4HalfESB_E_St5arrayIPcLm3EEEEviT0_T1_,"ax",@progbits
	.align	128
        .global         _ZN2at6native29vectorized_elementwise_kernelILi2EZZZNS0_60_GLOBAL__N__171e0b9f_22_ActivationEluKernel_cu_9e10b42f_305319elu_backward_kernelERNS_18TensorIteratorBaseERKN3c106ScalarES8_S8_bENKUlvE_clEvENKUlvE1_clEvEUlNS5_4HalfESB_E_St5arrayIPcLm3EEEEviT0_T1_
        .type           _ZN2at6native29vectorized_elementwise_kernelILi2EZZZNS0_60_GLOBAL__N__171e0b9f_22_ActivationEluKernel_cu_9e10b42f_305319elu_backward_kernelERNS_18TensorIteratorBaseERKN3c106ScalarES8_S8_bENKUlvE_clEvENKUlvE1_clEvEUlNS5_4HalfESB_E_St5arrayIPcLm3EEEEviT0_T1_,@function
        .size           _ZN2at6native29vectorized_elementwise_kernelILi2EZZZNS0_60_GLOBAL__N__171e0b9f_22_ActivationEluKernel_cu_9e10b42f_305319elu_backward_kernelERNS_18TensorIteratorBaseERKN3c106ScalarES8_S8_bENKUlvE_clEvENKUlvE1_clEvEUlNS5_4HalfESB_E_St5arrayIPcLm3EEEEviT0_T1_,(.L_x_7836 - _ZN2at6native29vectorized_elementwise_kernelILi2EZZZNS0_60_GLOBAL__N__171e0b9f_22_ActivationEluKernel_cu_9e10b42f_305319elu_backward_kernelERNS_18TensorIteratorBaseERKN3c106ScalarES8_S8_bENKUlvE_clEvENKUlvE1_clEvEUlNS5_4HalfESB_E_St5arrayIPcLm3EEEEviT0_T1_)
        .other          _ZN2at6native29vectorized_elementwise_kernelILi2EZZZNS0_60_GLOBAL__N__171e0b9f_22_ActivationEluKernel_cu_9e10b42f_305319elu_backward_kernelERNS_18TensorIteratorBaseERKN3c106ScalarES8_S8_bENKUlvE_clEvENKUlvE1_clEvEUlNS5_4HalfESB_E_St5arrayIPcLm3EEEEviT0_T1_,@"STO_CUDA_ENTRY STV_DEFAULT"
_ZN2at6native29vectorized_elementwise_kernelILi2EZZZNS0_60_GLOBAL__N__171e0b9f_22_ActivationEluKernel_cu_9e10b42f_305319elu_backward_kernelERNS_18TensorIteratorBaseERKN3c106ScalarES8_S8_bENKUlvE_clEvENKUlvE1_clEvEUlNS5_4HalfESB_E_St5arrayIPcLm3EEEEviT0_T1_:
.text._ZN2at6native29vectorized_elementwise_kernelILi2EZZZNS0_60_GLOBAL__N__171e0b9f_22_ActivationEluKernel_cu_9e10b42f_305319elu_backward_kernelERNS_18TensorIteratorBaseERKN3c106ScalarES8_S8_bENKUlvE_clEvENKUlvE1_clEvEUlNS5_4HalfESB_E_St5arrayIPcLm3EEEEviT0_T1_:
        /* <DEDUP_REMOVED lines=16> */
[----:B------:R0:W5:Y:S01]  /*0100*/  LDG.E R8, desc[UR4][R14.64+0x200] ;  /* 0x000200040e087981 */ /* 0x000162000c1e1900 */
[----:B------:R-:W-:-:S03]  /*0110*/  IMAD.WIDE.U32 R16, R0, 0x4, R6 ;  /* 0x0000000400107825 */ /* 0x000fc600078e0006 */
[----:B------:R0:W5:Y:S04]  /*0120*/  LDG.E R3, desc[UR4][R14.64+0x400] ;  /* 0x000400040e037981 */ /* 0x000168000c1e1900 */
[----:B------:R-:W3:Y:S04]  /*0130*/  LDG.E R18, desc[UR4][R16.64] ;  /* 0x0000000410127981 */ /* 0x000ee8000c1e1900 */
[----:B------:R0:W5:Y:S04]  /*0140*/  LDG.E R2, desc[UR4][R14.64+0x600] ;  /* 0x000600040e027981 */ /* 0x000168000c1e1900 */
[----:B------:R0:W5:Y:S04]  /*0150*/  LDG.E R10, desc[UR4][R16.64+0x200] ;  /* 0x00020004100a7981 */ /* 0x000168000c1e1900 */
[----:B------:R0:W5:Y:S04]  /*0160*/  LDG.E R6, desc[UR4][R16.64+0x400] ;  /* 0x0004000410067981 */ /* 0x000168000c1e1900 */
[----:B------:R0:W5:Y:S01]  /*0170*/  LDG.E R5, desc[UR4][R16.64+0x600] ;  /* 0x0006000410057981 */ /* 0x000162000c1e1900 */
[----:B------:R-:W-:Y:S01]  /*0180*/  ISETP.NE.AND P0, PT, RZ, UR6, PT ;  /* 0x00000006ff007c0c */ /* 0x000fe2000bf05270 */
[----:B--2---:R-:W-:-:S02]  /*0190*/  HADD2.F32 R13, -RZ, R11.H0_H0 ;  /* 0x2000000bff0d7230 */ /* 0x004fc40000004100 */
[----:B---3--:R-:W-:-:S10]  /*01a0*/  HADD2.F32 R9, -RZ, R18.H0_H0 ;  /* 0x20000012ff097230 */ /* 0x008fd40000004100 */
[----:B0-----:R-:W-:Y:S05]  /*01b0*/  @!P0 BRA `(.L_x_2077) ;  /* 0x0000000400048947 */ /* 0x001fea0003800000 */
[--C-:B-----5:R-:W-:Y:S01]  /*01c0*/  HADD2.F32 R14, -RZ, R10.reuse.H0_H0 ;  /* 0x2000000aff0e7230 */ /* 0x120fe20000004100 */
[C---:B------:R-:W-:Y:S01]  /*01d0*/  FSETP.GTU.FTZ.AND P3, PT, R9.reuse, RZ, PT ;  /* 0x000000ff0900720b */ /* 0x040fe20003f7c000 */
[----:B------:R-:W-:Y:S01]  /*01e0*/  HADD2.F32 R7, -RZ, R11.H1_H1 ;  /* 0x3000000bff077230 */ /* 0x000fe20000004100 */
[----:B------:R-:W-:Y:S01]  /*01f0*/  ULDC.64 UR6, c[0x0][0x218] ;  /* 0x0000860000067ab9 */ /* 0x000fe20000000a00 */
[----:B------:R-:W-:Y:S01]  /*0200*/  HADD2.F32 R10, -RZ, R10.H1_H1 ;  /* 0x3000000aff0a7230 */ /* 0x000fe20000004100 */
[----:B------:R-:W-:Y:S01]  /*0210*/  ULDC UR8, c[0x0][0x220] ;  /* 0x0000880000087ab9 */ /* 0x000fe20000000800 */
[----:B------:R-:W-:Y:S02]  /*0220*/  HADD2.F32 R11, -RZ, R18.H1_H1 ;  /* 0x30000012ff0b7230 */ /* 0x000fe40000004100 */
[----:B------:R-:W-:Y:S01]  /*0230*/  FADD.FTZ R9, R9, UR6 ;  /* 0x0000000609097e21 */ /* 0x000fe20008010000 */
[----:B------:R-:W-:Y:S01]  /*0240*/  HADD2.F32 R17, -RZ, R8.H0_H0 ;  /* 0x20000008ff117230 */ /* 0x000fe20000004100 */
[C---:B------:R-:W-:Y:S01]  /*0250*/  FSETP.GTU.FTZ.AND P0, PT, R10.reuse, RZ, PT ;  /* 0x000000ff0a00720b */ /* 0x040fe20003f1c000 */
[----:B------:R-:W-:Y:S01]  /*0260*/  FADD.FTZ R19, R10, UR6 ;  /* 0x000000060a137e21 */ /* 0x000fe20008010000 */
[C---:B------:R-:W-:Y:S01]  /*0270*/  FSETP.GTU.FTZ.AND P2, PT, R11.reuse, RZ, PT ;  /* 0x000000ff0b00720b */ /* 0x040fe20003f5c000 */
[----:B------:R-:W-:Y:S01]  /*0280*/  FADD.FTZ R12, R11, UR6 ;  /* 0x000000060b0c7e21 */ /* 0x000fe20008010000 */
[----:B------:R-:W-:Y:S01]  /*0290*/  FMUL.FTZ R10, R13, UR8 ;  /* 0x000000080d0a7c20 */ /* 0x000fe20008410000 */
[C---:B------:R-:W-:Y:S01]  /*02a0*/  FSETP.GTU.FTZ.AND P1, PT, R14.reuse, RZ, PT ;  /* 0x000000ff0e00720b */ /* 0x040fe20003f3c000 */
[----:B------:R-:W-:Y:S01]  /*02b0*/  FADD.FTZ R15, R14, UR6 ;  /* 0x000000060e0f7e21 */ /* 0x000fe20008010000 */
[----:B------:R-:W-:Y:S01]  /*02c0*/  FMUL.FTZ R11, R7, UR8 ;  /* 0x00000008070b7c20 */ /* 0x000fe20008410000 */
[----:B------:R-:W-:Y:S01]  /*02d0*/  FMUL.FTZ R14, R17, UR8 ;  /* 0x00000008110e7c20 */ /* 0x000fe20008410000 */
[----:B------:R-:W-:Y:S01]  /*02e0*/  FMUL.FTZ R9, R9, R10 ;  /* 0x0000000a09097220 */ /* 0x000fe20000410000 */
[----:B------:R-:W-:Y:S01]  /*02f0*/  @P3 FMUL.FTZ R9, R13, UR7 ;  /* 0x000000070d093c20 */ /* 0x000fe20008410000 */
[----:B------:R-:W-:Y:S01]  /*0300*/  FMUL.FTZ R10, R11, R12 ;  /* 0x0000000c0b0a7220 */ /* 0x000fe20000410000 */
[----:B------:R-:W-:Y:S01]  /*0310*/  FMUL.FTZ R11, R14, R15 ;  /* 0x0000000f0e0b7220 */ /* 0x000fe20000410000 */
[----:B------:R-:W-:-:S02]  /*0320*/  HADD2.F32 R15, -RZ, R5.H0_H0 ;  /* 0x20000005ff0f7230 */ /* 0x000fc40000004100 */
[--C-:B------:R-:W-:Y:S02]  /*0330*/  HADD2.F32 R13, -RZ, R6.reuse.H0_H0 ;  /* 0x20000006ff0d7230 */ /* 0x100fe40000004100 */
[----:B------:R-:W-:Y:S01]  /*0340*/  @P2 FMUL.FTZ R10, R7, UR7 ;  /* 0x00000007070a2c20 */ /* 0x000fe20008410000 */
[----:B------:R-:W-:Y:S01]  /*0350*/  HADD2.F32 R14, -RZ, R6.H1_H1 ;  /* 0x30000006ff0e7230 */ /* 0x000fe20000004100 */
[----:B------:R-:W-:Y:S01]  /*0360*/  FSETP.GTU.FTZ.AND P5, PT, R15, RZ, PT ;  /* 0x000000ff0f00720b */ /* 0x000fe20003fbc000 */
[----:B------:R-:W-:Y:S01]  /*0370*/  HADD2.F32 R5, -RZ, R5.H1_H1 ;  /* 0x30000005ff057230 */ /* 0x000fe20000004100 */
[----:B------:R-:W-:Y:S01]  /*0380*/  FSETP.GTU.FTZ.AND P3, PT, R13, RZ, PT ;  /* 0x000000ff0d00720b */ /* 0x000fe20003f7c000 */
[----:B------:R-:W-:Y:S01]  /*0390*/  HADD2.F32 R8, -RZ, R8.H1_H1 ;  /* 0x30000008ff087230 */ /* 0x000fe20000004100 */
[----:B------:R-:W-:Y:S01]  /*03a0*/  FSETP.GTU.FTZ.AND P4, PT, R14, RZ, PT ;  /* 0x000000ff0e00720b */ /* 0x000fe20003f9c000 */
[----:B------:R-:W-:Y:S01]  /*03b0*/  HADD2.F32 R18, -RZ, R3.H0_H0 ;  /* 0x20000003ff127230 */ /* 0x000fe20000004100 */
[----:B------:R-:W-:Y:S01]  /*03c0*/  FSETP.GTU.FTZ.AND P6, PT, R5, RZ, PT ;  /* 0x000000ff0500720b */ /* 0x000fe20003fdc000 */
[----:B------:R-:W-:-:S02]  /*03d0*/  HADD2.F32 R20, -RZ, R2.H0_H0 ;  /* 0x20000002ff147230 */ /* 0x000fc40000004100 */
[----:B------:R-:W-:Y:S01]  /*03e0*/  FMUL.FTZ R16, R8, UR8 ;  /* 0x0000000808107c20 */ /* 0x000fe20008410000 */
[----:B------:R-:W-:Y:S02]  /*03f0*/  HADD2.F32 R3, -RZ, R3.H1_H1 ;  /* 0x30000003ff037230 */ /* 0x000fe40000004100 */
[----:B------:R-:W-:Y:S01]  /*0400*/  FADD.FTZ R6, R13, UR6 ;  /* 0x000000060d067e21 */ /* 0x000fe20008010000 */
[----:B------:R-:W-:Y:S02]  /*0410*/  HADD2.F32 R2, -RZ, R2.H1_H1 ;  /* 0x30000002ff027230 */ /* 0x000fe40000004100 */
        /* <DEDUP_REMOVED lines=18> */
[----:B------:R-:W-:-:S02]  /*0540*/  F2FP.F16.F32.PACK_AB R9, RZ, R9 ;  /* 0x00000009ff09723e */ /* 0x000fc400000000ff */
[----:B------:R-:W-:Y:S02]  /*0550*/  F2FP.F16.F32.PACK_AB R7, RZ, R10 ;  /* 0x0000000aff07723e */ /* 0x000fe400000000ff */
[----:B------:R-:W-:Y:S02]  /*0560*/  F2FP.F16.F32.PACK_AB R11, RZ, R11 ;  /* 0x0000000bff0b723e */ /* 0x000fe400000000ff */
[----:B------:R-:W-:Y:S02]  /*0570*/  F2FP.F16.F32.PACK_AB R12, RZ, R12 ;  /* 0x0000000cff0c723e */ /* 0x000fe400000000ff */
[----:B------:R-:W-:Y:S02]  /*0580*/  F2FP.F16.F32.PACK_AB R6, RZ, R6 ;  /* 0x00000006ff06723e */ /* 0x000fe400000000ff */
[----:B------:R-:W-:Y:S02]  /*0590*/  F2FP.F16.F32.PACK_AB R3, RZ, R13 ;  /* 0x0000000dff03723e */ /* 0x000fe400000000ff */
[----:B------:R-:W-:-:S02]  /*05a0*/  F2FP.F16.F32.PACK_AB R8, RZ, R15 ;  /* 0x0000000fff08723e */ /* 0x000fc400000000ff */
[----:B------:R-:W-:Y:S01]  /*05b0*/  F2FP.F16.F32.PACK_AB R19, RZ, R19 ;  /* 0x00000013ff13723e */ /* 0x000fe200000000ff */
[----:B------:R-:W-:Y:S06]  /*05c0*/  BRA `(.L_x_2078) ;  /* 0x0000000800387947 */ /* 0x000fec0003800000 */
.L_x_2077:
[----:B------:R-:W-:Y:S01]  /*05d0*/  FSETP.GTU.FTZ.AND P0, PT, R9, RZ, PT ;  /* 0x000000ff0900720b */ /* 0x000fe20003f1c000 */
[----:B------:R-:W-:-:S12]  /*05e0*/  BSSY B0, `(.L_x_2079) ;  /* 0x000000d000007945 */ /* 0x000fd80003800000 */
        /* <DEDUP_REMOVED lines=10> */
.L_x_2080:
[----:B------:R-:W-:Y:S02]  /*0690*/  ULDC UR6, c[0x0][0x21c] ;  /* 0x0000870000067ab9 */ /* 0x000fe40000000800 */
[----:B------:R-:W-:-:S07]  /*06a0*/  FMUL.FTZ R9, R13, UR6 ;  /* 0x000000060d097c20 */ /* 0x000fce0008410000 */
.L_x_2081:
[----:B------:R-:W-:Y:S05]  /*06b0*/  BSYNC B0 ;  /* 0x0000000000007941 */ /* 0x000fea0003800000 */
.L_x_2079:
[----:B------:R-:W-:Y:S01]  /*06c0*/  HADD2.F32 R7, -RZ, R18.H1_H1 ;  /* 0x30000012ff077230 */ /* 0x000fe20000004100 */
[----:B------:R-:W-:Y:S01]  /*06d0*/  BSSY B0, `(.L_x_2082) ;  /* 0x0000010000007945 */ /* 0x000fe20003800000 */
[----:B------:R-:W-:Y:S01]  /*06e0*/  F2FP.F16.F32.PACK_AB R9, RZ, R9 ;  /* 0x00000009ff09723e */ /* 0x000fe200000000ff */
[----:B------:R-:W-:Y:S02]  /*06f0*/  HADD2.F32 R13, -RZ, R11.H1_H1 ;  /* 0x3000000bff0d7230 */ /* 0x000fe40000004100 */
        /* <DEDUP_REMOVED lines=11> */
.L_x_2083:
[----:B------:R-:W-:Y:S02]  /*07b0*/  ULDC UR6, c[0x0][0x21c] ;  /* 0x0000870000067ab9 */ /* 0x000fe40000000800 */
[----:B------:R-:W-:-:S07]  /*07c0*/  FMUL.FTZ R7, R13, UR6 ;  /* 0x000000060d077c20 */ /* 0x000fce0008410000 */
.L_x_2084:
[----:B------:R-:W-:Y:S05]  /*07d0*/  BSYNC B0 ;  /* 0x0000000000007941 */ /* 0x000fea0003800000 */
.L_x_2082:
[----:B-----5:R-:W-:Y:S01]  /*07e0*/  HADD2.F32 R11, -RZ, R10.H0_H0 ;  /* 0x2000000aff0b7230 */ /* 0x020fe20000004100 */
[----:B------:R-:W-:Y:S01]  /*07f0*/  BSSY B0, `(.L_x_2085) ;  /* 0x0000010000007945 */ /* 0x000fe20003800000 */
[----:B------:R-:W-:Y:S01]  /*0800*/  F2FP.F16.F32.PACK_AB R7, RZ, R7 ;  /* 0x00000007ff07723e */ /* 0x000fe200000000ff */
[----:B------:R-:W-:Y:S02]  /*0810*/  HADD2.F32 R13, -RZ, R8.H0_H0 ;  /* 0x20000008ff0d7230 */ /* 0x000fe40000004100 */
        /* <DEDUP_REMOVED lines=11> */
.L_x_2086:
[----:B------:R-:W-:Y:S02]  /*08d0*/  ULDC UR6, c[0x0][0x21c] ;  /* 0x0000870000067ab9 */ /* 0x000fe40000000800 */
[----:B------:R-:W-:-:S07]  /*08e0*/  FMUL.FTZ R11, R13, UR6 ;  /* 0x000000060d0b7c20 */ /* 0x000fce0008410000 */
.L_x_2087:
[----:B------:R-:W-:Y:S05]  /*08f0*/  BSYNC B0 ;  /* 0x0000000000007941 */ /* 0x000fea0003800000 */
.L_x_2085:
[----:B------:R-:W-:Y:S01]  /*0900*/  HADD2.F32 R10, -RZ, R10.H1_H1 ;  /* 0x3000000aff0a7230 */ /* 0x000fe20000004100 */
[----:B------:R-:W-:Y:S01]  /*0910*/  BSSY B0, `(.L_x_2088) ;  /* 0x0000010000007945 */ /* 0x000fe20003800000 */
[----:B------:R-:W-:Y:S01]  /*0920*/  F2FP.F16.F32.PACK_AB R11, RZ, R11 ;  /* 0x0000000bff0b723e */ /* 0x000fe200000000ff */
[----:B------:R-:W-:Y:S02]  /*0930*/  HADD2.F32 R12, -RZ, R8.H1_H1 ;  /* 0x30000008ff0c7230 */ /* 0x000fe40000004100 */
        /* <DEDUP_REMOVED lines=11> */
.L_x_2089:
[----:B------:R-:W-:Y:S02]  /*09f0*/  ULDC UR6, c[0x0][0x21c] ;  /* 0x0000870000067ab9 */ /* 0x000fe40000000800 */
[----:B------:R-:W-:-:S07]  /*0a00*/  FMUL.FTZ R12, R12, UR6 ;  /* 0x000000060c0c7c20 */ /* 0x000fce0008410000 */
.L_x_2090:
[----:B------:R-:W-:Y:S05]  /*0a10*/  BSYNC B0 ;  /* 0x0000000000007941 */ /* 0x000fea0003800000 */
.L_x_2088:
[----:B------:R-:W-:Y:S01]  /*0a20*/  HADD2.F32 R8, -RZ, R6.H0_H0 ;  /* 0x20000006ff087230 */ /* 0x000fe20000004100 */
        /* <DEDUP_REMOVED lines=14> */
.L_x_2092:
[----:B------:R-:W-:Y:S02]  /*0b10*/  ULDC UR6, c[0x0][0x21c] ;  /* 0x0000870000067ab9 */ /* 0x000fe40000000800 */
[----:B------:R-:W-:-:S07]  /*0b20*/  FMUL.FTZ R8, R14, UR6 ;  /* 0x000000060e087c20 */ /* 0x000fce0008410000 */
.L_x_2093:
[----:B------:R-:W-:Y:S05]  /*0b30*/  BSYNC B0 ;  /* 0x0000000000007941 */ /* 0x000fea0003800000 */
.L_x_2091:
        /* <DEDUP_REMOVED lines=15> */
.L_x_2095:
[----:B------:R-:W-:Y:S02]  /*0c30*/  ULDC UR6, c[0x0][0x21c] ;  /* 0x0000870000067ab9 */ /* 0x000fe40000000800 */
[----:B------:R-:W-:-:S07]  /*0c40*/  FMUL.FTZ R3, R10, UR6 ;  /* 0x000000060a037c20 */ /* 0x000fce0008410000 */
.L_x_2096:
[----:B------:R-:W-:Y:S05]  /*0c50*/  BSYNC B0 ;  /* 0x0000000000007941 */ /* 0x000fea0003800000 */
.L_x_2094:
        /* <DEDUP_REMOVED lines=15> */
.L_x_2098:
[----:B------:R-:W-:Y:S02]  /*0d50*/  ULDC UR6, c[0x0][0x21c] ;  /* 0x0000870000067ab9 */ /* 0x000fe40000000800 */
[----:B------:R-:W-:-:S07]  /*0d60*/  FMUL.FTZ R8, R14, UR6 ;  /* 0x000000060e087c20 */ /* 0x000fce0008410000 */
.L_x_2099:
[----:B------:R-:W-:Y:S05]  /*0d70*/  BSYNC B0 ;  /* 0x0000000000007941 */ /* 0x000fea0003800000 */
.L_x_2097:
        /* <DEDUP_REMOVED lines=15> */
.L_x_2101:
[----:B------:R-:W-:Y:S02]  /*0e70*/  ULDC UR6, c[0x0][0x21c] ;  /* 0x0000870000067ab9 */ /* 0x000fe40000000800 */
[----:B------:R-:W-:-:S07]  /*0e80*/  FMUL.FTZ R19, R19, UR6 ;  /* 0x0000000613137c20 */ /* 0x000fce0008410000 */
.L_x_2102:
[----:B------:R-:W-:Y:S05]  /*0e90*/  BSYNC B0 ;  /* 0x0000000000007941 */ /* 0x000fea0003800000 */
.L_x_2100:
[----:B------:R-:W-:-:S07]  /*0ea0*/  F2FP.F16.F32.PACK_AB R19, RZ, R19 ;  /* 0x00000013ff13723e */ /* 0x000fce00000000ff */
.L_x_2078:
        /* <DEDUP_REMOVED lines=12> */
.L_x_2076:
[----:B------:R-:W0:Y:S01]  /*0f70*/  S2R R6, SR_TID.X ;  /* 0x0000000000067919 */ /* 0x000e220000002100 */
[----:B------:R-:W-:Y:S02]  /*0f80*/  PRMT R8, RZ, 0x7610, R8 ;  /* 0x00007610ff087816 */ /* 0x000fe40000000008 */
[----:B0-----:R-:W-:Y:S02]  /*0f90*/  ISETP.GE.AND P0, PT, R6, R5, PT ;  /* 0x000000050600720c */ /* 0x001fe40003f06270 */
[----:B------:R-:W-:-:S11]  /*0fa0*/  MOV R27, R6 ;  /* 0x00000006001b7202 */ /* 0x000fd60000000f00 */
[----:B------:R-:W-:Y:S01]  /*0fb0*/  @!P0 IADD3 R7, R4, R27, RZ ;  /* 0x0000001b04078210 */ /* 0x000fe20007ffe0ff */
[----:B------:R-:W0:Y:S01]  /*0fc0*/  @!P0 LDC.64 R16, c[0x0][0x238] ;  /* 0x00008e00ff108b82 */ /* 0x000e220000000a00 */
[----:B------:R-:W-:-:S04]  /*0fd0*/  @!P0 IADD3 R27, R27, 0x80, RZ ;  /* 0x000000801b1b8810 */ /* 0x000fc80007ffe0ff */
[----:B------:R-:W-:-:S03]  /*0fe0*/  ISETP.GE.AND P3, PT, R27, R5, PT ;  /* 0x000000051b00720c */ /* 0x000fc60003f66270 */
[----:B------:R-:W1:Y:S10]  /*0ff0*/  @!P0 LDC.64 R22, c[0x0][0x240] ;  /* 0x00009000ff168b82 */ /* 0x000e740000000a00 */
        /* <DEDUP_REMOVED lines=14> */
[C---:B------:R-:W-:Y:S01]  /*10e0*/  ISETP.GE.AND P5, PT, R27.reuse, R5, PT ;  /* 0x000000051b00720c */ /* 0x040fe20003fa6270 */
[----:B--2---:R-:W-:Y:S01]  /*10f0*/  @!P3 IMAD.WIDE.U32 R14, R10, 0x2, R14 ;  /* 0x000000020a0eb825 */ /* 0x004fe200078e000e */
[----:B------:R2:W5:Y:S01]  /*1100*/  @!P0 LDG.E.U16 R7, desc[UR4][R16.64] ;  /* 0x0000000410078981 */ /* 0x000562000c1e1500 */
[----:B------:R-:W3:Y:S03]  /*1110*/  @!P4 LDC.64 R24, c[0x0][0x238] ;  /* 0x00008e00ff18cb82 */ /* 0x000ee60000000a00 */
[----:B------:R4:W5:Y:S07]  /*1120*/  @!P3 LDG.E.U16 R9, desc[UR4][R14.64] ;  /* 0x000000040e09b981 */ /* 0x00096e000c1e1500 */
[----:B------:R-:W-:Y:S01]  /*1130*/  @!P5 IADD3 R21, R4, R27, RZ ;  /* 0x0000001b0415d210 */ /* 0x000fe20007ffe0ff */
[----:B------:R-:W4:Y:S01]  /*1140*/  @!P5 LDC.64 R28, c[0x0][0x238] ;  /* 0x00008e00ff1cdb82 */ /* 0x000f220000000a00 */
[----:B------:R-:W-:-:S04]  /*1150*/  @!P5 IADD3 R27, R27, 0x80, RZ ;  /* 0x000000801b1bd810 */ /* 0x000fc80007ffe0ff */
[----:B------:R-:W-:-:S03]  /*1160*/  ISETP.GE.AND P1, PT, R27, R5, PT ;  /* 0x000000051b00720c */ /* 0x000fc60003f26270 */
[----:B------:R-:W4:Y:S10]  /*1170*/  @!P5 LDC.64 R18, c[0x0][0x240] ;  /* 0x00009000ff12db82 */ /* 0x000f340000000a00 */
        /* <DEDUP_REMOVED lines=13> */
[----:B0-----:R-:W-:-:S02]  /*1250*/  @!P2 IADD3 R3, R4, R27, RZ ;  /* 0x0000001b0403a210 */ /* 0x001fc40007ffe0ff */
[----:B------:R-:W-:Y:S01]  /*1260*/  @!P2 IADD3 R27, R27, 0x80, RZ ;  /* 0x000000801b1ba810 */ /* 0x000fe20007ffe0ff */
[----:B------:R-:W0:Y:S03]  /*1270*/  @!P2 LDC.64 R22, c[0x0][0x240] ;  /* 0x00009000ff16ab82 */ /* 0x000e260000000a00 */
[----:B------:R-:W-:-:S05]  /*1280*/  ISETP.GE.AND P4, PT, R27, R5, PT ;  /* 0x000000051b00720c */ /* 0x000fca0003f86270 */
        /* <DEDUP_REMOVED lines=42> */
[C---:B------:R-:W-:Y:S01]  /*1530*/  IADD3 R14, R6.reuse, 0x100, RZ ;  /* 0x00000100060e7810 */ /* 0x040fe20007ffe0ff */
[----:B------:R-:W-:Y:S01]  /*1540*/  BSSY B1, `(.L_x_2105) ;  /* 0x000000f000017945 */ /* 0x000fe20003800000 */
[----:B------:R-:W-:Y:S02]  /*1550*/  IADD3 R16, R6, 0x180, RZ ;  /* 0x0000018006107810 */ /* 0x000fe40007ffe0ff */
        /* <DEDUP_REMOVED lines=13> */
.L_x_2106:
[----:B------:R-:W-:Y:S05]  /*1630*/  BSYNC B1 ;  /* 0x0000000000017941 */ /* 0x000fea0003800000 */
.L_x_2105:
[C---:B-----5:R-:W-:Y:S01]  /*1640*/  IADD3 R8, R6.reuse, 0x80, RZ ;  /* 0x0000008006087810 */ /* 0x060fe20007ffe0ff */
[----:B------:R-:W-:Y:S01]  /*1650*/  BSSY B1, `(.L_x_2107) ;  /* 0x0000014000017945 */ /* 0x000fe20003800000 */
[----:B------:R-:W-:Y:S02]  /*1660*/  IADD3 R16, R6, 0x200, RZ ;  /* 0x0000020006107810 */ /* 0x000fe40007ffe0ff */
[-C--:B------:R-:W-:Y:S02]  /*1670*/  ISETP.GE.AND P6, PT, R8, R5.reuse, PT ;  /* 0x000000050800720c */ /* 0x080fe40003fc6270 */
[C---:B------:R-:W-:Y:S02]  /*1680*/  IADD3 R18, R6.reuse, 0x280, RZ ;  /* 0x0000028006127810 */ /* 0x040fe40007ffe0ff */
[----:B------:R-:W-:Y:S02]  /*1690*/  IADD3 R28, R6, 0x300, RZ ;  /* 0x00000300061c7810 */ /* 0x000fe40007ffe0ff */
[----:B------:R-:W-:-:S02]  /*16a0*/  ISETP.GE.AND P4, PT, R16, R5, PT ;  /* 0x000000051000720c */ /* 0x000fc40003f86270 */
[-C--:B------:R-:W-:Y:S02]  /*16b0*/  ISETP.GE.AND P5, PT, R18, R5.reuse, PT ;  /* 0x000000051200720c */ /* 0x080fe40003fa6270 */
[----:B------:R-:W-:Y:S02]  /*16c0*/  ISETP.GE.AND P3, PT, R28, R5, PT ;  /* 0x000000051c00720c */ /* 0x000fe40003f66270 */
[----:B------:R-:W-:Y:S01]  /*16d0*/  IADD3 R16, R6, 0x380, RZ ;  /* 0x0000038006107810 */ /* 0x000fe20007ffe0ff */
[----:B------:R-:W-:Y:S10]  /*16e0*/  @P6 BRA `(.L_x_2108) ;  /* 0x0000000000286947 */ /* 0x000ff40003800000 */
[----:B------:R-:W-:Y:S01]  /*16f0*/  HADD2.F32 R10, -RZ, R10.H0_H0 ;  /* 0x2000000aff0a7230 */ /* 0x000fe20000004100 */
        /* <DEDUP_REMOVED lines=9> */
.L_x_2108:
[----:B------:R-:W-:Y:S05]  /*1790*/  BSYNC B1 ;  /* 0x0000000000017941 */ /* 0x000fea0003800000 */
.L_x_2107:
[----:B------:R-:W-:Y:S01]  /*17a0*/  BSSY B1, `(.L_x_2109) ;  /* 0x000000d000017945 */ /* 0x000fe20003800000 */
[----:B------:R-:W-:-:S03]  /*17b0*/  ISETP.GE.AND P6, PT, R16, R5, PT ;  /* 0x000000051000720c */ /* 0x000fc60003fc6270 */
        /* <DEDUP_REMOVED lines=11> */
.L_x_2110:
[----:B------:R-:W-:Y:S05]  /*1870*/  BSYNC B1 ;  /* 0x0000000000017941 */ /* 0x000fea0003800000 */
.L_x_2109:
[----:B------:R-:W-:Y:S04]  /*1880*/  BSSY B1, `(.L_x_2111) ;  /* 0x000000c000017945 */ /* 0x000fe80003800000 */
[----:B------:R-:W-:Y:S05]  /*1890*/  @P2 BRA `(.L_x_2112) ;  /* 0x0000000000282947 */ /* 0x000fea0003800000 */
        /* <DEDUP_REMOVED lines=10> */
.L_x_2112:
[----:B------:R-:W-:Y:S05]  /*1940*/  BSYNC B1 ;  /* 0x0000000000017941 */ /* 0x000fea0003800000 */
.L_x_2111:
        /* <DEDUP_REMOVED lines=12> */
.L_x_2114:
[----:B------:R-:W-:Y:S05]  /*1a10*/  BSYNC B1 ;  /* 0x0000000000017941 */ /* 0x000fea0003800000 */
.L_x_2113:
        /* <DEDUP_REMOVED lines=12> */
.L_x_2116:
[----:B------:R-:W-:Y:S05]  /*1ae0*/  BSYNC B1 ;  /* 0x0000000000017941 */ /* 0x000fea0003800000 */
.L_x_2115:
        /* <DEDUP_REMOVED lines=12> */
.L_x_2118:
[----:B------:R-:W-:Y:S05]  /*1bb0*/  BSYNC B1 ;  /* 0x0000000000017941 */ /* 0x000fea0003800000 */
.L_x_2117:
        /* <DEDUP_REMOVED lines=12> */
.L_x_2104:
        /* <DEDUP_REMOVED lines=16> */
.L_x_2123:
[----:B------:R-:W-:Y:S02]  /*1d80*/  ULDC UR6, c[0x0][0x21c] ;  /* 0x0000870000067ab9 */ /* 0x000fe40000000800 */
[----:B------:R-:W-:-:S07]  /*1d90*/  FMUL.FTZ R14, R14, UR6 ;  /* 0x000000060e0e7c20 */ /* 0x000fce0008410000 */
.L_x_2124:
[----:B------:R-:W-:Y:S05]  /*1da0*/  BSYNC B2 ;  /* 0x0000000000027941 */ /* 0x000fea0003800000 */
.L_x_2122:
[----:B------:R-:W-:-:S07]  /*1db0*/  F2FP.F16.F32.PACK_AB R14, RZ, R14 ;  /* 0x0000000eff0e723e */ /* 0x000fce00000000ff */
.L_x_2121:
[----:B------:R-:W-:Y:S05]  /*1dc0*/  BSYNC B1 ;  /* 0x0000000000017941 */ /* 0x000fea0003800000 */
.L_x_2120:
[----:B-----5:R-:W-:Y:S01]  /*1dd0*/  IADD3 R8, R6, 0x80, RZ ;  /* 0x0000008006087810 */ /* 0x020fe20007ffe0ff */
[----:B------:R-:W-:Y:S03]  /*1de0*/  BSSY B1, `(.L_x_2125) ;  /* 0x0000015000017945 */ /* 0x000fe60003800000 */
[----:B------:R-:W-:-:S13]  /*1df0*/  ISETP.GE.AND P1, PT, R8, R5, PT ;  /* 0x000000050800720c */ /* 0x000fda0003f26270 */
[----:B------:R-:W-:Y:S05]  /*1e00*/  @P1 BRA `(.L_x_2126) ;  /* 0x0000000000481947 */ /* 0x000fea0003800000 */
[----:B------:R-:W-:Y:S01]  /*1e10*/  HADD2.F32 R7, -RZ, R10.H0_H0 ;  /* 0x2000000aff077230 */ /* 0x000fe20000004100 */
        /* <DEDUP_REMOVED lines=13> */
.L_x_2128:
[----:B------:R-:W-:Y:S02]  /*1ef0*/  ULDC UR6, c[0x0][0x21c] ;  /* 0x0000870000067ab9 */ /* 0x000fe40000000800 */
[----:B------:R-:W-:-:S07]  /*1f00*/  FMUL.FTZ R9, R9, UR6 ;  /* 0x0000000609097c20 */ /* 0x000fce0008410000 */
.L_x_2129:
[----:B------:R-:W-:Y:S05]  /*1f10*/  BSYNC B2 ;  /* 0x0000000000027941 */ /* 0x000fea0003800000 */
.L_x_2127:
[----:B------:R-:W-:-:S07]  /*1f20*/  F2FP.F16.F32.PACK_AB R9, RZ, R9 ;  /* 0x00000009ff09723e */ /* 0x000fce00000000ff */
.L_x_2126:
[----:B------:R-:W-:Y:S05]  /*1f30*/  BSYNC B1 ;  /* 0x0000000000017941 */ /* 0x000fea0003800000 */
.L_x_2125:
[----:B------:R-:W-:Y:S01]  /*1f40*/  IADD3 R10, R6, 0x100, RZ ;  /* 0x00000100060a7810 */ /* 0x000fe20007ffe0ff */
        /* <DEDUP_REMOVED lines=17> */
.L_x_2133:
[----:B------:R-:W-:Y:S02]  /*2060*/  ULDC UR6, c[0x0][0x21c] ;  /* 0x0000870000067ab9 */ /* 0x000fe40000000800 */
[----:B------:R-:W-:-:S07]  /*2070*/  FMUL.FTZ R7, R11, UR6 ;  /* 0x000000060b077c20 */ /* 0x000fce0008410000 */
.L_x_2134:
[----:B------:R-:W-:Y:S05]  /*2080*/  BSYNC B2 ;  /* 0x0000000000027941 */ /* 0x000fea0003800000 */
.L_x_2132:
[----:B------:R-:W-:-:S07]  /*2090*/  F2FP.F16.F32.PACK_AB R7, RZ, R7 ;  /* 0x00000007ff07723e */ /* 0x000fce00000000ff */
.L_x_2131:
[----:B------:R-:W-:Y:S05]  /*20a0*/  BSYNC B1 ;  /* 0x0000000000017941 */ /* 0x000fea0003800000 */
.L_x_2130:
        /* <DEDUP_REMOVED lines=18> */
.L_x_2138:
[----:B------:R-:W-:Y:S02]  /*21d0*/  ULDC UR6, c[0x0][0x21c] ;  /* 0x0000870000067ab9 */ /* 0x000fe40000000800 */
[----:B------:R-:W-:-:S07]  /*21e0*/  FMUL.FTZ R10, R21, UR6 ;  /* 0x00000006150a7c20 */ /* 0x000fce0008410000 */
.L_x_2139:
[----:B------:R-:W-:Y:S05]  /*21f0*/  BSYNC B2 ;  /* 0x0000000000027941 */ /* 0x000fea0003800000 */
.L_x_2137:
[----:B------:R-:W-:-:S07]  /*2200*/  F2FP.F16.F32.PACK_AB R10, RZ, R10 ;  /* 0x0000000aff0a723e */ /* 0x000fce00000000ff */
.L_x_2136:
[----:B------:R-:W-:Y:S05]  /*2210*/  BSYNC B1 ;  /* 0x0000000000017941 */ /* 0x000fea0003800000 */
.L_x_2135:
        /* <DEDUP_REMOVED lines=18> */
.L_x_2143:
[----:B------:R-:W-:Y:S02]  /*2340*/  ULDC UR6, c[0x0][0x21c] ;  /* 0x0000870000067ab9 */ /* 0x000fe40000000800 */
[----:B------:R-:W-:-:S07]  /*2350*/  FMUL.FTZ R0, R25, UR6 ;  /* 0x0000000619007c20 */ /* 0x000fce0008410000 */
.L_x_2144:
[----:B------:R-:W-:Y:S05]  /*2360*/  BSYNC B2 ;  /* 0x0000000000027941 */ /* 0x000fea0003800000 */
.L_x_2142:
[----:B------:R-:W-:-:S07]  /*2370*/  F2FP.F16.F32.PACK_AB R0, RZ, R0 ;  /* 0x00000000ff00723e */ /* 0x000fce00000000ff */
.L_x_2141:
[----:B------:R-:W-:Y:S05]  /*2380*/  BSYNC B1 ;  /* 0x0000000000017941 */ /* 0x000fea0003800000 */
.L_x_2140:
        /* <DEDUP_REMOVED lines=18> */
.L_x_2148:
[----:B------:R-:W-:Y:S02]  /*24b0*/  ULDC UR6, c[0x0][0x21c] ;  /* 0x0000870000067ab9 */ /* 0x000fe40000000800 */
[----:B------:R-:W-:-:S07]  /*24c0*/  FMUL.FTZ R2, R11, UR6 ;  /* 0x000000060b027c20 */ /* 0x000fce0008410000 */
.L_x_2149:
[----:B------:R-:W-:Y:S05]  /*24d0*/  BSYNC B2 ;  /* 0x0000000000027941 */ /* 0x000fea0003800000 */
.L_x_2147:
[----:B------:R-:W-:-:S07]  /*24e0*/  F2FP.F16.F32.PACK_AB R2, RZ, R2 ;  /* 0x00000002ff02723e */ /* 0x000fce00000000ff */
.L_x_2146:
[----:B------:R-:W-:Y:S05]  /*24f0*/  BSYNC B1 ;  /* 0x0000000000017941 */ /* 0x000fea0003800000 */
.L_x_2145:
        /* <DEDUP_REMOVED lines=18> */
.L_x_2153:
[----:B------:R-:W-:Y:S02]  /*2620*/  ULDC UR6, c[0x0][0x21c] ;  /* 0x0000870000067ab9 */ /* 0x000fe40000000800 */
[----:B------:R-:W-:-:S07]  /*2630*/  FMUL.FTZ R3, R26, UR6 ;  /* 0x000000061a037c20 */ /* 0x000fce0008410000 */
.L_x_2154:
[----:B------:R-:W-:Y:S05]  /*2640*/  BSYNC B2 ;  /* 0x0000000000027941 */ /* 0x000fea0003800000 */
.L_x_2152:
[----:B------:R-:W-:-:S07]  /*2650*/  F2FP.F16.F32.PACK_AB R3, RZ, R3 ;  /* 0x00000003ff03723e */ /* 0x000fce00000000ff */
.L_x_2151:
[----:B------:R-:W-:Y:S05]  /*2660*/  BSYNC B1 ;  /* 0x0000000000017941 */ /* 0x000fea0003800000 */
.L_x_2150:
[----:B------:R-:W-:-:S04]  /*2670*/  IADD3 R16, R6, 0x380, RZ ;  /* 0x0000038006107810 */ /* 0x000fc80007ffe0ff */
        /* <DEDUP_REMOVED lines=16> */
.L_x_2156:
[----:B------:R-:W-:Y:S02]  /*2780*/  ULDC UR6, c[0x0][0x21c] ;  /* 0x0000870000067ab9 */ /* 0x000fe40000000800 */
[----:B------:R-:W-:-:S07]  /*2790*/  FMUL.FTZ R11, R13, UR6 ;  /* 0x000000060d0b7c20 */ /* 0x000fce0008410000 */
.L_x_2157:
[----:B------:R-:W-:Y:S05]  /*27a0*/  BSYNC B1 ;  /* 0x0000000000017941 */ /* 0x000fea0003800000 */
.L_x_2155:
[----:B------:R-:W-:-:S07]  /*27b0*/  F2FP.F16.F32.PACK_AB R11, RZ, R11 ;  /* 0x0000000bff0b723e */ /* 0x000fce00000000ff */
.L_x_2119:
[----:B------:R-:W-:Y:S05]  /*27c0*/  BSYNC B0 ;  /* 0x0000000000007941 */ /* 0x000fea0003800000 */
.L_x_2103:
[----:B------:R-:W0:Y:S01]  /*27d0*/  @!P0 LDC.64 R12, c[0x0][0x230] ;  /* 0x00008c00ff0c8b82 */ /* 0x000e220000000a00 */
[----:B------:R-:W-:Y:S01]  /*27e0*/  @!P0 IADD3 R15, R4, R6, RZ ;  /* 0x00000006040f8210 */ /* 0x000fe20007ffe0ff */
[----:B------:R-:W-:Y:S01]  /*27f0*/  BSSY B0, `(.L_x_2158) ;  /* 0x0000031000007945 */ /* 0x000fe20003800000 */
[----:B------:R-:W-:-:S03]  /*2800*/  @!P0 MOV R6, R8 ;  /* 0x0000000800068202 */ /* 0x000fc60000000f00 */
        /* <DEDUP_REMOVED lines=14> */
[----:B------:R-:W-:Y:S02]  /*28f0*/  IADD3 R13, R4, R6, RZ ;  /* 0x00000006040d7210 */ /* 0x000fe40007ffe0ff */
[----:B------:R-:W-:-:S03]  /*2900*/  IADD3 R6, R6, 0x80, RZ ;  /* 0x0000008006067810 */ /* 0x000fc60007ffe0ff */
[----:B0-----:R-:W-:-:S05]  /*2910*/  IMAD.WIDE.U32 R8, R13, 0x2, R8 ;  /* 0x000000020d087825 */ /* 0x001fca00078e0008 */
[----:B------:R0:W-:Y:S02]  /*2920*/  STG.E.U16 desc[UR4][R8.64], R7 ;  /* 0x0000000708007986 */ /* 0x0001e4000c101504 */
.L_x_2160:
[----:B------:R-:W-:-:S13]  /*2930*/  ISETP.GE.AND P0, PT, R6, R5, PT ;  /* 0x000000050600720c */ /* 0x000fda0003f06270 */
[----:B------:R-:W-:Y:S05]  /*2940*/  @P0 BRA `(.L_x_2162) ;  /* 0x0000000000300947 */ /* 0x000fea0003800000 */
[----:B0-----:R-:W0:Y:S01]  /*2950*/  LDC.64 R8, c[0x0][0x230] ;  /* 0x00008c00ff087b82 */ /* 0x001e220000000a00 */
[----:B------:R-:W-:Y:S02]  /*2960*/  IADD3 R7, R4, R6, RZ ;  /* 0x0000000604077210 */ /* 0x000fe40007ffe0ff */
[----:B------:R-:W-:-:S03]  /*2970*/  IADD3 R6, R6, 0x80, RZ ;  /* 0x0000008006067810 */ /* 0x000fc60007ffe0ff */
[----:B0-----:R-:W-:-:S05]  /*2980*/  IMAD.WIDE.U32 R8, R7, 0x2, R8 ;  /* 0x0000000207087825 */ /* 0x001fca00078e0008 */
[----:B------:R1:W-:Y:S02]  /*2990*/  STG.E.U16 desc[UR4][R8.64], R10 ;  /* 0x0000000a08007986 */ /* 0x0003e4000c101504 */
.L_x_2161:
[----:B------:R-:W-:-:S13]  /*29a0*/  ISETP.GE.AND P0, PT, R6, R5, PT ;  /* 0x000000050600720c */ /* 0x000fda0003f06270 */
[----:B------:R-:W-:Y:S05]  /*29b0*/  @P0 BRA `(.L_x_2163) ;  /* 0x0000000000340947 */ /* 0x000fea0003800000 */
[----:B01----:R-:W0:Y:S01]  /*29c0*/  LDC.64 R8, c[0x0][0x230] ;  /* 0x00008c00ff087b82 */ /* 0x003e220000000a00 */
[----:B------:R-:W-:Y:S02]  /*29d0*/  IADD3 R7, R4, R6, RZ ;  /* 0x0000000604077210 */ /* 0x000fe40007ffe0ff */
[----:B------:R-:W-:-:S03]  /*29e0*/  IADD3 R6, R6, 0x80, RZ ;  /* 0x0000008006067810 */ /* 0x000fc60007ffe0ff */
[----:B0-----:R-:W-:-:S05]  /*29f0*/  IMAD.WIDE.U32 R8, R7, 0x2, R8 ;  /* 0x0000000207087825 */ /* 0x001fca00078e0008 */
[----:B------:R1:W-:Y:S02]  /*2a00*/  STG.E.U16 desc[UR4][R8.64], R0 ;  /* 0x0000000008007986 */ /* 0x0003e4000c101504 */
.L_x_2162:
[----:B------:R-:W-:-:S13]  /*2a10*/  ISETP.GE.AND P0, PT, R6, R5, PT ;  /* 0x000000050600720c */ /* 0x000fda0003f06270 */
[----:B------:R-:W-:Y:S05]  /*2a20*/  @P0 BREAK B1 ;  /* 0x0000000000010942 */ /* 0x000fea0003800000 */
[----:B------:R-:W-:Y:S05]  /*2a30*/  @P0 BRA `(.L_x_2164) ;  /* 0x0000000000300947 */ /* 0x000fea0003800000 */
[----:B01----:R-:W0:Y:S01]  /*2a40*/  LDC.64 R8, c[0x0][0x230] ;  /* 0x00008c00ff087b82 */ /* 0x003e220000000a00 */
[----:B------:R-:W-:Y:S02]  /*2a50*/  IADD3 R7, R4, R6, RZ ;  /* 0x0000000604077210 */ /* 0x000fe40007ffe0ff */
[----:B------:R-:W-:-:S03]  /*2a60*/  IADD3 R6, R6, 0x80, RZ ;  /* 0x0000008006067810 */ /* 0x000fc60007ffe0ff */
[----:B0-----:R-:W-:-:S05]  /*2a70*/  IMAD.WIDE.U32 R8, R7, 0x2, R8 ;  /* 0x0000000207087825 */ /* 0x001fca00078e0008 */
[----:B------:R2:W-:Y:S02]  /*2a80*/  STG.E.U16 desc[UR4][R8.64], R2 ;  /* 0x0000000208007986 */ /* 0x0005e4000c101504 */
.L_x_2163:
[----:B------:R-:W-:Y:S05]  /*2a90*/  BSYNC B1 ;  /* 0x0000000000017941 */ /* 0x000fea0003800000 */
.L_x_2159:
[----:B------:R-:W-:-:S13]  /*2aa0*/  ISETP.GE.AND P0, PT, R6, R5, PT ;  /* 0x000000050600720c */ /* 0x000fda0003f06270 */
[----:B012---:R-:W0:Y:S01]  /*2ab0*/  @!P0 LDC.64 R8, c[0x0][0x230] ;  /* 0x00008c00ff088b82 */ /* 0x007e220000000a00 */
[----:B------:R-:W-:Y:S02]  /*2ac0*/  @!P0 IADD3 R7, R4, R6, RZ ;  /* 0x0000000604078210 */ /* 0x000fe40007ffe0ff */
[----:B------:R-:W-:-:S03]  /*2ad0*/  @!P0 IADD3 R6, R6, 0x80, RZ ;  /* 0x0000008006068810 */ /* 0x000fc60007ffe0ff */
[----:B0-----:R-:W-:-:S05]  /*2ae0*/  @!P0 IMAD.WIDE.U32 R8, R7, 0x2, R8 ;  /* 0x0000000207088825 */ /* 0x001fca00078e0008 */
[----:B------:R2:W-:Y:S02]  /*2af0*/  @!P0 STG.E.U16 desc[UR4][R8.64], R3 ;  /* 0x0000000308008986 */ /* 0x0005e4000c101504 */
.L_x_2164:
[----:B------:R-:W-:Y:S05]  /*2b00*/  BSYNC B0 ;  /* 0x0000000000007941 */ /* 0x000fea0003800000 */
.L_x_2158:
        /* <DEDUP_REMOVED lines=8> */
.L_x_2165:
        /* <DEDUP_REMOVED lines=15> */
.L_x_7836:


//--------------------- .text._ZN2at6native29vectorized_elementwise_kernelILi4EZZZNS0_60_GLOBAL__N__171e0b9f_22_ActivationEluKernel_cu_9e10b42f_305319elu_backward_kernelERNS_18TensorIteratorBaseERKN3c106ScalarES8_S8_bENKUlvE_clEvENKUlvE1_clEvEUlNS5_4HalfESB_E_St5arrayIPcLm3EEEEviT0_T1_ --------------------------
	.section	.text._ZN2at6native29vectorized_elementwise_kernelILi4EZZZNS0_60_GLOBAL__N__171e0b9f_22_ActivationEluKernel_cu_9e10b42f_305319elu_backward_kernelERNS_18TensorIteratorBaseERKN3c106ScalarES8_S8_bENKUlvE_clEvENKUlvE1_clEvEUlNS5_4HalfESB_E_St5arrayIPcLm3EEEEviT0_T1_,"ax",@progbits
	.align	128
        .global         _ZN2at6native29vectorized_elementwise_kernelILi4EZZZNS0_60_GLOBAL__N__171e0b9f_22_ActivationEluKernel_cu_9e10b42f_305319elu_backward_kernelERNS_18TensorIteratorBaseERKN3c106ScalarES8_S8_bENKUlvE_clEvENKUlvE1_clEvEUlNS5_4HalfESB_E_St5arrayIPcLm3EEEEviT0_T1_
        .type           _ZN2at6native29vectorized_elementwise_kernelILi4EZZZNS0_60_GLOBAL__N__171e0b9f_22_ActivationEluKernel_cu_9e10b42f_305319elu_backward_kernelERNS_18TensorIteratorBaseERKN3c106ScalarES8_S8_bENKUlvE_clEvENKUlvE1_clEvEUlNS5_4HalfESB_E_St5arrayIPcLm3EEEEviT0_T1_,@function
        .size           _ZN2at6native29vectorized_elementwise_kernelILi4EZZZNS0_60_GLOBAL__N__171e0b9f_22_ActivationEluKernel_cu_9e10b42f_305319elu_backward_kernelERNS_18TensorIteratorBaseERKN3c106ScalarES8_S8_bENKUlvE_clEvENKUlvE1_clEvEUlNS5_4HalfESB_E_St5arrayIPcLm3EEEEviT0_T1_,(.L_x_7837 - _ZN2at6native29vectorized_elementwise_kernelILi4EZZZNS0_60_GLOBAL__N__171e0b9f_22_ActivationEluKernel_cu_9e10b42f_305319elu_backward_kernelERNS_18TensorIteratorBaseERKN3c106ScalarES8_S8_bENKUlvE_clEvENKUlvE1_clEvEUlNS5_4HalfESB_E_St5arrayIPcLm3EEEEviT0_T1_)
        .other          _ZN2at6native29vectorized_elementwise_kernelILi4EZZZNS0_60_GLOBAL__N__171e0b9f_22_ActivationEluKernel_cu_9e10b42f_305319elu_backward_kernelERNS_18TensorIteratorBaseERKN3c106ScalarES8_S8_bENKUlvE_clEvENKUlvE1_clEvEUlNS5_4HalfESB_E_St5arrayIPcLm3EEEEviT0_T1_,@"STO_CUDA_ENTRY STV_DEFAULT"
_ZN2at6native29vectorized_elementwise_kernelILi4EZZZNS0_60_GLOBAL__N__171e0b9f_22_ActivationEluKernel_cu_9e10b42f_305319elu_backward_kernelERNS_18TensorIteratorBaseERKN3c106ScalarES8_S8_bENKUlvE_clEvENKUlvE1_clEvEUlNS5_4HalfESB_E_St5arrayIPcLm3EEEEviT0_T1_:
.text._ZN2at6native29vectorized_elementwise_kernelILi4EZZZNS0_60_GLOBAL__N__171e0b9f_22_ActivationEluKernel_cu_9e10b42f_305319elu_backward_kernelERNS_18TensorIteratorBaseERKN3c106ScalarES8_S8_bENKUlvE_clEvENKUlvE1_clEvEUlNS5_4HalfESB_E_St5arrayIPcLm3EEEEviT0_T1_:
        /* <DEDUP_REMOVED lines=17> */
[----:B------:R0:W5:Y:S04]  /*0110*/  LDG.E.64 R6, desc[UR4][R14.64+0x400] ;  /* 0x000400040e067981 */ /* 0x000168000c1e1b00 */
[----:B------:R-:W3:Y:S04]  /*0120*/  LDG.E.64 R8, desc[UR4][R16.64] ;  /* 0x0000000410087981 */ /* 0x000ee8000c1e1b00 */
[----:B------:R0:W5:Y:S01]  /*0130*/  LDG.E.64 R2, desc[UR4][R16.64+0x400] ;  /* 0x0004000410027981 */ /* 0x000162000c1e1b00 */
[----:B------:R-:W-:Y:S01]  /*0140*/  ISETP.NE.AND P0, PT, RZ, UR6, PT ;  /* 0x00000006ff007c0c */ /* 0x000fe2000bf05270 */
[----:B--2---:R-:W-:-:S02]  /*0150*/  HADD2.F32 R10, -RZ, R12.H0_H0 ;  /* 0x2000000cff0a7230 */ /* 0x004fc40000004100 */
[----:B---3--:R-:W-:-:S10]  /*0160*/  HADD2.F32 R18, -RZ, R8.H0_H0 ;  /* 0x20000008ff127230 */ /* 0x008fd40000004100 */
[----:B0-----:R-:W-:Y:S05]  /*0170*/  @!P0 BRA `(.L_x_2167) ;  /* 0x0000000400048947 */ /* 0x001fea0003800000 */
[----:B------:R-:W-:Y:S01]  /*0180*/  FSETP.GTU.FTZ.AND P3, PT, R18, RZ, PT ;  /* 0x000000ff1200720b */ /* 0x000fe20003f7c000 */
[--C-:B------:R-:W-:Y:S01]  /*0190*/  HADD2.F32 R14, -RZ, R9.reuse.H0_H0 ;  /* 0x20000009ff0e7230 */ /* 0x100fe20000004100 */
[----:B------:R-:W-:Y:S01]  /*01a0*/  ULDC.64 UR6, c[0x0][0x218] ;  /* 0x0000860000067ab9 */ /* 0x000fe20000000a00 */
[----:B------:R-:W-:Y:S01]  /*01b0*/  HADD2.F32 R5, -RZ, R12.H1_H1 ;  /* 0x3000000cff057230 */ /* 0x000fe20000004100 */
[----:B------:R-:W-:Y:S01]  /*01c0*/  ULDC UR8, c[0x0][0x220] ;  /* 0x0000880000087ab9 */ /* 0x000fe20000000800 */
[----:B------:R-:W-:Y:S01]  /*01d0*/  HADD2.F32 R9, -RZ, R9.H1_H1 ;  /* 0x30000009ff097230 */ /* 0x000fe20000004100 */
[----:B------:R-:W-:Y:S01]  /*01e0*/  FSETP.GTU.FTZ.AND P1, PT, R14, RZ, PT ;  /* 0x000000ff0e00720b */ /* 0x000fe20003f3c000 */
[----:B------:R-:W-:Y:S02]  /*01f0*/  HADD2.F32 R12, -RZ, R8.H1_H1 ;  /* 0x30000008ff0c7230 */ /* 0x000fe40000004100 */
[----:B------:R-:W-:Y:S01]  /*0200*/  FADD.FTZ R8, R18, UR6 ;  /* 0x0000000612087e21 */ /* 0x000fe20008010000 */
[--C-:B------:R-:W-:Y:S01]  /*0210*/  HADD2.F32 R16, -RZ, R13.reuse.H0_H0 ;  /* 0x2000000dff107230 */ /* 0x100fe20000004100 */
[----:B------:R-:W-:Y:S01]  /*0220*/  FSETP.GTU.FTZ.AND P0, PT, R9, RZ, PT ;  /* 0x000000ff0900720b */ /* 0x000fe20003f1c000 */
[----:B------:R-:W-:-:S02]  /*0230*/  HADD2.F32 R11, -RZ, R13.H1_H1 ;  /* 0x3000000dff0b7230 */ /* 0x000fc40000004100 */
[----:B------:R-:W-:Y:S01]  /*0240*/  FADD.FTZ R18, R9, UR6 ;  /* 0x0000000609127e21 */ /* 0x000fe20008010000 */
[C---:B------:R-:W-:Y:S01]  /*0250*/  FSETP.GTU.FTZ.AND P2, PT, R12.reuse, RZ, PT ;  /* 0x000000ff0c00720b */ /* 0x040fe20003f5c000 */
        /* <DEDUP_REMOVED lines=8> */
[----:B------:R-:W-:Y:S01]  /*02e0*/  @P3 FMUL.FTZ R8, R10, UR7 ;  /* 0x000000070a083c20 */ /* 0x000fe20008410000 */
[----:B------:R-:W-:Y:S01]  /*02f0*/  FMUL.FTZ R12, R14, R15 ;  /* 0x0000000f0e0c7220 */ /* 0x000fe20000410000 */
[----:B------:R-:W-:Y:S01]  /*0300*/  FMUL.FTZ R13, R17, R18 ;  /* 0x00000012110d7220 */ /* 0x000fe20000410000 */
[----:B-----5:R-:W-:-:S02]  /*0310*/  HADD2.F32 R10, -RZ, R2.H0_H0 ;  /* 0x20000002ff0a7230 */ /* 0x020fc40000004100 */
[----:B------:R-:W-:Y:S01]  /*0320*/  @P2 FMUL.FTZ R9, R5, UR7 ;  /* 0x0000000705092c20 */ /* 0x000fe20008410000 */
[----:B------:R-:W-:Y:S02]  /*0330*/  HADD2.F32 R2, -RZ, R2.H1_H1 ;  /* 0x30000002ff027230 */ /* 0x000fe40000004100 */
[----:B------:R-:W-:Y:S01]  /*0340*/  @P1 FMUL.FTZ R12, R16, UR7 ;  /* 0x00000007100c1c20 */ /* 0x000fe20008410000 */
[--C-:B------:R-:W-:Y:S01]  /*0350*/  HADD2.F32 R14, -RZ, R3.reuse.H0_H0 ;  /* 0x20000003ff0e7230 */ /* 0x100fe20000004100 */
[----:B------:R-:W-:Y:S01]  /*0360*/  FSETP.GTU.FTZ.AND P3, PT, R10, RZ, PT ;  /* 0x000000ff0a00720b */ /* 0x000fe20003f7c000 */
[----:B------:R-:W-:Y:S01]  /*0370*/  HADD2.F32 R18, -RZ, R3.H1_H1 ;  /* 0x30000003ff127230 */ /* 0x000fe20000004100 */
[----:B------:R-:W-:Y:S01]  /*0380*/  FSETP.GTU.FTZ.AND P4, PT, R2, RZ, PT ;  /* 0x000000ff0200720b */ /* 0x000fe20003f9c000 */
[--C-:B------:R-:W-:Y:S01]  /*0390*/  HADD2.F32 R19, -RZ, R6.reuse.H0_H0 ;  /* 0x20000006ff137230 */ /* 0x100fe20000004100 */
[----:B------:R-:W-:Y:S01]  /*03a0*/  FSETP.GTU.FTZ.AND P5, PT, R14, RZ, PT ;  /* 0x000000ff0e00720b */ /* 0x000fe20003fbc000 */
[----:B------:R-:W-:Y:S01]  /*03b0*/  HADD2.F32 R20, -RZ, R7.H0_H0 ;  /* 0x20000007ff147230 */ /* 0x000fe20000004100 */
[----:B------:R-:W-:Y:S01]  /*03c0*/  FSETP.GTU.FTZ.AND P6, PT, R18, RZ, PT ;  /* 0x000000ff1200720b */ /* 0x000fe20003fdc000 */
[----:B------:R-:W-:-:S02]  /*03d0*/  HADD2.F32 R6, -RZ, R6.H1_H1 ;  /* 0x30000006ff067230 */ /* 0x000fc40000004100 */
[----:B------:R-:W-:Y:S01]  /*03e0*/  FADD.FTZ R3, R10, UR6 ;  /* 0x000000060a037e21 */ /* 0x000fe20008010000 */
[----:B------:R-:W-:Y:S02]  /*03f0*/  HADD2.F32 R7, -RZ, R7.H1_H1 ;  /* 0x30000007ff077230 */ /* 0x000fe40000004100 */
        /* <DEDUP_REMOVED lines=25> */
.L_x_2167:
        /* <DEDUP_REMOVED lines=12> */
.L_x_2170:
[----:B------:R-:W-:Y:S02]  /*0650*/  ULDC UR6, c[0x0][0x21c] ;  /* 0x0000870000067ab9 */ /* 0x000fe40000000800 */
[----:B------:R-:W-:-:S07]  /*0660*/  FMUL.FTZ R10, R10, UR6 ;  /* 0x000000060a0a7c20 */ /* 0x000fce0008410000 */
.L_x_2171:
[----:B------:R-:W-:Y:S05]  /*0670*/  BSYNC B0 ;  /* 0x0000000000007941 */ /* 0x000fea0003800000 */
.L_x_2169:
        /* <DEDUP_REMOVED lines=15> */
.L_x_2173:
[----:B------:R-:W-:Y:S02]  /*0770*/  ULDC UR6, c[0x0][0x21c] ;  /* 0x0000870000067ab9 */ /* 0x000fe40000000800 */
[----:B------:R-:W-:-:S07]  /*0780*/  FMUL.FTZ R5, R12, UR6 ;  /* 0x000000060c057c20 */ /* 0x000fce0008410000 */
.L_x_2174:
[----:B------:R-:W-:Y:S05]  /*0790*/  BSYNC B0 ;  /* 0x0000000000007941 */ /* 0x000fea0003800000 */
.L_x_2172:
[----:B------:R-:W-:Y:S01]  /*07a0*/  HADD2.F32 R10, -RZ, R9.H0_H0 ;  /* 0x20000009ff0a7230 */ /* 0x000fe20000004100 */
[----:B------:R-:W-:Y:S01]  /*07b0*/  BSSY B0, `(.L_x_2175) ;  /* 0x0000010000007945 */ /* 0x000fe20003800000 */
[----:B------:R-:W-:Y:S01]  /*07c0*/  F2FP.F16.F32.PACK_AB R5, RZ, R5 ;  /* 0x00000005ff05723e */ /* 0x000fe200000000ff */
[----:B------:R-:W-:Y:S02]  /*07d0*/  HADD2.F32 R12, -RZ, R13.H0_H0 ;  /* 0x2000000dff0c7230 */ /* 0x000fe40000004100 */
        /* <DEDUP_REMOVED lines=11> */
.L_x_2176:
[----:B------:R-:W-:Y:S02]  /*0890*/  ULDC UR6, c[0x0][0x21c] ;  /* 0x0000870000067ab9 */ /* 0x000fe40000000800 */
[----:B------:R-:W-:-:S07]  /*08a0*/  FMUL.FTZ R12, R12, UR6 ;  /* 0x000000060c0c7c20 */ /* 0x000fce0008410000 */
.L_x_2177:
[----:B------:R-:W-:Y:S05]  /*08b0*/  BSYNC B0 ;  /* 0x0000000000007941 */ /* 0x000fea0003800000 */
.L_x_2175:
[----:B------:R-:W-:Y:S01]  /*08c0*/  HADD2.F32 R9, -RZ, R9.H1_H1 ;  /* 0x30000009ff097230 */ /* 0x000fe20000004100 */
[----:B------:R-:W-:Y:S01]  /*08d0*/  BSSY B0, `(.L_x_2178) ;  /* 0x0000010000007945 */ /* 0x000fe20003800000 */
[----:B------:R-:W-:Y:S01]  /*08e0*/  HADD2.F32 R13, -RZ, R13.H1_H1 ;  /* 0x3000000dff0d7230 */ /* 0x000fe20000004100 */
[----:B------:R-:W-:Y:S02]  /*08f0*/  F2FP.F16.F32.PACK_AB R12, RZ, R12 ;  /* 0x0000000cff0c723e */ /* 0x000fe400000000ff */
        /* <DEDUP_REMOVED lines=11> */
.L_x_2179:
[----:B------:R-:W-:Y:S02]  /*09b0*/  ULDC UR6, c[0x0][0x21c] ;  /* 0x0000870000067ab9 */ /* 0x000fe40000000800 */
[----:B------:R-:W-:-:S07]  /*09c0*/  FMUL.FTZ R13, R13, UR6 ;  /* 0x000000060d0d7c20 */ /* 0x000fce0008410000 */
.L_x_2180:
[----:B------:R-:W-:Y:S05]  /*09d0*/  BSYNC B0 ;  /* 0x0000000000007941 */ /* 0x000fea0003800000 */
.L_x_2178:
        /* <DEDUP_REMOVED lines=15> */
.L_x_2182:
[----:B------:R-:W-:Y:S02]  /*0ad0*/  ULDC UR6, c[0x0][0x21c] ;  /* 0x0000870000067ab9 */ /* 0x000fe40000000800 */
[----:B------:R-:W-:-:S07]  /*0ae0*/  FMUL.FTZ R9, R11, UR6 ;  /* 0x000000060b097c20 */ /* 0x000fce0008410000 */
.L_x_2183:
[----:B------:R-:W-:Y:S05]  /*0af0*/  BSYNC B0 ;  /* 0x0000000000007941 */ /* 0x000fea0003800000 */
.L_x_2181:
        /* <DEDUP_REMOVED lines=15> */
.L_x_2185:
[----:B------:R-:W-:Y:S02]  /*0bf0*/  ULDC UR6, c[0x0][0x21c] ;  /* 0x0000870000067ab9 */ /* 0x000fe40000000800 */
[----:B------:R-:W-:-:S07]  /*0c00*/  FMUL.FTZ R6, R10, UR6 ;  /* 0x000000060a067c20 */ /* 0x000fce0008410000 */
.L_x_2186:
[----:B------:R-:W-:Y:S05]  /*0c10*/  BSYNC B0 ;  /* 0x0000000000007941 */ /* 0x000fea0003800000 */
.L_x_2184:
        /* <DEDUP_REMOVED lines=15> */
.L_x_2188:
[----:B------:R-:W-:Y:S02]  /*0d10*/  ULDC UR6, c[0x0][0x21c] ;  /* 0x0000870000067ab9 */ /* 0x000fe40000000800 */
[----:B------:R-:W-:-:S07]  /*0d20*/  FMUL.FTZ R14, R14, UR6 ;  /* 0x000000060e0e7c20 */ /* 0x000fce0008410000 */
.L_x_2189:
[----:B------:R-:W-:Y:S05]  /*0d30*/  BSYNC B0 ;  /* 0x0000000000007941 */ /* 0x000fea0003800000 */
.L_x_2187:
        /* <DEDUP_REMOVED lines=15> */
.L_x_2191:
[----:B------:R-:W-:Y:S02]  /*0e30*/  ULDC UR6, c[0x0][0x21c] ;  /* 0x0000870000067ab9 */ /* 0x000fe40000000800 */
[----:B------:R-:W-:-:S07]  /*0e40*/  FMUL.FTZ R7, R7, UR6 ;  /* 0x0000000607077c20 */ /* 0x000fce0008410000 */
.L_x_2192:
[----:B------:R-:W-:Y:S05]  /*0e50*/  BSYNC B0 ;  /* 0x0000000000007941 */ /* 0x000fea0003800000 */
.L_x_2190:
[----:B------:R-:W-:-:S07]  /*0e60*/  F2FP.F16.F32.PACK_AB R7, RZ, R7 ;  /* 0x00000007ff07723e */ /* 0x000fce00000000ff */
.L_x_2168:
        /* <DEDUP_REMOVED lines=10> */
.L_x_2166:
        /* <DEDUP_REMOVED lines=108> */
.L_x_2196:
[----:B------:R-:W-:Y:S05]  /*15d0*/  BSYNC B1 ;  /* 0x0000000000017941 */ /* 0x000fea0003800000 */
.L_x_2195:
        /* <DEDUP_REMOVED lines=21> */
.L_x_2198:
[----:B------:R-:W-:Y:S05]  /*1730*/  BSYNC B1 ;  /* 0x0000000000017941 */ /* 0x000fea0003800000 */
.L_x_2197:
        /* <DEDUP_REMOVED lines=13> */
.L_x_2200:
[----:B------:R-:W-:Y:S05]  /*1810*/  BSYNC B1 ;  /* 0x0000000000017941 */ /* 0x000fea0003800000 */
.L_x_2199:
        /* <DEDUP_REMOVED lines=12> */
.L_x_2202:
[----:B------:R-:W-:Y:S05]  /*18e0*/  BSYNC B1 ;  /* 0x0000000000017941 */ /* 0x000fea0003800000 */
.L_x_2201:
        /* <DEDUP_REMOVED lines=12> */
.L_x_2204:
[----:B------:R-:W-:Y:S05]  /*19b0*/  BSYNC B1 ;  /* 0x0000000000017941 */ /* 0x000fea0003800000 */
.L_x_2203:
        /* <DEDUP_REMOVED lines=12> */
.L_x_2206:
[----:B------:R-:W-:Y:S05]  /*1a80*/  BSYNC B1 ;  /* 0x0000000000017941 */ /* 0x000fea0003800000 */
.L_x_2205:
        /* <DEDUP_REMOVED lines=12> */
.L_x_2208:
[----:B------:R-:W-:Y:S05]  /*1b50*/  BSYNC B1 ;  /* 0x0000000000017941 */ /* 0x000fea0003800000 */
.L_x_2207:
        /* <DEDUP_REMOVED lines=12> */
.L_x_2194:
        /* <DEDUP_REMOVED lines=16> */
.L_x_2213:
[----:B------:R-:W-:Y:S02]  /*1d20*/  ULDC UR6, c[0x0][0x21c] ;  /* 0x0000870000067ab9 */ /* 0x000fe40000000800 */
[----:B------:R-:W-:-:S07]  /*1d30*/  FMUL.FTZ R14, R14, UR6 ;  /* 0x000000060e0e7c20 */ /* 0x000fce0008410000 */
.L_x_2214:
[----:B------:R-:W-:Y:S05]  /*1d40*/  BSYNC B2 ;  /* 0x0000000000027941 */ /* 0x000fea0003800000 */
.L_x_2212:
[----:B------:R-:W-:-:S07]  /*1d50*/  F2FP.F16.F32.PACK_AB R14, RZ, R14 ;  /* 0x0000000eff0e723e */ /* 0x000fce00000000ff */
.L_x_2211:
[----:B------:R-:W-:Y:S05]  /*1d60*/  BSYNC B1 ;  /* 0x0000000000017941 */ /* 0x000fea0003800000 */
.L_x_2210:
        /* <DEDUP_REMOVED lines=18> */
.L_x_2218:
[----:B------:R-:W-:Y:S02]  /*1e90*/  ULDC UR6, c[0x0][0x21c] ;  /* 0x0000870000067ab9 */ /* 0x000fe40000000800 */
[----:B------:R-:W-:-:S07]  /*1ea0*/  FMUL.FTZ R9, R9, UR6 ;  /* 0x0000000609097c20 */ /* 0x000fce0008410000 */
.L_x_2219:
[----:B------:R-:W-:Y:S05]  /*1eb0*/  BSYNC B2 ;  /* 0x0000000000027941 */ /* 0x000fea0003800000 */
.L_x_2217:
[----:B------:R-:W-:-:S07]  /*1ec0*/  F2FP.F16.F32.PACK_AB R9, RZ, R9 ;  /* 0x00000009ff09723e */ /* 0x000fce00000000ff */
.L_x_2216:
[----:B------:R-:W-:Y:S05]  /*1ed0*/  BSYNC B1 ;  /* 0x0000000000017941 */ /* 0x000fea0003800000 */
.L_x_2215:
        /* <DEDUP_REMOVED lines=18> */
.L_x_2223:
[----:B------:R-:W-:Y:S02]  /*2000*/  ULDC UR6, c[0x0][0x21c] ;  /* 0x0000870000067ab9 */ /* 0x000fe40000000800 */
[----:B------:R-:W-:-:S07]  /*2010*/  FMUL.FTZ R7, R11, UR6 ;  /* 0x000000060b077c20 */ /* 0x000fce0008410000 */
.L_x_2224:
[----:B------:R-:W-:Y:S05]  /*2020*/  BSYNC B2 ;  /* 0x0000000000027941 */ /* 0x000fea0003800000 */
.L_x_2222:
[----:B------:R-:W-:-:S07]  /*2030*/  F2FP.F16.F32.PACK_AB R7, RZ, R7 ;  /* 0x00000007ff07723e */ /* 0x000fce00000000ff */
.L_x_2221:
[----:B------:R-:W-:Y:S05]  /*2040*/  BSYNC B1 ;  /* 0x0000000000017941 */ /* 0x000fea0003800000 */
.L_x_2220:
        /* <DEDUP_REMOVED lines=18> */
.L_x_2228:
[----:B------:R-:W-:Y:S02]  /*2170*/  ULDC UR6, c[0x0][0x21c] ;  /* 0x0000870000067ab9 */ /* 0x000fe40000000800 */
[----:B------:R-:W-:-:S07]  /*2180*/  FMUL.FTZ R10, R21, UR6 ;  /* 0x00000006150a7c20 */ /* 0x000fce0008410000 */
.L_x_2229:
[----:B------:R-:W-:Y:S05]  /*2190*/  BSYNC B2 ;  /* 0x0000000000027941 */ /* 0x000fea0003800000 */
.L_x_2227:
[----:B------:R-:W-:-:S07]  /*21a0*/  F2FP.F16.F32.PACK_AB R10, RZ, R10 ;  /* 0x0000000aff0a723e */ /* 0x000fce00000000ff */
.L_x_2226:
[----:B------:R-:W-:Y:S05]  /*21b0*/  BSYNC B1 ;  /* 0x0000000000017941 */ /* 0x000fea0003800000 */
.L_x_2225:
        /* <DEDUP_REMOVED lines=18> */
.L_x_2233:
[----:B------:R-:W-:Y:S02]  /*22e0*/  ULDC UR6, c[0x0][0x21c] ;  /* 0x0000870000067ab9 */ /* 0x000fe40000000800 */
[----:B------:R-:W-:-:S07]  /*22f0*/  FMUL.FTZ R0, R25, UR6 ;  /* 0x0000000619007c20 */ /* 0x000fce0008410000 */
.L_x_2234:
[----:B------:R-:W-:Y:S05]  /*2300*/  BSYNC B2 ;  /* 0x0000000000027941 */ /* 0x000fea0003800000 */
.L_x_2232:
[----:B------:R-:W-:-:S07]  /*2310*/  F2FP.F16.F32.PACK_AB R0, RZ, R0 ;  /* 0x00000000ff00723e */ /* 0x000fce00000000ff */
.L_x_2231:
[----:B------:R-:W-:Y:S05]  /*2320*/  BSYNC B1 ;  /* 0x0000000000017941 */ /* 0x000fea0003800000 */
.L_x_2230:
        /* <DEDUP_REMOVED lines=18> */
.L_x_2238:
[----:B------:R-:W-:Y:S02]  /*2450*/  ULDC UR6, c[0x0][0x21c] ;  /* 0x0000870000067ab9 */ /* 0x000fe40000000800 */
[----:B------:R-:W-:-:S07]  /*2460*/  FMUL.FTZ R2, R11, UR6 ;  /* 0x000000060b027c20 */ /* 0x000fce0008410000 */
.L_x_2239:
[----:B------:R-:W-:Y:S05]  /*2470*/  BSYNC B2 ;  /* 0x0000000000027941 */ /* 0x000fea0003800000 */
.L_x_2237:
[----:B------:R-:W-:-:S07]  /*2480*/  F2FP.F16.F32.PACK_AB R2, RZ, R2 ;  /* 0x00000002ff02723e */ /* 0x000fce00000000ff */
.L_x_2236:
[----:B------:R-:W-:Y:S05]  /*2490*/  BSYNC B1 ;  /* 0x0000000000017941 */ /* 0x000fea0003800000 */
.L_x_2235:
        /* <DEDUP_REMOVED lines=18> */
.L_x_2243:
[----:B------:R-:W-:Y:S02]  /*25c0*/  ULDC UR6, c[0x0][0x21c] ;  /* 0x0000870000067ab9 */ /* 0x000fe40000000800 */
[----:B------:R-:W-:-:S07]  /*25d0*/  FMUL.FTZ R3, R26, UR6 ;  /* 0x000000061a037c20 */ /* 0x000fce0008410000 */
.L_x_2244:
[----:B------:R-:W-:Y:S05]  /*25e0*/  BSYNC B2 ;  /* 0x0000000000027941 */ /* 0x000fea0003800000 */
.L_x_2242:
[----:B------:R-:W-:-:S07]  /*25f0*/  F2FP.F16.F32.PACK_AB R3, RZ, R3 ;  /* 0x00000003ff03723e */ /* 0x000fce00000000ff */
.L_x_2241:
[----:B------:R-:W-:Y:S05]  /*2600*/  BSYNC B1 ;  /* 0x0000000000017941 */ /* 0x000fea0003800000 */
.L_x_2240:
        /* <DEDUP_REMOVED lines=17> */
.L_x_2246:
[----:B------:R-:W-:Y:S02]  /*2720*/  ULDC UR6, c[0x0][0x21c] ;  /* 0x0000870000067ab9 */ /* 0x000fe40000000800 */
[----:B------:R-:W-:-:S07]  /*2730*/  FMUL.FTZ R11, R13, UR6 ;  /* 0x000000060d0b7c20 */ /* 0x000fce0008410000 */
.L_x_2247:
[----:B------:R-:W-:Y:S05]  /*2740*/  BSYNC B1 ;  /* 0x0000000000017941 */ /* 0x000fea0003800000 */
.L_x_2245:
[----:B------:R-:W-:-:S07]  /*2750*/  F2FP.F16.F32.PACK_AB R11, RZ, R11 ;  /* 0x0000000bff0b723e */ /* 0x000fce00000000ff */
.L_x_2209:
[----:B------:R-:W-:Y:S05]  /*2760*/  BSYNC B0 ;  /* 0x0000000000007941 */ /* 0x000fea0003800000 */
.L_x_2193:
        /* <DEDUP_REMOVED lines=22> */
.L_x_2250:
[----:B------:R-:W-:-:S13]  /*28d0*/  ISETP.GE.AND P0, PT, R6, R5, PT ;  /* 0x000000050600720c */ /* 0x000fda0003f06270 */
[----:B------:R-:W-:Y:S05]  /*28e0*/  @P0 BRA `(.L_x_2252) ;  /* 0x0000000000300947 */ /* 0x000fea0003800000 */
[----:B0-----:R-:W0:Y:S01]  /*28f0*/  LDC.64 R8, c[0x0][0x230] ;  /* 0x00008c00ff087b82 */ /* 0x001e220000000a00 */
[----:B------:R-:W-:Y:S02]  /*2900*/  IADD3 R7, R4, R6, RZ ;  /* 0x0000000604077210 */ /* 0x000fe40007ffe0ff */
[----:B------:R-:W-:-:S03]  /*2910*/  IADD3 R6, R6, 0x80, RZ ;  /* 0x0000008006067810 */ /* 0x000fc60007ffe0ff */
[----:B0-----:R-:W-:-:S05]  /*2920*/  IMAD.WIDE.U32 R8, R7, 0x2, R8 ;  /* 0x0000000207087825 */ /* 0x001fca00078e0008 */
[----:B------:R1:W-:Y:S02]  /*2930*/  STG.E.U16 desc[UR4][R8.64], R10 ;  /* 0x0000000a08007986 */ /* 0x0003e4000c101504 */
.L_x_2251:
[----:B------:R-:W-:-:S13]  /*2940*/  ISETP.GE.AND P0, PT, R6, R5, PT ;  /* 0x000000050600720c */ /* 0x000fda0003f06270 */
[----:B------:R-:W-:Y:S05]  /*2950*/  @P0 BRA `(.L_x_2253) ;  /* 0x0000000000340947 */ /* 0x000fea0003800000 */
[----:B01----:R-:W0:Y:S01]  /*2960*/  LDC.64 R8, c[0x0][0x230] ;  /* 0x00008c00ff087b82 */ /* 0x003e220000000a00 */
[----:B------:R-:W-:Y:S02]  /*2970*/  IADD3 R7, R4, R6, RZ ;  /* 0x0000000604077210 */ /* 0x000fe40007ffe0ff */
[----:B------:R-:W-:-:S03]  /*2980*/  IADD3 R6, R6, 0x80, RZ ;  /* 0x0000008006067810 */ /* 0x000fc60007ffe0ff */
[----:B0-----:R-:W-:-:S05]  /*2990*/  IMAD.WIDE.U32 R8, R7, 0x2, R8 ;  /* 0x0000000207087825 */ /* 0x001fca00078e0008 */
[----:B------:R1:W-:Y:S02]  /*29a0*/  STG.E.U16 desc[UR4][R8.64], R0 ;  /* 0x0000000008007986 */ /* 0x0003e4000c101504 */
.L_x_2252:
        /* <DEDUP_REMOVED lines=8> */
.L_x_2253:
[----:B------:R-:W-:Y:S05]  /*2a30*/  BSYNC B1 ;  /* 0x0000000000017941 */ /* 0x000fea0003800000 */
.L_x_2249:
[----:B------:R-:W-:-:S13]  /*2a40*/  ISETP.GE.AND P0, PT, R6, R5, PT ;  /* 0x000000050600720c */ /* 0x000fda0003f06270 */
[----:B012---:R-:W0:Y:S01]  /*2a50*/  @!P0 LDC.64 R8, c[0x0][0x230] ;  /* 0x00008c00ff088b82 */ /* 0x007e220000000a00 */
[----:B------:R-:W-:Y:S02]  /*2a60*/  @!P0 IADD3 R7, R4, R6, RZ ;  /* 0x0000000604078210 */ /* 0x000fe40007ffe0ff */
[----:B------:R-:W-:-:S03]  /*2a70*/  @!P0 IADD3 R6, R6, 0x80, RZ ;  /* 0x0000008006068810 */ /* 0x000fc60007ffe0ff */
[----:B0-----:R-:W-:-:S05]  /*2a80*/  @!P0 IMAD.WIDE.U32 R8, R7, 0x2, R8 ;  /* 0x0000000207088825 */ /* 0x001fca00078e0008 */
[----:B------:R2:W-:Y:S02]  /*2a90*/  @!P0 STG.E.U16 desc[UR4][R8.64], R3 ;  /* 0x0000000308008986 */ /* 0x0005e4000c101504 */
.L_x_2254:
[----:B------:R-:W-:Y:S05]  /*2aa0*/  BSYNC B0 ;  /* 0x0000000000007941 */ /* 0x000fea0003800000 */
.L_x_2248:
        /* <DEDUP_REMOVED lines=8> */
.L_x_2255:
        /* <DEDUP_REMOVED lines=13> */
.L_x_7837:


//--------------------- .text._ZN2at6native29vectorized_elementwise_kernelILi8EZZZNS0_60_GLOBAL__N__171e0b9f_22_ActivationEluKernel_cu_9e10b42f_305319elu_backward_kernelERNS_18TensorIteratorBaseERKN3c106ScalarES8_S8_bENKUlvE_clEvENKUlvE1_clEvEUlNS5_4HalfESB_E_St5arrayIPcLm3EEEEviT0_T1_ --------------------------
	.section	.text._ZN2at6native29vectorized_elementwise_kernelILi8EZZZNS0_60_GLOBAL__N__171e0b9f_22_ActivationEluKernel_cu_9e10b42f_305319elu_backward_kernelERNS_18TensorIteratorBaseERKN3c106ScalarES8_S8_bENKUlvE_clEvENKUlvE1_clEvEUlNS5_4HalfESB_E_St5arrayIPcLm3EEEEviT0_T1_,"ax",@progbits
	.align	128
        .global         _ZN2at6native29vectorized_elementwise_kernelILi8EZZZNS0_60_GLOBAL__N__171e0b9f_22_ActivationEluKernel_cu_9e10b42f_305319elu_backward_kernelERNS_18TensorIteratorBaseERKN3c106ScalarES8_S8_bENKUlvE_clEvENKUlvE1_clEvEUlNS5_4HalfESB_E_St5arrayIPcLm3EEEEviT0_T1_
        .type           _ZN2at6native29vectorized_elementwise_kernelILi8EZZZNS0_60_GLOBAL__N__171e0b9f_22_ActivationEluKernel_cu_9e10b42f_305319elu_backward_kernelERNS_18TensorIteratorBaseERKN3c106ScalarES8_S8_bENKUlvE_clEvENKUlvE1_clEvEUlNS5_4HalfESB_E_St5arrayIPcLm3EEEEviT0_T1_,@function
        .size           _ZN2at6native29vectorized_elementwise_kernelILi8EZZZNS0_60_GLOBAL__N__171e0b9f_22_ActivationEluKernel_cu_9e10b42f_305319elu_backward_kernelERNS_18TensorIteratorBaseERKN3c106ScalarES8_S8_bENKUlvE_clEvENKUlvE1_clEvEUlNS5_4HalfESB_E_St5arrayIPcLm3EEEEviT0_T1_,(.L_x_7838 - _ZN2at6native29vectorized_elementwise_kernelILi8EZZZNS0_60_GLOBAL__N__171e0b9f_22_ActivationEluKernel_cu_9e10b42f_305319elu_backward_kernelERNS_18TensorIteratorBaseERKN3c106ScalarES8_S8_bENKUlvE_clEvENKUlvE1_clEvEUlNS5_4HalfESB_E_St5arrayIPcLm3EEEEviT0_T1_)
        .other          _ZN2at6native29vectorized_elementwise_kernelILi8EZZZNS0_60_GLOBAL__N__171e0b9f_22_ActivationEluKernel_cu_9e10b42f_305319elu_backward_kernelERNS_18TensorIteratorBaseERKN3c106ScalarES8_S8_bENKUlvE_clEvENKUlvE1_clEvEUlNS5_4HalfESB_E_St5arrayIPcLm3EEEEviT0_T1_,@"STO_CUDA_ENTRY STV_DEFAULT"
_ZN2at6native29vectorized_elementwise_kernelILi8EZZZNS0_60_GLOBAL__N__171e0b9f_22_ActivationEluKernel_cu_9e10b42f_305319elu_backward_kernelERNS_18TensorIteratorBaseERKN3c106ScalarES8_S8_bENKUlvE_clEvENKUlvE1_clEvEUlNS5_4HalfESB_E_St5arrayIPcLm3EEEEviT0_T1_:
.text._ZN2at6native29vectorized_elementwise_kernelILi8EZZZNS0_60_GLOBAL__N__171e0b9f_22_ActivationEluKernel_cu_9e10b42f_305319elu_backward_kernelERNS_18TensorIteratorBaseERKN3c106ScalarES8_S8_bENKUlvE_clEvENKUlvE1_clEvEUlNS5_4HalfESB_E_St5arrayIPcLm3EEEEviT0_T1_:
        /* <DEDUP_REMOVED lines=16> */
[----:B------:R-:W-:-:S05]  /*0100*/  IMAD.WIDE.U32 R6, R0, 0x10, R6 ;  /* 0x0000001000067825 */ /* 0x000fca00078e0006 */
[----:B------:R-:W3:Y:S01]  /*0110*/  LDG.E.128 R8, desc[UR4][R6.64] ;  /* 0x0000000406087981 */ /* 0x000ee2000c1e1d00 */
[----:B------:R-:W-:Y:S01]  /*0120*/  ISETP.NE.AND P0, PT, RZ, UR6, PT ;  /* 0x00000006ff007c0c */ /* 0x000fe2000bf05270 */
[----:B--2---:R-:W-:Y:S02]  /*0130*/  HADD2.F32 R2, -RZ, R12.H0_H0 ;  /* 0x2000000cff027230 */ /* 0x004fe40000004100 */
[----:B---3--:R-:W-:-:S10]  /*0140*/  HADD2.F32 R16, -RZ, R8.H0_H0 ;  /* 0x20000008ff107230 */ /* 0x008fd40000004100 */
[----:B------:R-:W-:Y:S05]  /*0150*/  @!P0 BRA `(.L_x_2257) ;  /* 0x0000000400048947 */ /* 0x000fea0003800000 */
[C---:B------:R-:W-:Y:S01]  /*0160*/  FSETP.GTU.FTZ.AND P3, PT, R16.reuse, RZ, PT ;  /* 0x000000ff1000720b */ /* 0x040fe20003f7c000 */
[----:B------:R-:W-:Y:S01]  /*0170*/  HADD2.F32 R7, -RZ, R9.H0_H0 ;  /* 0x20000009ff077230 */ /* 0x000fe20000004100 */
[----:B------:R-:W-:Y:S01]  /*0180*/  ULDC.64 UR6, c[0x0][0x218] ;  /* 0x0000860000067ab9 */ /* 0x000fe20000000a00 */
[----:B------:R-:W-:Y:S01]  /*0190*/  ULDC UR8, c[0x0][0x220] ;  /* 0x0000880000087ab9 */ /* 0x000fe20000000800 */
[----:B------:R-:W-:Y:S02]  /*01a0*/  HADD2.F32 R8, -RZ, R8.H1_H1 ;  /* 0x30000008ff087230 */ /* 0x000fe40000004100 */
[----:B------:R-:W-:Y:S01]  /*01b0*/  FADD.FTZ R6, R16, UR6 ;  /* 0x0000000610067e21 */ /* 0x000fe20008010000 */
[C---:B------:R-:W-:Y:S01]  /*01c0*/  FSETP.GTU.FTZ.AND P1, PT, R7.reuse, RZ, PT ;  /* 0x000000ff0700720b */ /* 0x040fe20003f3c000 */
[----:B------:R-:W-:Y:S01]  /*01d0*/  FADD.FTZ R21, R7, UR6 ;  /* 0x0000000607157e21 */ /* 0x000fe20008010000 */
[----:B------:R-:W-:Y:S02]  /*01e0*/  HADD2.F32 R3, -RZ, R10.H0_H0 ;  /* 0x2000000aff037230 */ /* 0x000fe40000004100 */
[----:B------:R-:W-:Y:S01]  /*01f0*/  FMUL.FTZ R7, R2, UR8 ;  /* 0x0000000802077c20 */ /* 0x000fe20008410000 */
[----:B------:R-:W-:Y:S01]  /*0200*/  HADD2.F32 R5, -RZ, R11.H0_H0 ;  /* 0x2000000bff057230 */ /* 0x000fe20000004100 */
[----:B------:R-:W-:Y:S01]  /*0210*/  FSETP.GTU.FTZ.AND P2, PT, R8, RZ, PT ;  /* 0x000000ff0800720b */ /* 0x000fe20003f5c000 */
[----:B------:R-:W-:-:S02]  /*0220*/  HADD2.F32 R20, -RZ, R9.H1_H1 ;  /* 0x30000009ff147230 */ /* 0x000fc40000004100 */
[----:B------:R-:W-:Y:S01]  /*0230*/  FMUL.FTZ R6, R6, R7 ;  /* 0x0000000706067220 */ /* 0x000fe20000410000 */
[----:B------:R-:W-:Y:S02]  /*0240*/  HADD2.F32 R10, -RZ, R10.H1_H1 ;  /* 0x3000000aff0a7230 */ /* 0x000fe40000004100 */
[----:B------:R-:W-:Y:S01]  /*0250*/  @P3 FMUL.FTZ R6, R2, UR7 ;  /* 0x0000000702063c20 */ /* 0x000fe20008410000 */
[----:B------:R-:W-:Y:S02]  /*0260*/  HADD2.F32 R11, -RZ, R11.H1_H1 ;  /* 0x3000000bff0b7230 */ /* 0x000fe40000004100 */
[----:B------:R-:W-:Y:S01]  /*0270*/  FADD.FTZ R9, R8, UR6 ;  /* 0x0000000608097e21 */ /* 0x000fe20008010000 */
[----:B------:R-:W-:Y:S01]  /*0280*/  HADD2.F32 R12, -RZ, R12.H1_H1 ;  /* 0x3000000cff0c7230 */ /* 0x000fe20000004100 */
[----:B------:R-:W-:Y:S01]  /*0290*/  FSETP.GTU.FTZ.AND P0, PT, R20, RZ, PT ;  /* 0x000000ff1400720b */ /* 0x000fe20003f1c000 */
[--C-:B------:R-:W-:Y:S01]  /*02a0*/  HADD2.F32 R17, -RZ, R13.reuse.H0_H0 ;  /* 0x2000000dff117230 */ /* 0x100fe20000004100 */
[----:B------:R-:W-:Y:S01]  /*02b0*/  FSETP.GTU.FTZ.AND P3, PT, R3, RZ, PT ;  /* 0x000000ff0300720b */ /* 0x000fe20003f7c000 */
[----:B------:R-:W-:Y:S01]  /*02c0*/  HADD2.F32 R13, -RZ, R13.H1_H1 ;  /* 0x3000000dff0d7230 */ /* 0x000fe20000004100 */
[----:B------:R-:W-:Y:S01]  /*02d0*/  FSETP.GTU.FTZ.AND P4, PT, R10, RZ, PT ;  /* 0x000000ff0a00720b */ /* 0x000fe20003f9c000 */
[----:B------:R-:W-:Y:S01]  /*02e0*/  FADD.FTZ R23, R20, UR6 ;  /* 0x0000000614177e21 */ /* 0x000fe20008010000 */
[----:B------:R-:W-:Y:S01]  /*02f0*/  FSETP.GTU.FTZ.AND P5, PT, R5, RZ, PT ;  /* 0x000000ff0500720b */ /* 0x000fe20003fbc000 */
[----:B------:R-:W-:Y:S01]  /*0300*/  FMUL.FTZ R8, R12, UR8 ;  /* 0x000000080c087c20 */ /* 0x000fe20008410000 */
[----:B------:R-:W-:Y:S01]  /*0310*/  FSETP.GTU.FTZ.AND P6, PT, R11, RZ, PT ;  /* 0x000000ff0b00720b */ /* 0x000fe20003fdc000 */
[----:B------:R-:W-:-:S02]  /*0320*/  HADD2.F32 R18, -RZ, R14.H0_H0 ;  /* 0x2000000eff127230 */ /* 0x000fc40000004100 */
[----:B------:R-:W-:Y:S01]  /*0330*/  FMUL.FTZ R20, R13, UR8 ;  /* 0x000000080d147c20 */ /* 0x000fe20008410000 */
[--C-:B------:R-:W-:Y:S02]  /*0340*/  HADD2.F32 R19, -RZ, R15.reuse.H0_H0 ;  /* 0x2000000fff137230 */ /* 0x100fe40000004100 */
[----:B------:R-:W-:Y:S01]  /*0350*/  FMUL.FTZ R16, R17, UR8 ;  /* 0x0000000811107c20 */ /* 0x000fe20008410000 */
[----:B------:R-:W-:Y:S02]  /*0360*/  HADD2.F32 R14, -RZ, R14.H1_H1 ;  /* 0x3000000eff0e7230 */ /* 0x000fe40000004100 */
[----:B------:R-:W-:Y:S01]  /*0370*/  FMUL.FTZ R7, R8, R9 ;  /* 0x0000000908077220 */ /* 0x000fe20000410000 */
[----:B------:R-:W-:Y:S02]  /*0380*/  HADD2.F32 R15, -RZ, R15.H1_H1 ;  /* 0x3000000fff0f7230 */ /* 0x000fe40000004100 */
[----:B------:R-:W-:Y:S01]  /*0390*/  FMUL.FTZ R9, R20, R23 ;  /* 0x0000001714097220 */ /* 0x000fe20000410000 */
[----:B------:R-:W-:Y:S01]  /*03a0*/  FMUL.FTZ R8, R16, R21 ;  /* 0x0000001510087220 */ /* 0x000fe20000410000 */
[----:B------:R-:W-:Y:S01]  /*03b0*/  FADD.FTZ R20, R5, UR6 ;  /* 0x0000000605147e21 */ /* 0x000fe20008010000 */
        /* <DEDUP_REMOVED lines=27> */
.L_x_2257:
        /* <DEDUP_REMOVED lines=12> */
.L_x_2260:
[----:B------:R-:W-:Y:S02]  /*0630*/  ULDC UR6, c[0x0][0x21c] ;  /* 0x0000870000067ab9 */ /* 0x000fe40000000800 */
[----:B------:R-:W-:-:S07]  /*0640*/  FMUL.FTZ R2, R2, UR6 ;  /* 0x0000000602027c20 */ /* 0x000fce0008410000 */
.L_x_2261:
[----:B------:R-:W-:Y:S05]  /*0650*/  BSYNC B0 ;  /* 0x0000000000007941 */ /* 0x000fea0003800000 */
.L_x_2259:
        /* <DEDUP_REMOVED lines=15> */
.L_x_2263:
[----:B------:R-:W-:Y:S02]  /*0750*/  ULDC UR6, c[0x0][0x21c] ;  /* 0x0000870000067ab9 */ /* 0x000fe40000000800 */
[----:B------:R-:W-:-:S07]  /*0760*/  FMUL.FTZ R3, R12, UR6 ;  /* 0x000000060c037c20 */ /* 0x000fce0008410000 */
.L_x_2264:
[----:B------:R-:W-:Y:S05]  /*0770*/  BSYNC B0 ;  /* 0x0000000000007941 */ /* 0x000fea0003800000 */
.L_x_2262:
        /* <DEDUP_REMOVED lines=15> */
.L_x_2266:
[----:B------:R-:W-:Y:S02]  /*0870*/  ULDC UR6, c[0x0][0x21c] ;  /* 0x0000870000067ab9 */ /* 0x000fe40000000800 */
[----:B------:R-:W-:-:S07]  /*0880*/  FMUL.FTZ R5, R7, UR6 ;  /* 0x0000000607057c20 */ /* 0x000fce0008410000 */
.L_x_2267:
[----:B------:R-:W-:Y:S05]  /*0890*/  BSYNC B0 ;  /* 0x0000000000007941 */ /* 0x000fea0003800000 */
.L_x_2265:
        /* <DEDUP_REMOVED lines=15> */
.L_x_2269:
[----:B------:R-:W-:Y:S02]  /*0990*/  ULDC UR6, c[0x0][0x21c] ;  /* 0x0000870000067ab9 */ /* 0x000fe40000000800 */
[----:B------:R-:W-:-:S07]  /*09a0*/  FMUL.FTZ R9, R9, UR6 ;  /* 0x0000000609097c20 */ /* 0x000fce0008410000 */
.L_x_2270:
[----:B------:R-:W-:Y:S05]  /*09b0*/  BSYNC B0 ;  /* 0x0000000000007941 */ /* 0x000fea0003800000 */
.L_x_2268:
        /* <DEDUP_REMOVED lines=15> */
.L_x_2272:
[----:B------:R-:W-:Y:S02]  /*0ab0*/  ULDC UR6, c[0x0][0x21c] ;  /* 0x0000870000067ab9 */ /* 0x000fe40000000800 */
[----:B------:R-:W-:-:S07]  /*0ac0*/  FMUL.FTZ R6, R8, UR6 ;  /* 0x0000000608067c20 */ /* 0x000fce0008410000 */
.L_x_2273:
[----:B------:R-:W-:Y:S05]  /*0ad0*/  BSYNC B0 ;  /* 0x0000000000007941 */ /* 0x000fea0003800000 */
.L_x_2271:
        /* <DEDUP_REMOVED lines=15> */
.L_x_2275:
[----:B------:R-:W-:Y:S02]  /*0bd0*/  ULDC UR6, c[0x0][0x21c] ;  /* 0x0000870000067ab9 */ /* 0x000fe40000000800 */
[----:B------:R-:W-:-:S07]  /*0be0*/  FMUL.FTZ R8, R8, UR6 ;  /* 0x0000000608087c20 */ /* 0x000fce0008410000 */
.L_x_2276:
[----:B------:R-:W-:Y:S05]  /*0bf0*/  BSYNC B0 ;  /* 0x0000000000007941 */ /* 0x000fea0003800000 */
.L_x_2274:
        /* <DEDUP_REMOVED lines=15> */
.L_x_2278:
[----:B------:R-:W-:Y:S02]  /*0cf0*/  ULDC UR6, c[0x0][0x21c] ;  /* 0x0000870000067ab9 */ /* 0x000fe40000000800 */
[----:B------:R-:W-:-:S07]  /*0d00*/  FMUL.FTZ R7, R12, UR6 ;  /* 0x000000060c077c20 */ /* 0x000fce0008410000 */
.L_x_2279:
[----:B------:R-:W-:Y:S05]  /*0d10*/  BSYNC B0 ;  /* 0x0000000000007941 */ /* 0x000fea0003800000 */
.L_x_2277:
        /* <DEDUP_REMOVED lines=15> */
.L_x_2281:
[----:B------:R-:W-:Y:S02]  /*0e10*/  ULDC UR6, c[0x0][0x21c] ;  /* 0x0000870000067ab9 */ /* 0x000fe40000000800 */
[----:B------:R-:W-:-:S07]  /*0e20*/  FMUL.FTZ R21, R15, UR6 ;  /* 0x000000060f157c20 */ /* 0x000fce0008410000 */
.L_x_2282:
[----:B------:R-:W-:Y:S05]  /*0e30*/  BSYNC B0 ;  /* 0x0000000000007941 */ /* 0x000fea0003800000 */
.L_x_2280:
[----:B------:R-:W-:-:S07]  /*0e40*/  F2FP.F16.F32.PACK_AB R21, RZ, R21 ;  /* 0x00000015ff15723e */ /* 0x000fce00000000ff */
.L_x_2258:
        /* <DEDUP_REMOVED lines=9> */
.L_x_2256:
        /* <DEDUP_REMOVED lines=108> */
.L_x_2286:
[----:B------:R-:W-:Y:S05]  /*15a0*/  BSYNC B1 ;  /* 0x0000000000017941 */ /* 0x000fea0003800000 */
.L_x_2285:
        /* <DEDUP_REMOVED lines=21> */
.L_x_2288:
[----:B------:R-:W-:Y:S05]  /*1700*/  BSYNC B1 ;  /* 0x0000000000017941 */ /* 0x000fea0003800000 */
.L_x_2287:
        /* <DEDUP_REMOVED lines=13> */
.L_x_2290:
[----:B------:R-:W-:Y:S05]  /*17e0*/  BSYNC B1 ;  /* 0x0000000000017941 */ /* 0x000fea0003800000 */
.L_x_2289:
        /* <DEDUP_REMOVED lines=12> */
.L_x_2292:
[----:B------:R-:W-:Y:S05]  /*18b0*/  BSYNC B1 ;  /* 0x0000000000017941 */ /* 0x000fea0003800000 */
.L_x_2291:
        /* <DEDUP_REMOVED lines=12> */
.L_x_2294:
[----:B------:R-:W-:Y:S05]  /*1980*/  BSYNC B1 ;  /* 0x0000000000017941 */ /* 0x000fea0003800000 */
.L_x_2293:
        /* <DEDUP_REMOVED lines=12> */
.L_x_2296:
[----:B------:R-:W-:Y:S05]  /*1a50*/  BSYNC B1 ;  /* 0x0000000000017941 */ /* 0x000fea0003800000 */
.L_x_2295:
        /* <DEDUP_REMOVED lines=12> */
.L_x_2298:
[----:B------:R-:W-:Y:S05]  /*1b20*/  BSYNC B1 ;  /* 0x0000000000017941 */ /* 0x000fea0003800000 */
.L_x_2297:
        /* <DEDUP_REMOVED lines=12> */
.L_x_2284:
        /* <DEDUP_REMOVED lines=16> */
.L_x_2303:
[----:B------:R-:W-:Y:S02]  /*1cf0*/  ULDC UR6, c[0x0][0x21c] ;  /* 0x0000870000067ab9 */ /* 0x000fe40000000800 */
[----:B------:R-:W-:-:S07]  /*1d00*/  FMUL.FTZ R14, R14, UR6 ;  /* 0x000000060e0e7c20 */ /* 0x000fce0008410000 */
.L_x_2304:
[----:B------:R-:W-:Y:S05]  /*1d10*/  BSYNC B2 ;  /* 0x0000000000027941 */ /* 0x000fea0003800000 */
.L_x_2302:
[----:B------:R-:W-:-:S07]  /*1d20*/  F2FP.F16.F32.PACK_AB R14, RZ, R14 ;  /* 0x0000000eff0e723e */ /* 0x000fce00000000ff */
.L_x_2301:
[----:B------:R-:W-:Y:S05]  /*1d30*/  BSYNC B1 ;  /* 0x0000000000017941 */ /* 0x000fea0003800000 */
.L_x_2300:
        /* <DEDUP_REMOVED lines=18> */
.L_x_2308:
[----:B------:R-:W-:Y:S02]  /*1e60*/  ULDC UR6, c[0x0][0x21c] ;  /* 0x0000870000067ab9 */ /* 0x000fe40000000800 */
[----:B------:R-:W-:-:S07]  /*1e70*/  FMUL.FTZ R9, R9, UR6 ;  /* 0x0000000609097c20 */ /* 0x000fce0008410000 */
.L_x_2309:
[----:B------:R-:W-:Y:S05]  /*1e80*/  BSYNC B2 ;  /* 0x0000000000027941 */ /* 0x000fea0003800000 */
.L_x_2307:
[----:B------:R-:W-:-:S07]  /*1e90*/  F2FP.F16.F32.PACK_AB R9, RZ, R9 ;  /* 0x00000009ff09723e */ /* 0x000fce00000000ff */
.L_x_2306:
[----:B------:R-:W-:Y:S05]  /*1ea0*/  BSYNC B1 ;  /* 0x0000000000017941 */ /* 0x000fea0003800000 */
.L_x_2305:
        /* <DEDUP_REMOVED lines=18> */
.L_x_2313:
[----:B------:R-:W-:Y:S02]  /*1fd0*/  ULDC UR6, c[0x0][0x21c] ;  /* 0x0000870000067ab9 */ /* 0x000fe40000000800 */
[----:B------:R-:W-:-:S07]  /*1fe0*/  FMUL.FTZ R7, R11, UR6 ;  /* 0x000000060b077c20 */ /* 0x000fce0008410000 */
.L_x_2314:
[----:B------:R-:W-:Y:S05]  /*1ff0*/  BSYNC B2 ;  /* 0x0000000000027941 */ /* 0x000fea0003800000 */
.L_x_2312:
[----:B------:R-:W-:-:S07]  /*2000*/  F2FP.F16.F32.PACK_AB R7, RZ, R7 ;  /* 0x00000007ff07723e */ /* 0x000fce00000000ff */
.L_x_2311:
[----:B------:R-:W-:Y:S05]  /*2010*/  BSYNC B1 ;  /* 0x0000000000017941 */ /* 0x000fea0003800000 */
.L_x_2310:
        /* <DEDUP_REMOVED lines=18> */
.L_x_2318:
[----:B------:R-:W-:Y:S02]  /*2140*/  ULDC UR6, c[0x0][0x21c] ;  /* 0x0000870000067ab9 */ /* 0x000fe40000000800 */
[----:B------:R-:W-:-:S07]  /*2150*/  FMUL.FTZ R10, R21, UR6 ;  /* 0x00000006150a7c20 */ /* 0x000fce0008410000 */
.L_x_2319:
[----:B------:R-:W-:Y:S05]  /*2160*/  BSYNC B2 ;  /* 0x0000000000027941 */ /* 0x000fea0003800000 */
.L_x_2317:
[----:B------:R-:W-:-:S07]  /*2170*/  F2FP.F16.F32.PACK_AB R10, RZ, R10 ;  /* 0x0000000aff0a723e */ /* 0x000fce00000000ff */
.L_x_2316:
[----:B------:R-:W-:Y:S05]  /*2180*/  BSYNC B1 ;  /* 0x0000000000017941 */ /* 0x000fea0003800000 */
.L_x_2315:
        /* <DEDUP_REMOVED lines=18> */
.L_x_2323:
[----:B------:R-:W-:Y:S02]  /*22b0*/  ULDC UR6, c[0x0][0x21c] ;  /* 0x0000870000067ab9 */ /* 0x000fe40000000800 */
[----:B------:R-:W-:-:S07]  /*22c0*/  FMUL.FTZ R0, R25, UR6 ;  /* 0x0000000619007c20 */ /* 0x000fce0008410000 */
.L_x_2324:
[----:B------:R-:W-:Y:S05]  /*22d0*/  BSYNC B2 ;  /* 0x0000000000027941 */ /* 0x000fea0003800000 */
.L_x_2322:
[----:B------:R-:W-:-:S07]  /*22e0*/  F2FP.F16.F32.PACK_AB R0, RZ, R0 ;  /* 0x00000000ff00723e */ /* 0x000fce00000000ff */
.L_x_2321:
[----:B------:R-:W-:Y:S05]  /*22f0*/  BSYNC B1 ;  /* 0x0000000000017941 */ /* 0x000fea0003800000 */
.L_x_2320:
        /* <DEDUP_REMOVED lines=18> */
.L_x_2328:
[----:B------:R-:W-:Y:S02]  /*2420*/  ULDC UR6, c[0x0][0x21c] ;  /* 0x0000870000067ab9 */ /* 0x000fe40000000800 */
[----:B------:R-:W-:-:S07]  /*2430*/  FMUL.FTZ R2, R11, UR6 ;  /* 0x000000060b027c20 */ /* 0x000fce0008410000 */
.L_x_2329:
[----:B------:R-:W-:Y:S05]  /*2440*/  BSYNC B2 ;  /* 0x0000000000027941 */ /* 0x000fea0003800000 */
.L_x_2327:
[----:B------:R-:W-:-:S07]  /*2450*/  F2FP.F16.F32.PACK_AB R2, RZ, R2 ;  /* 0x00000002ff02723e */ /* 0x000fce00000000ff */
.L_x_2326:
[----:B------:R-:W-:Y:S05]  /*2460*/  BSYNC B1 ;  /* 0x0000000000017941 */ /* 0x000fea0003800000 */
.L_x_2325:
        /* <DEDUP_REMOVED lines=18> */
.L_x_2333:
[----:B------:R-:W-:Y:S02]  /*2590*/  ULDC UR6, c[0x0][0x21c] ;  /* 0x0000870000067ab9 */ /* 0x000fe40000000800 */
[----:B------:R-:W-:-:S07]  /*25a0*/  FMUL.FTZ R3, R26, UR6 ;  /* 0x000000061a037c20 */ /* 0x000fce0008410000 */
.L_x_2334:
[----:B------:R-:W-:Y:S05]  /*25b0*/  BSYNC B2 ;  /* 0x0000000000027941 */ /* 0x000fea0003800000 */
.L_x_2332:
[----:B------:R-:W-:-:S07]  /*25c0*/  F2FP.F16.F32.PACK_AB R3, RZ, R3 ;  /* 0x00000003ff03723e */ /* 0x000fce00000000ff */
.L_x_2331:
[----:B------:R-:W-:Y:S05]  /*25d0*/  BSYNC B1 ;  /* 0x0000000000017941 */ /* 0x000fea0003800000 */
.L_x_2330:
        /* <DEDUP_REMOVED lines=17> */
.L_x_2336:
[----:B------:R-:W-:Y:S02]  /*26f0*/  ULDC UR6, c[0x0][0x21c] ;  /* 0x0000870000067ab9 */ /* 0x000fe40000000800 */
[----:B------:R-:W-:-:S07]  /*2700*/  FMUL.FTZ R11, R13, UR6 ;  /* 0x000000060d0b7c20 */ /* 0x000fce0008410000 */
.L_x_2337:
[----:B------:R-:W-:Y:S05]  /*2710*/  BSYNC B1 ;  /* 0x0000000000017941 */ /* 0x000fea0003800000 */
.L_x_2335:
[----:B------:R-:W-:-:S07]  /*2720*/  F2FP.F16.F32.PACK_AB R11, RZ, R11 ;  /* 0x0000000bff0b723e */ /* 0x000fce00000000ff */
.L_x_2299:
[----:B------:R-:W-:Y:S05]  /*2730*/  BSYNC B0 ;  /* 0x0000000000007941 */ /* 0x000fea0003800000 */
.L_x_2283:
        /* <DEDUP_REMOVED lines=22> */
.L_x_2340:
[----:B------:R-:W-:-:S13]  /*28a0*/  ISETP.GE.AND P0, PT, R6, R5, PT ;  /* 0x000000050600720c */ /* 0x000fda0003f06270 */
[----:B------:R-:W-:Y:S05]  /*28b0*/  @P0 BRA `(.L_x_2342) ;  /* 0x0000000000300947 */ /* 0x000fea0003800000 */
[----:B0-----:R-:W0:Y:S01]  /*28c0*/  LDC.64 R8, c[0x0][0x230] ;  /* 0x00008c00ff087b82 */ /* 0x001e220000000a00 */
[----:B------:R-:W-:Y:S02]  /*28d0*/  IADD3 R7, R4, R6, RZ ;  /* 0x0000000604077210 */ /* 0x000fe40007ffe0ff */
[----:B------:R-:W-:-:S03]  /*28e0*/  IADD3 R6, R6, 0x80, RZ ;  /* 0x0000008006067810 */ /* 0x000fc60007ffe0ff */
[----:B0-----:R-:W-:-:S05]  /*28f0*/  IMAD.WIDE.U32 R8, R7, 0x2, R8 ;  /* 0x0000000207087825 */ /* 0x001fca00078e0008 */
[----:B------:R1:W-:Y:S02]  /*2900*/  STG.E.U16 desc[UR4][R8.64], R10 ;  /* 0x0000000a08007986 */ /* 0x0003e4000c101504 */
.L_x_2341:
[----:B------:R-:W-:-:S13]  /*2910*/  ISETP.GE.AND P0, PT, R6, R5, PT ;  /* 0x000000050600720c */ /* 0x000fda0003f06270 */
[----:B------:R-:W-:Y:S05]  /*2920*/  @P0 BRA `(.L_x_2343) ;  /* 0x0000000000340947 */ /* 0x000fea0003800000 */
[----:B01----:R-:W0:Y:S01]  /*2930*/  LDC.64 R8, c[0x0][0x230] ;  /* 0x00008c00ff087b82 */ /* 0x003e220000000a00 */
[----:B------:R-:W-:Y:S02]  /*2940*/  IADD3 R7, R4, R6, RZ ;  /* 0x0000000604077210 */ /* 0x000fe40007ffe0ff */
[----:B------:R-:W-:-:S03]  /*2950*/  IADD3 R6, R6, 0x80, RZ ;  /* 0x0000008006067810 */ /* 0x000fc60007ffe0ff */
[----:B0-----:R-:W-:-:S05]  /*2960*/  IMAD.WIDE.U32 R8, R7, 0x2, R8 ;  /* 0x0000000207087825 */ /* 0x001fca00078e0008 */
[----:B------:R1:W-:Y:S02]  /*2970*/  STG.E.U16 desc[UR4][R8.64], R0 ;  /* 0x0000000008007986 */ /* 0x0003e4000c101504 */
.L_x_2342:
        /* <DEDUP_REMOVED lines=8> */
.L_x_2343:
[----:B------:R-:W-:Y:S05]  /*2a00*/  BSYNC B1 ;  /* 0x0000000000017941 */ /* 0x000fea0003800000 */
.L_x_2339:
[----:B------:R-:W-:-:S13]  /*2a10*/  ISETP.GE.AND P0, PT, R6, R5, PT ;  /* 0x000000050600720c */ /* 0x000fda0003f06270 */
[----:B012---:R-:W0:Y:S01]  /*2a20*/  @!P0 LDC.64 R8, c[0x0][0x230] ;  /* 0x00008c00ff088b82 */ /* 0x007e220000000a00 */
[----:B------:R-:W-:Y:S02]  /*2a30*/  @!P0 IADD3 R7, R4, R6, RZ ;  /* 0x0000000604078210 */ /* 0x000fe40007ffe0ff */
[----:B------:R-:W-:-:S03]  /*2a40*/  @!P0 IADD3 R6, R6, 0x80, RZ ;  /* 0x0000008006068810 */ /* 0x000fc60007ffe0ff */
[----:B0-----:R-:W-:-:S05]  /*2a50*/  @!P0 IMAD.WIDE.U32 R8, R7, 0x2, R8 ;  /* 0x0000000207088825 */ /* 0x001fca00078e0008 */
[----:B------:R2:W-:Y:S02]  /*2a60*/  @!P0 STG.E.U16 desc[UR4][R8.64], R3 ;  /* 0x0000000308008986 */ /* 0x0005e4000c101504 */
.L_x_2344:
[----:B------:R-:W-:Y:S05]  /*2a70*/  BSYNC B0 ;  /* 0x0000000000007941 */ /* 0x000fea0003800000 */
.L_x_2338:
        /* <DEDUP_REMOVED lines=8> */
.L_x_2345:
        /* <DEDUP_REMOVED lines=16> */
.L_x_7838:


//--------------------- .text._ZN2at6native18elementwise_kernelILi128ELi4EZNS0_15gpu_kernel_implIZZZNS0_60_GLOBAL__N__171e0b9f_22_ActivationEluKernel_cu_9e10b42f_305319elu_backward_kernelERNS_18TensorIteratorBaseERKN3c106ScalarES9_S9_bENKUlvE_clEvENKUlvE0_clEvEUlffE_EEvS5_RKT_EUliE_EEviT1_ --------------------------
	.section	.text._ZN2at6native18elementwise_kernelILi128ELi4EZNS0_15gpu_kernel_implIZZZNS0_60_GLOBAL__N__171e0b9f_22_ActivationEluKernel_cu_9e10b42f_305319elu_backward_kernelERNS_18TensorIteratorBaseERKN3c106ScalarES9_S9_bENKUlvE_clEvENKUlvE0_clEvEUlffE_EEvS5_RKT_EUliE_EEviT1_,"ax",@progbits
	.align	128
        .global         _ZN2at6native18elementwise_kernelILi128ELi4EZNS0_15gpu_kernel_implIZZZNS0_60_GLOBAL__N__171e0b9f_22_ActivationEluKernel_cu_9e10b42f_305319elu_backward_kernelERNS_18TensorIteratorBaseERKN3c106ScalarES9_S9_bENKUlvE_clEvENKUlvE0_clEvEUlffE_EEvS5_RKT_EUliE_EEviT1_
        .type           _ZN2at6native18elementwise_kernelILi128ELi4EZNS0_15gpu_kernel_implIZZZNS0_60_GLOBAL__N__171e0b9f_22_ActivationEluKernel_cu_9e10b42f_305319elu_backward_kernelERNS_18TensorIteratorBaseERKN3c106ScalarES9_S9_bENKUlvE_clEvENKUlvE0_clEvEUlffE_EEvS5_RKT_EUliE_EEviT1_,@function
        .size           _ZN2at6native18elementwise_kernelILi128ELi4EZNS0_15gpu_kernel_implIZZZNS0_60_GLOBAL__N__171e0b9f_22_ActivationEluKernel_cu_9e10b42f_305319elu_backward_kernelERNS_18TensorIteratorBaseERKN3c106ScalarES9_S9_bENKUlvE_clEvENKUlvE0_clEvEUlffE_EEvS5_RKT_EUliE_EEviT1_,(.L_x_7839 - _ZN2at6native18elementwise_kernelILi128ELi4EZNS0_15gpu_kernel_implIZZZNS0_60_GLOBAL__N__171e0b9f_22_ActivationEluKernel_cu_9e10b42f_305319elu_backward_kernelERNS_18TensorIteratorBaseERKN3c106ScalarES9_S9_bENKUlvE_clEvENKUlvE0_clEvEUlffE_EEvS5_RKT_EUliE_EEviT1_)
        .other          _ZN2at6native18elementwise_kernelILi128ELi4EZNS0_15gpu_kernel_implIZZZNS0_60_GLOBAL__N__171e0b9f_22_ActivationEluKernel_cu_9e10b42f_305319elu_backward_kernelERNS_18TensorIteratorBaseERKN3c106ScalarES9_S9_bENKUlvE_clEvENKUlvE0_clEvEUlffE_EEvS5_RKT_EUliE_EEviT1_,@"STO_CUDA_ENTRY STV_DEFAULT"
_ZN2at6native18elementwise_kernelILi128ELi4EZNS0_15gpu_kernel_implIZZZNS0_60_GLOBAL__N__171e0b9f_22_ActivationEluKernel_cu_9e10b42f_305319elu_backward_kernelERNS_18TensorIteratorBaseERKN3c106ScalarES9_S9_bENKUlvE_clEvENKUlvE0_clEvEUlffE_EEvS5_RKT_EUliE_EEviT1_:
.text._ZN2at6native18elementwise_kernelILi128ELi4EZNS0_15gpu_kernel_implIZZZNS0_60_GLOBAL__N__171e0b9f_22_ActivationEluKernel_cu_9e10b42f_305319elu_backward_kernelERNS_18TensorIteratorBaseERKN3c106ScalarES9_S9_bENKUlvE_clEvENKUlvE0_clEvEUlffE_EEvS5_RKT_EUliE_EEviT1_:
        /* <DEDUP_REMOVED lines=365> */
.L_x_2348:
[----:B------:R-:W0:Y:S01]  /*16d0*/  LDC.U8 R5, c[0x0][0x4a9] ;  /* 0x00012a40ff057b82 */ /* 0x000e220000000000 */
[----:B------:R-:W-:Y:S01]  /*16e0*/  ULDC.64 UR4, c[0x0][0x478] ;  /* 0x00011e0000047ab9 */ /* 0x000fe20000000a00 */
[----:B------:R-:W-:Y:S01]  /*16f0*/  ULDC.64 UR6, c[0x0][0x480] ;  /* 0x0001200000067ab9 */ /* 0x000fe20000000a00 */
[----:B------:R-:W-:Y:S01]  /*1700*/  IADD3 R16, P1, R16, UR4, RZ ;  /* 0x0000000410107c10 */ /* 0x000fe2000ff3e0ff */
[----:B------:R-:W-:Y:S01]  /*1710*/  BSSY B6, `(.L_x_2349) ;  /* 0x00000e0000067945 */ /* 0x000fe20003800000 */
        /* <DEDUP_REMOVED lines=15> */
[----:B--2---:R0:W1:Y:S01]  /*1810*/  I2F.S16 R19, R2 ;  /* 0x0000000200137306 */ /* 0x0040620000101400 */
[----:B------:R-:W-:Y:S05]  /*1820*/  BRA `(.L_x_2355) ;  /* 0x0000000c00387947 */ /* 0x000fea0003800000 */
.L_x_2353:
[----:B------:R-:W2:Y:S02]  /*1830*/  LDG.E.U8 R2, desc[UR36][R2.64] ;  /* 0x0000002402027981 */ /* 0x000ea4000c1e1100 */
[----:B--2---:R-:W-:Y:S01]  /*1840*/  I2FP.F32.U32 R19, R2 ;  /* 0x0000000200137245 */ /* 0x004fe20000201000 */
[----:B------:R-:W-:Y:S06]  /*1850*/  BRA `(.L_x_2355) ;  /* 0x0000000c002c7947 */ /* 0x000fec0003800000 */
.L_x_2352:
[----:B------:R-:W-:-:S13]  /*1860*/  ISETP.NE.AND P0, PT, R4, 0x2, PT ;  /* 0x000000020400780c */ /* 0x000fda0003f05270 */
[----:B------:R-:W-:Y:S05]  /*1870*/  @!P0 BRA `(.L_x_2356) ;  /* 0x0000000000288947 */ /* 0x000fea0003800000 */
[----:B------:R-:W-:-:S13]  /*1880*/  ISETP.NE.AND P0, PT, R4, 0x3, PT ;  /* 0x000000030400780c */ /* 0x000fda0003f05270 */
[----:B------:R-:W-:Y:S05]  /*1890*/  @!P0 BRA `(.L_x_2357) ;  /* 0x0000000000148947 */ /* 0x000fea0003800000 */
[----:B------:R-:W-:-:S13]  /*18a0*/  ISETP.NE.AND P0, PT, R4, 0x4, PT ;  /* 0x000000040400780c */ /* 0x000fda0003f05270 */
[----:B------:R-:W-:Y:S05]  /*18b0*/  @P0 BRA `(.L_x_2354) ;  /* 0x0000000800b80947 */ /* 0x000fea0003800000 */
[----:B------:R-:W2:Y:S02]  /*18c0*/  LDG.E.64 R2, desc[UR36][R2.64] ;  /* 0x0000002402027981 */ /* 0x000ea4000c1e1b00 */
[----:B--2---:R4:W0:Y:S01]  /*18d0*/  I2F.S64 R19, R2 ;  /* 0x0000000200137312 */ /* 0x0048220000301400 */
[----:B------:R-:W-:Y:S05]  /*18e0*/  BRA `(.L_x_2355) ;  /* 0x0000000c00087947 */ /* 0x000fea0003800000 */
.L_x_2357:
[----:B------:R-:W2:Y:S02]  /*18f0*/  LDG.E R2, desc[UR36][R2.64] ;  /* 0x0000002402027981 */ /* 0x000ea4000c1e1900 */
[----:B--2---:R-:W-:Y:S01]  /*1900*/  I2FP.F32.S32 R19, R2 ;  /* 0x0000000200137245 */ /* 0x004fe20000201400 */
[----:B------:R-:W-:Y:S06]  /*1910*/  BRA `(.L_x_2355) ;  /* 0x0000000800fc7947 */ /* 0x000fec0003800000 */
.L_x_2356:
[----:B------:R-:W2:Y:S02]  /*1920*/  LDG.E.U16 R2, desc[UR36][R2.64] ;  /* 0x0000002402027981 */ /* 0x000ea4000c1e1500 */
[----:B--2---:R0:W1:Y:S01]  /*1930*/  I2F.S16 R19, R2 ;  /* 0x0000000200137306 */ /* 0x0040620000101400 */
[----:B------:R-:W-:Y:S05]  /*1940*/  BRA `(.L_x_2355) ;  /* 0x0000000800f07947 */ /* 0x000fea0003800000 */
.L_x_2351:
[----:B------:R-:W-:-:S13]  /*1950*/  ISETP.GT.AND P0, PT, R4, 0x6, PT ;  /* 0x000000060400780c */ /* 0x000fda0003f04270 */
[----:B------:R-:W-:Y:S05]  /*1960*/  @P0 BRA `(.L_x_2358) ;  /* 0x0000000000240947 */ /* 0x000fea0003800000 */
[----:B------:R-:W-:-:S13]  /*1970*/  ISETP.NE.AND P0, PT, R4, 0x5, PT ;  /* 0x000000050400780c */ /* 0x000fda0003f05270 */
[----:B------:R-:W-:Y:S05]  /*1980*/  @!P0 BRA `(.L_x_2359) ;  /* 0x0000000000108947 */ /* 0x000fea0003800000 */
[----:B------:R-:W-:-:S13]  /*1990*/  ISETP.NE.AND P0, PT, R4, 0x6, PT ;  /* 0x000000060400780c */ /* 0x000fda0003f05270 */
[----:B------:R-:W-:Y:S05]  /*19a0*/  @P0 BRA `(.L_x_2354) ;  /* 0x00000008007c0947 */ /* 0x000fea0003800000 */
[----:B------:R2:W5:Y:S01]  /*19b0*/  LDG.E R19, desc[UR36][R2.64] ;  /* 0x0000002402137981 */ /* 0x000562000c1e1900 */
[----:B------:R-:W-:Y:S05]  /*19c0*/  BRA `(.L_x_2355) ;  /* 0x0000000800d07947 */ /* 0x000fea0003800000 */
.L_x_2359:
[----:B------:R-:W2:Y:S02]  /*19d0*/  LDG.E.U16 R2, desc[UR36][R2.64] ;  /* 0x0000002402027981 */ /* 0x000ea4000c1e1500 */
[----:B--2---:R-:W-:Y:S01]  /*19e0*/  HADD2.F32 R19, -RZ, R2.H0_H0 ;  /* 0x20000002ff137230 */ /* 0x004fe20000004100 */
[----:B------:R-:W-:Y:S06]  /*19f0*/  BRA `(.L_x_2355) ;  /* 0x0000000800c47947 */ /* 0x000fec0003800000 */
.L_x_2358:
[----:B------:R-:W-:-:S13]  /*1a00*/  ISETP.NE.AND P0, PT, R4, 0x7, PT ;  /* 0x000000070400780c */ /* 0x000fda0003f05270 */
[----:B------:R-:W-:Y:S05]  /*1a10*/  @!P0 BRA `(.L_x_2360) ;  /* 0x0000000000248947 */ /* 0x000fea0003800000 */
[----:B------:R-:W-:-:S13]  /*1a20*/  ISETP.NE.AND P0, PT, R4, 0x8, PT ;  /* 0x000000080400780c */ /* 0x000fda0003f05270 */
[----:B------:R-:W-:Y:S05]  /*1a30*/  @!P0 BRA `(.L_x_2361) ;  /* 0x0000000000108947 */ /* 0x000fea0003800000 */
[----:B------:R-:W-:-:S13]  /*1a40*/  ISETP.NE.AND P0, PT, R4, 0x9, PT ;  /* 0x000000090400780c */ /* 0x000fda0003f05270 */
[----:B------:R-:W-:Y:S05]  /*1a50*/  @P0 BRA `(.L_x_2354) ;  /* 0x0000000800500947 */ /* 0x000fea0003800000 */
[----:B------:R3:W5:Y:S01]  /*1a60*/  LDG.E R19, desc[UR36][R2.64] ;  /* 0x0000002402137981 */ /* 0x000762000c1e1900 */
[----:B------:R-:W-:Y:S05]  /*1a70*/  BRA `(.L_x_2355) ;  /* 0x0000000800a47947 */ /* 0x000fea0003800000 */
.L_x_2361:
[----:B------:R-:W2:Y:S02]  /*1a80*/  LDG.E.U16 R2, desc[UR36][R2.64] ;  /* 0x0000002402027981 */ /* 0x000ea4000c1e1500 */
[----:B--2---:R-:W-:Y:S01]  /*1a90*/  HADD2.F32 R19, -RZ, R2.H0_H0 ;  /* 0x20000002ff137230 */ /* 0x004fe20000004100 */
[----:B------:R-:W-:Y:S06]  /*1aa0*/  BRA `(.L_x_2355) ;  /* 0x0000000800987947 */ /* 0x000fec0003800000 */
.L_x_2360:
[----:B------:R-:W2:Y:S01]  /*1ab0*/  LDG.E.64 R2, desc[UR36][R2.64] ;  /* 0x0000002402027981 */ /* 0x000ea2000c1e1b00 */
[----:B------:R-:W-:Y:S01]  /*1ac0*/  UMOV UR4, 0xf0000000 ;  /* 0xf000000000047882 */ /* 0x000fe20000000000 */
[----:B------:R-:W-:Y:S01]  /*1ad0*/  UMOV UR5, 0x380fffff ;  /* 0x380fffff00057882 */ /* 0x000fe20000000000 */
[----:B--2---:R-:W0:Y:S01]  /*1ae0*/  F2F.F32.F64 R19, R2 ;  /* 0x0000000200137310 */ /* 0x004e220000301000 */
[----:B------:R-:W-:-:S14]  /*1af0*/  DSETP.GEU.AND P0, PT, |R2|, UR4, PT ;  /* 0x0000000402007e2a */ /* 0x000fdc000bf0e200 */
[----:B0-----:R-:W-:Y:S01]  /*1b00*/  @!P0 FMUL R19, R19, 1.175494350822287508e-38 ;  /* 0x0080000013138820 */ /* 0x001fe20000400000 */
[----:B------:R-:W-:Y:S06]  /*1b10*/  BRA `(.L_x_2355) ;  /* 0x00000008007c7947 */ /* 0x000fec0003800000 */
.L_x_2350:
        /* <DEDUP_REMOVED lines=10> */
[----:B------:R-:W-:Y:S01]  /*1bc0*/  FSEL R19, RZ, 1, !P0 ;  /* 0x3f800000ff137808 */ /* 0x000fe20004000000 */
[----:B------:R-:W-:Y:S08]  /*1bd0*/  BRA `(.L_x_2355) ;  /* 0x00000008004c7947 */ /* 0x000ff00003800000 */
.L_x_2364:
[----:B------:R-:W2:Y:S01]  /*1be0*/  LDG.E.64 R2, desc[UR36][R2.64] ;  /* 0x0000002402027981 */ /* 0x000ea2000c1e1b00 */
[----:B------:R-:W-:Y:S01]  /*1bf0*/  UMOV UR4, 0xf0000000 ;  /* 0xf000000000047882 */ /* 0x000fe20000000000 */
[----:B------:R-:W-:Y:S01]  /*1c00*/  UMOV UR5, 0x380fffff ;  /* 0x380fffff00057882 */ /* 0x000fe20000000000 */
[----:B--2---:R-:W0:Y:S01]  /*1c10*/  F2F.F32.F64 R19, R2 ;  /* 0x0000000200137310 */ /* 0x004e220000301000 */
[----:B------:R-:W-:-:S14]  /*1c20*/  DSETP.GEU.AND P0, PT, |R2|, UR4, PT ;  /* 0x0000000402007e2a */ /* 0x000fdc000bf0e200 */
[----:B0-----:R-:W-:Y:S01]  /*1c30*/  @!P0 FMUL R19, R19, 1.175494350822287508e-38 ;  /* 0x0080000013138820 */ /* 0x001fe20000400000 */
[----:B------:R-:W-:Y:S06]  /*1c40*/  BRA `(.L_x_2355) ;  /* 0x0000000800307947 */ /* 0x000fec0003800000 */
.L_x_2363:
        /* <DEDUP_REMOVED lines=16> */
[----:B------:R-:W-:Y:S01]  /*1d50*/  SEL R5, R4, RZ, P0 ;  /* 0x000000ff04057207 */ /* 0x000fe20000000000 */
[----:B------:R-:W-:-:S04]  /*1d60*/  VIADD R4, R0, 0x1000000 ;  /* 0x0100000000047836 */ /* 0x000fc80000000000 */
[----:B------:R-:W-:Y:S01]  /*1d70*/  IMAD R6, R5, R6, 0x3c000000 ;  /* 0x3c00000005067424 */ /* 0x000fe200078e0206 */
[----:B------:R-:W-:Y:S02]  /*1d80*/  SHF.L.U32 R5, R0, R5, RZ ;  /* 0x0000000500057219 */ /* 0x000fe400000006ff */
[----:B------:R-:W-:Y:S02]  /*1d90*/  SHF.R.S32.HI R4, RZ, 0x8, R4 ;  /* 0x00000008ff047819 */ /* 0x000fe40000011404 */
[----:B------:R-:W-:-:S04]  /*1da0*/  LEA.HI R5, R5, R6, RZ, 0x1c ;  /* 0x0000000605057211 */ /* 0x000fc800078fe0ff */
[----:B------:R-:W-:-:S04]  /*1db0*/  LOP3.LUT R5, R5, 0x7f800000, R4, 0xf8, !PT ;  /* 0x7f80000005057812 */ /* 0x000fc800078ef804 */
[----:B------:R-:W-:-:S04]  /*1dc0*/  LOP3.LUT R2, R5, R2, RZ, 0x30, !PT ;  /* 0x0000000205027212 */ /* 0x000fc800078e30ff */
[----:B------:R-:W-:Y:S01]  /*1dd0*/  LOP3.LUT R19, R2, 0x80000000, R19, 0xf8, !PT ;  /* 0x8000000002137812 */ /* 0x000fe200078ef813 */
[----:B------:R-:W-:Y:S06]  /*1de0*/  BRA `(.L_x_2355) ;  /* 0x0000000400c87947 */ /* 0x000fec0003800000 */
.L_x_2366:
        /* <DEDUP_REMOVED lines=11> */
[----:B------:R-:W-:Y:S01]  /*1ea0*/  LOP3.LUT R19, R19, 0x80000000, R0, 0xf8, !PT ;  /* 0x8000000013137812 */ /* 0x000fe200078ef800 */
[----:B------:R-:W-:Y:S06]  /*1eb0*/  BRA `(.L_x_2355) ;  /* 0x0000000400947947 */ /* 0x000fec0003800000 */
.L_x_2365:
[----:B------:R-:W2:Y:S02]  /*1ec0*/  LDG.E.U16 R2, desc[UR36][R2.64] ;  /* 0x0000002402027981 */ /* 0x000ea4000c1e1500 */
[----:B--2---:R-:W-:Y:S01]  /*1ed0*/  IMAD.U32 R19, R2, 0x10000, RZ ;  /* 0x0001000002137824 */ /* 0x004fe200078e00ff */
[----:B------:R-:W-:Y:S06]  /*1ee0*/  BRA `(.L_x_2355) ;  /* 0x0000000400887947 */ /* 0x000fec0003800000 */
.L_x_2362:
        /* <DEDUP_REMOVED lines=9> */
[----:B--2---:R-:W-:Y:S01]  /*1f80*/  I2FP.F32.U32 R19, R2 ;  /* 0x0000000200137245 */ /* 0x004fe20000201000 */
[----:B------:R-:W-:Y:S06]  /*1f90*/  BRA `(.L_x_2355) ;  /* 0x00000004005c7947 */ /* 0x000fec0003800000 */
.L_x_2369:
[----:B------:R-:W2:Y:S01]  /*1fa0*/  LDG.E.U8 R2, desc[UR36][R2.64] ;  /* 0x0000002402027981 */ /* 0x000ea2000c1e1100 */
        /* <DEDUP_REMOVED lines=19> */
.L_x_2371:
[----:B------:R-:W-:Y:S05]  /*20e0*/  BSYNC B0 ;  /* 0x0000000000007941 */ /* 0x000fea0003800000 */
.L_x_2370:
[----:B------:R-:W-:Y:S01]  /*20f0*/  IMAD.SHL.U32 R2, R2, 0x100000, RZ ;  /* 0x0010000002027824 */ /* 0x000fe200078e00ff */
[----:B------:R-:W-:-:S04]  /*2100*/  LEA R0, R0, 0x3b800000, 0x17 ;  /* 0x3b80000000007811 */ /* 0x000fc800078eb8ff */
[----:B------:R-:W-:Y:S01]  /*2110*/  LOP3.LUT R19, R0, R2, R19, 0xfe, !PT ;  /* 0x0000000200137212 */ /* 0x000fe200078efe13 */
[----:B------:R-:W-:Y:S06]  /*2120*/  BRA `(.L_x_2355) ;  /* 0x0000000000f87947 */ /* 0x000fec0003800000 */
.L_x_2368:
        /* <DEDUP_REMOVED lines=20> */
.L_x_2373:
[----:B------:R-:W-:Y:S05]  /*2270*/  BSYNC B0 ;  /* 0x0000000000007941 */ /* 0x000fea0003800000 */
.L_x_2372:
[----:B------:R-:W-:Y:S01]  /*2280*/  IMAD.SHL.U32 R2, R2, 0x200000, RZ ;  /* 0x0020000002027824 */ /* 0x000fe200078e00ff */
[----:B------:R-:W-:-:S04]  /*2290*/  LEA R0, R0, 0x37800000, 0x17 ;  /* 0x3780000000007811 */ /* 0x000fc800078eb8ff */
[----:B------:R-:W-:Y:S01]  /*22a0*/  LOP3.LUT R19, R0, R2, R19, 0xfe, !PT ;  /* 0x0000000200137212 */ /* 0x000fe200078efe13 */
[----:B------:R-:W-:Y:S06]  /*22b0*/  BRA `(.L_x_2355) ;  /* 0x0000000000947947 */ /* 0x000fec0003800000 */
.L_x_2367:
[----:B------:R-:W-:-:S13]  /*22c0*/  ISETP.NE.AND P0, PT, R4, 0x1c, PT ;  /* 0x0000001c0400780c */ /* 0x000fda0003f05270 */
[----:B------:R-:W-:Y:S05]  /*22d0*/  @!P0 BRA `(.L_x_2374) ;  /* 0x0000000000848947 */ /* 0x000fea0003800000 */
[----:B------:R-:W-:-:S13]  /*22e0*/  ISETP.NE.AND P0, PT, R4, 0x1d, PT ;  /* 0x0000001d0400780c */ /* 0x000fda0003f05270 */
[----:B------:R-:W-:Y:S05]  /*22f0*/  @!P0 BRA `(.L_x_2375) ;  /* 0x0000000000708947 */ /* 0x000fea0003800000 */
[----:B------:R-:W-:-:S13]  /*2300*/  ISETP.NE.AND P0, PT, R4, 0x2c, PT ;  /* 0x0000002c0400780c */ /* 0x000fda0003f05270 */
[----:B------:R-:W-:Y:S05]  /*2310*/  @P0 BRA `(.L_x_2354) ;  /* 0x0000000000200947 */ /* 0x000fea0003800000 */
[----:B------:R-:W2:Y:S01]  /*2320*/  LDG.E.U8 R2, desc[UR36][R2.64] ;  /* 0x0000002402027981 */ /* 0x000ea2000c1e1100 */
[----:B------:R-:W-:Y:S01]  /*2330*/  IMAD.MOV.U32 R19, RZ, RZ, 0x400000 ;  /* 0x00400000ff137424 */ /* 0x000fe200078e00ff */
[----:B--2---:R-:W-:-:S13]  /*2340*/  ISETP.NE.AND P0, PT, R2, RZ, PT ;  /* 0x000000ff0200720c */ /* 0x004fda0003f05270 */
[----:B------:R-:W-:Y:S05]  /*2350*/  @!P0 BRA `(.L_x_2355) ;  /* 0x00000000006c8947 */ /* 0x000fea0003800000 */
[----:B------:R-:W-:-:S13]  /*2360*/  ISETP.NE.AND P0, PT, R2, 0xff, PT ;  /* 0x000000ff0200780c */ /* 0x000fda0003f05270 */
[----:B------:R-:W-:Y:S02]  /*2370*/  @!P0 IMAD.MOV.U32 R19, RZ, RZ, 0x7f800001 ;  /* 0x7f800001ff138424 */ /* 0x000fe400078e00ff */
[----:B------:R-:W-:Y:S01]  /*2380*/  @P0 IMAD.SHL.U32 R19, R2, 0x800000, RZ ;  /* 0x0080000002130824 */ /* 0x000fe200078e00ff */
[----:B------:R-:W-:Y:S06]  /*2390*/  BRA `(.L_x_2355) ;  /* 0x00000000005c7947 */ /* 0x000fec0003800000 */
.L_x_2354:
        /* <DEDUP_REMOVED lines=16> */
.L_x_2376:
[----:B------:R-:W-:Y:S01]  /*24a0*/  IMAD.MOV.U32 R19, RZ, RZ, RZ ;  /* 0x000000ffff137224 */ /* 0x000fe200078e00ff */
[----:B------:R-:W-:Y:S06]  /*24b0*/  BRA `(.L_x_2355) ;  /* 0x0000000000147947 */ /* 0x000fec0003800000 */
.L_x_2375:
[----:B------:R-:W2:Y:S02]  /*24c0*/  LDG.E.64 R2, desc[UR36][R2.64] ;  /* 0x0000002402027981 */ /* 0x000ea4000c1e1b00 */
[----:B--2---:R0:W1:Y:S01]  /*24d0*/  I2F.U64 R19, R2 ;  /* 0x0000000200137312 */ /* 0x0040620000301000 */
[----:B------:R-:W-:Y:S05]  /*24e0*/  BRA `(.L_x_2355) ;  /* 0x0000000000087947 */ /* 0x000fea0003800000 */
.L_x_2374:
[----:B------:R-:W2:Y:S02]  /*24f0*/  LDG.E R2, desc[UR36][R2.64] ;  /* 0x0000002402027981 */ /* 0x000ea4000c1e1900 */
[----:B--2---:R-:W-:-:S07]  /*2500*/  I2FP.F32.U32 R19, R2 ;  /* 0x0000000200137245 */ /* 0x004fce0000201000 */
.L_x_2355:
[----:B------:R-:W-:Y:S05]  /*2510*/  BSYNC B6 ;  /* 0x0000000000067941 */ /* 0x000fea0003800000 */
.L_x_2349:
[----:B------:R-:W1:Y:S01]  /*2520*/  LDC.U8 R4, c[0x0][0x4aa] ;  /* 0x00012a80ff047b82 */ /* 0x000e620000000000 */
[----:B------:R-:W-:Y:S01]  /*2530*/  ULDC.64 UR4, c[0x0][0x488] ;  /* 0x0001220000047ab9 */ /* 0x000fe20000000a00 */
[----:B------:R-:W-:Y:S01]  /*2540*/  BSSY B6, `(.L_x_2377) ;  /* 0x00000df000067945 */ /* 0x000fe20003800000 */
[----:B0-234-:R-:W-:-:S05]  /*2550*/  IADD3 R2, P1, R22, UR4, RZ ;  /* 0x0000000416027c10 */ /* 0x01dfca000ff3e0ff */
        /* <DEDUP_REMOVED lines=13> */
[----:B--2---:R-:W0:Y:S01]  /*2630*/  I2F.S16 R0, R0 ;  /* 0x0000000000007306 */ /* 0x004e220000101400 */
[----:B------:R-:W-:Y:S05]  /*2640*/  BRA `(.L_x_2383) ;  /* 0x0000000c00387947 */ /* 0x000fea0003800000 */
.L_x_2381:
[----:B------:R-:W2:Y:S02]  /*2650*/  LDG.E.U8 R0, desc[UR36][R2.64] ;  /* 0x0000002402007981 */ /* 0x000ea4000c1e1100 */
[----:B--2---:R-:W-:Y:S01]  /*2660*/  I2FP.F32.U32 R0, R0 ;  /* 0x0000000000007245 */ /* 0x004fe20000201000 */
[----:B------:R-:W-:Y:S06]  /*2670*/  BRA `(.L_x_2383) ;  /* 0x0000000c002c7947 */ /* 0x000fec0003800000 */
.L_x_2380:
[----:B------:R-:W-:-:S13]  /*2680*/  ISETP.NE.AND P0, PT, R0, 0x2, PT ;  /* 0x000000020000780c */ /* 0x000fda0003f05270 */
[----:B------:R-:W-:Y:S05]  /*2690*/  @!P0 BRA `(.L_x_2384) ;  /* 0x0000000000288947 */ /* 0x000fea0003800000 */
[----:B------:R-:W-:-:S13]  /*26a0*/  ISETP.NE.AND P0, PT, R0, 0x3, PT ;  /* 0x000000030000780c */ /* 0x000fda0003f05270 */
[----:B------:R-:W-:Y:S05]  /*26b0*/  @!P0 BRA `(.L_x_2385) ;  /* 0x0000000000148947 */ /* 0x000fea0003800000 */
[----:B------:R-:W-:-:S13]  /*26c0*/  ISETP.NE.AND P0, PT, R0, 0x4, PT ;  /* 0x000000040000780c */ /* 0x000fda0003f05270 */
[----:B------:R-:W-:Y:S05]  /*26d0*/  @P0 BRA `(.L_x_2382) ;  /* 0x0000000800b80947 */ /* 0x000fea0003800000 */
[----:B------:R-:W2:Y:S02]  /*26e0*/  LDG.E.64 R2, desc[UR36][R2.64] ;  /* 0x0000002402027981 */ /* 0x000ea4000c1e1b00 */
[----:B--2---:R0:W1:Y:S01]  /*26f0*/  I2F.S64 R0, R2 ;  /* 0x0000000200007312 */ /* 0x0040620000301400 */
[----:B------:R-:W-:Y:S05]  /*2700*/  BRA `(.L_x_2383) ;  /* 0x0000000c00087947 */ /* 0x000fea0003800000 */
.L_x_2385:
[----:B------:R-:W2:Y:S02]  /*2710*/  LDG.E R0, desc[UR36][R2.64] ;  /* 0x0000002402007981 */ /* 0x000ea4000c1e1900 */
[----:B--2---:R-:W-:Y:S01]  /*2720*/  I2FP.F32.S32 R0, R0 ;  /* 0x0000000000007245 */ /* 0x004fe20000201400 */
[----:B------:R-:W-:Y:S06]  /*2730*/  BRA `(.L_x_2383) ;  /* 0x0000000800fc7947 */ /* 0x000fec0003800000 */
.L_x_2384:
[----:B------:R-:W2:Y:S02]  /*2740*/  LDG.E.U16 R0, desc[UR36][R2.64] ;  /* 0x0000002402007981 */ /* 0x000ea4000c1e1500 */
[----:B--2---:R-:W4:Y:S01]  /*2750*/  I2F.S16 R0, R0 ;  /* 0x0000000000007306 */ /* 0x004f220000101400 */
[----:B------:R-:W-:Y:S05]  /*2760*/  BRA `(.L_x_2383) ;  /* 0x0000000800f07947 */ /* 0x000fea0003800000 */
.L_x_2379:
        /* <DEDUP_REMOVED lines=8> */
.L_x_2387:
[----:B------:R-:W2:Y:S02]  /*27f0*/  LDG.E.U16 R0, desc[UR36][R2.64] ;  /* 0x0000002402007981 */ /* 0x000ea4000c1e1500 */
[----:B--2---:R-:W-:Y:S01]  /*2800*/  HADD2.F32 R0, -RZ, R0.H0_H0 ;  /* 0x20000000ff007230 */ /* 0x004fe20000004100 */
[----:B------:R-:W-:Y:S06]  /*2810*/  BRA `(.L_x_2383) ;  /* 0x0000000800c47947 */ /* 0x000fec0003800000 */
.L_x_2386:
        /* <DEDUP_REMOVED lines=8> */
.L_x_2389:
[----:B------:R-:W2:Y:S02]  /*28a0*/  LDG.E.U16 R0, desc[UR36][R2.64] ;  /* 0x0000002402007981 */ /* 0x000ea4000c1e1500 */
[----:B--2---:R-:W-:Y:S01]  /*28b0*/  HADD2.F32 R0, -RZ, R0.H0_H0 ;  /* 0x20000000ff007230 */ /* 0x004fe20000004100 */
[----:B------:R-:W-:Y:S06]  /*28c0*/  BRA `(.L_x_2383) ;  /* 0x0000000800987947 */ /* 0x000fec0003800000 */
.L_x_2388:
[----:B------:R-:W2:Y:S01]  /*28d0*/  LDG.E.64 R2, desc[UR36][R2.64] ;  /* 0x0000002402027981 */ /* 0x000ea2000c1e1b00 */
[----:B------:R-:W-:Y:S01]  /*28e0*/  UMOV UR4, 0xf0000000 ;  /* 0xf000000000047882 */ /* 0x000fe20000000000 */
[----:B------:R-:W-:Y:S01]  /*28f0*/  UMOV UR5, 0x380fffff ;  /* 0x380fffff00057882 */ /* 0x000fe20000000000 */
[----:B--2---:R-:W0:Y:S01]  /*2900*/  F2F.F32.F64 R0, R2 ;  /* 0x0000000200007310 */ /* 0x004e220000301000 */
[----:B------:R-:W-:-:S14]  /*2910*/  DSETP.GEU.AND P0, PT, |R2|, UR4, PT ;  /* 0x0000000402007e2a */ /* 0x000fdc000bf0e200 */
[----:B0-----:R-:W-:Y:S01]  /*2920*/  @!P0 FMUL R0, R0, 1.175494350822287508e-38 ;  /* 0x0080000000008820 */ /* 0x001fe20000400000 */
[----:B------:R-:W-:Y:S06]  /*2930*/  BRA `(.L_x_2383) ;  /* 0x00000008007c7947 */ /* 0x000fec0003800000 */
.L_x_2378:
        /* <DEDUP_REMOVED lines=12> */
.L_x_2392:
[----:B------:R-:W2:Y:S01]  /*2a00*/  LDG.E.64 R2, desc[UR36][R2.64] ;  /* 0x0000002402027981 */ /* 0x000ea2000c1e1b00 */
[----:B------:R-:W-:Y:S01]  /*2a10*/  UMOV UR4, 0xf0000000 ;  /* 0xf000000000047882 */ /* 0x000fe20000000000 */
[----:B------:R-:W-:Y:S01]  /*2a20*/  UMOV UR5, 0x380fffff ;  /* 0x380fffff00057882 */ /* 0x000fe20000000000 */
[----:B--2---:R-:W0:Y:S01]  /*2a30*/  F2F.F32.F64 R0, R2 ;  /* 0x0000000200007310 */ /* 0x004e220000301000 */
[----:B------:R-:W-:-:S14]  /*2a40*/  DSETP.GEU.AND P0, PT, |R2|, UR4, PT ;  /* 0x0000000402007e2a */ /* 0x000fdc000bf0e200 */
[----:B0-----:R-:W-:Y:S01]  /*2a50*/  @!P0 FMUL R0, R0, 1.175494350822287508e-38 ;  /* 0x0080000000008820 */ /* 0x001fe20000400000 */
[----:B------:R-:W-:Y:S06]  /*2a60*/  BRA `(.L_x_2383) ;  /* 0x0000000800307947 */ /* 0x000fec0003800000 */
.L_x_2391:
        /* <DEDUP_REMOVED lines=24> */
[----:B------:R-:W-:Y:S01]  /*2bf0*/  LOP3.LUT R0, R5, 0x80000000, R0, 0xf8, !PT ;  /* 0x8000000005007812 */ /* 0x000fe200078ef800 */
[----:B------:R-:W-:Y:S06]  /*2c00*/  BRA `(.L_x_2383) ;  /* 0x0000000400c87947 */ /* 0x000fec0003800000 */
.L_x_2394:
        /* <DEDUP_REMOVED lines=11> */
[----:B------:R-:W-:Y:S01]  /*2cc0*/  LOP3.LUT R0, R4, 0x80000000, R5, 0xf8, !PT ;  /* 0x8000000004007812 */ /* 0x000fe200078ef805 */
[----:B------:R-:W-:Y:S06]  /*2cd0*/  BRA `(.L_x_2383) ;  /* 0x0000000400947947 */ /* 0x000fec0003800000 */
.L_x_2393:
[----:B------:R-:W2:Y:S02]  /*2ce0*/  LDG.E.U16 R0, desc[UR36][R2.64] ;  /* 0x0000002402007981 */ /* 0x000ea4000c1e1500 */
[----:B--2---:R-:W-:Y:S01]  /*2cf0*/  IMAD.U32 R0, R0, 0x10000, RZ ;  /* 0x0001000000007824 */ /* 0x004fe200078e00ff */
[----:B------:R-:W-:Y:S06]  /*2d00*/  BRA `(.L_x_2383) ;  /* 0x0000000400887947 */ /* 0x000fec0003800000 */
.L_x_2390:
        /* <DEDUP_REMOVED lines=11> */
.L_x_2397:
        /* <DEDUP_REMOVED lines=20> */
.L_x_2399:
[----:B------:R-:W-:Y:S05]  /*2f00*/  BSYNC B0 ;  /* 0x0000000000007941 */ /* 0x000fea0003800000 */
.L_x_2398:
[----:B------:R-:W-:Y:S01]  /*2f10*/  LEA R3, R0, 0x3b800000, 0x17 ;  /* 0x3b80000000037811 */ /* 0x000fe200078eb8ff */
[----:B------:R-:W-:-:S05]  /*2f20*/  IMAD.SHL.U32 R0, R2, 0x100000, RZ ;  /* 0x0010000002007824 */ /* 0x000fca00078e00ff */
[----:B------:R-:W-:Y:S01]  /*2f30*/  LOP3.LUT R0, R3, R0, R4, 0xfe, !PT ;  /* 0x0000000003007212 */ /* 0x000fe200078efe04 */
[----:B------:R-:W-:Y:S06]  /*2f40*/  BRA `(.L_x_2383) ;  /* 0x0000000000f87947 */ /* 0x000fec0003800000 */
.L_x_2396:
        /* <DEDUP_REMOVED lines=20> */
.L_x_2401:
[----:B------:R-:W-:Y:S05]  /*3090*/  BSYNC B0 ;  /* 0x0000000000007941 */ /* 0x000fea0003800000 */
.L_x_2400:
[----:B------:R-:W-:Y:S01]  /*30a0*/  LEA R3, R0, 0x37800000, 0x17 ;  /* 0x3780000000037811 */ /* 0x000fe200078eb8ff */
[----:B------:R-:W-:-:S05]  /*30b0*/  IMAD.SHL.U32 R0, R2, 0x200000, RZ ;  /* 0x0020000002007824 */ /* 0x000fca00078e00ff */
[----:B------:R-:W-:Y:S01]  /*30c0*/  LOP3.LUT R0, R3, R0, R4, 0xfe, !PT ;  /* 0x0000000003007212 */ /* 0x000fe200078efe04 */
[----:B------:R-:W-:Y:S06]  /*30d0*/  BRA `(.L_x_2383) ;  /* 0x0000000000947947 */ /* 0x000fec0003800000 */
.L_x_2395:
        /* <DEDUP_REMOVED lines=14> */
.L_x_2382:
        /* <DEDUP_REMOVED lines=16> */
.L_x_2404:
[----:B------:R-:W-:Y:S01]  /*32c0*/  IMAD.MOV.U32 R0, RZ, RZ, RZ ;  /* 0x000000ffff007224 */ /* 0x000fe200078e00ff */
[----:B------:R-:W-:Y:S06]  /*32d0*/  BRA `(.L_x_2383) ;  /* 0x0000000000147947 */ /* 0x000fec0003800000 */
.L_x_2403:
[----:B------:R-:W2:Y:S02]  /*32e0*/  LDG.E.64 R2, desc[UR36][R2.64] ;  /* 0x0000002402027981 */ /* 0x000ea4000c1e1b00 */
[----:B--2---:R0:W1:Y:S01]  /*32f0*/  I2F.U64 R0, R2 ;  /* 0x0000000200007312 */ /* 0x0040620000301000 */
[----:B------:R-:W-:Y:S05]  /*3300*/  BRA `(.L_x_2383) ;  /* 0x0000000000087947 */ /* 0x000fea0003800000 */
.L_x_2402:
[----:B------:R-:W2:Y:S02]  /*3310*/  LDG.E R0, desc[UR36][R2.64] ;  /* 0x0000002402007981 */ /* 0x000ea4000c1e1900 */
[----:B--2---:R-:W-:-:S07]  /*3320*/  I2FP.F32.U32 R0, R0 ;  /* 0x0000000000007245 */ /* 0x004fce0000201000 */
.L_x_2383:
[----:B------:R-:W-:Y:S05]  /*3330*/  BSYNC B6 ;  /* 0x0000000000067941 */ /* 0x000fea0003800000 */
.L_x_2377:
[----:B------:R-:W-:Y:S02]  /*3340*/  ULDC.U8 UR4, c[0x0][0x49c] ;  /* 0x0001270000047ab9 */ /* 0x000fe40000000000 */
[----:B------:R-:W-:-:S13]  /*3350*/  ISETP.NE.AND P0, PT, RZ, UR4, PT ;  /* 0x00000004ff007c0c */ /* 0x000fda000bf05270 */
[----:B------:R-:W-:Y:S05]  /*3360*/  @!P0 BRA `(.L_x_2405) ;  /* 0x0000000000248947 */ /* 0x000fea0003800000 */
[----:B01--45:R-:W-:-:S13]  /*3370*/  FSETP.GTU.FTZ.AND P0, PT, R0, RZ, PT ;  /* 0x000000ff0000720b */ /* 0x033fda0003f1c000 */
[----:B--23--:R-:W0:Y:S08]  /*3380*/  @!P0 LDC R3, c[0x0][0x490] ;  /* 0x00012400ff038b82 */ /* 0x00ce300000000800 */
[----:B------:R-:W1:Y:S08]  /*3390*/  @!P0 LDC R4, c[0x0][0x498] ;  /* 0x00012600ff048b82 */ /* 0x000e700000000800 */
[----:B------:R-:W2:Y:S01]  /*33a0*/  @P0 LDC R2, c[0x0][0x494] ;  /* 0x00012500ff020b82 */ /* 0x000ea20000000800 */
[----:B0-----:R-:W-:Y:S01]  /*33b0*/  @!P0 FADD.FTZ R3, R0, R3 ;  /* 0x0000000300038221 */ /* 0x001fe20000010000 */
[C---:B-1----:R-:W-:Y:S01]  /*33c0*/  @!P0 FMUL.FTZ R0, R19.reuse, R4 ;  /* 0x0000000413008220 */ /* 0x042fe20000410000 */
[----:B--2---:R-:W-:-:S03]  /*33d0*/  @P0 FMUL.FTZ R2, R19, R2 ;  /* 0x0000000213020220 */ /* 0x004fc60000410000 */
[----:B------:R-:W-:Y:S01]  /*33e0*/  @!P0 FMUL.FTZ R2, R0, R3 ;  /* 0x0000000300028220 */ /* 0x000fe20000410000 */
[----:B------:R-:W-:Y:S06]  /*33f0*/  BRA `(.L_x_2406) ;  /* 0x00000000002c7947 */ /* 0x000fec0003800000 */
.L_x_2405:
[----:B01--45:R-:W-:-:S13]  /*3400*/  FSETP.GTU.FTZ.AND P0, PT, R0, RZ, PT ;  /* 0x000000ff0000720b */ /* 0x033fda0003f1c000 */
[----:B------:R-:W0:Y:S08]  /*3410*/  @!P0 LDC R4, c[0x0][0x498] ;  /* 0x00012600ff048b82 */ /* 0x000e300000000800 */
[----:B------:R-:W1:Y:S08]  /*3420*/  @!P0 LDC R5, c[0x0][0x490] ;  /* 0x00012400ff058b82 */ /* 0x000e700000000800 */
[----:B--23--:R-:W2:Y:S01]  /*3430*/  @P0 LDC R2, c[0x0][0x494] ;  /* 0x00012500ff020b82 */ /* 0x00cea20000000800 */
[----:B0-----:R-:W-:-:S04]  /*3440*/  @!P0 FMUL.FTZ R0, R0, R4 ;  /* 0x0000000400008220 */ /* 0x001fc80000410000 */
[----:B------:R-:W-:Y:S01]  /*3450*/  @!P0 FMUL.FTZ R3, R0, 1.4426950216293334961 ;  /* 0x3fb8aa3b00038820 */ /* 0x000fe20000410000 */
[----:B------:R-:W-:-:S04]  /*3460*/  @!P0 FMUL.FTZ R0, R19, R4 ;  /* 0x0000000413008220 */ /* 0x000fc80000410000 */
[----:B-1----:R-:W-:Y:S01]  /*3470*/  @!P0 FMUL.FTZ R0, R0, R5 ;  /* 0x0000000500008220 */ /* 0x002fe20000410000 */
[----:B------:R-:W0:Y:S01]  /*3480*/  @!P0 MUFU.EX2 R3, R3 ;  /* 0x0000000300038308 */ /* 0x000e220000000800 */
[----:B--2---:R-:W-:Y:S02]  /*3490*/  @P0 FMUL.FTZ R2, R19, R2 ;  /* 0x0000000213020220 */ /* 0x004fe40000410000 */
[----:B0-----:R-:W-:-:S07]  /*34a0*/  @!P0 FMUL.FTZ R2, R0, R3 ;  /* 0x0000000300028220 */ /* 0x001fce0000410000 */
.L_x_2406:
        /* <DEDUP_REMOVED lines=12> */
[----:B------:R-:W0:Y:S02]  /*3570*/  F2I.FTZ.TRUNC.NTZ R3, R2 ;  /* 0x0000000200037305 */ /* 0x000e24000021f100 */
[----:B0-----:R0:W-:Y:S01]  /*3580*/  STG.E.U8 desc[UR36][R16.64], R3 ;  /* 0x0000000310007986 */ /* 0x0011e2000c101124 */
[----:B------:R-:W-:Y:S05]  /*3590*/  BRA `(.L_x_2412) ;  /* 0x0000000c00507947 */ /* 0x000fea0003800000 */
.L_x_2410:
[----:B------:R-:W0:Y:S02]  /*35a0*/  F2I.S64.TRUNC R2, R2 ;  /* 0x0000000200027311 */ /* 0x000e24000020d900 */
[----:B0-----:R-:W-:-:S05]  /*35b0*/  IMAD.MOV.U32 R5, RZ, RZ, R2 ;  /* 0x000000ffff057224 */ /* 0x001fca00078e0002 */
[----:B------:R0:W-:Y:S01]  /*35c0*/  STG.E.U8 desc[UR36][R16.64], R5 ;  /* 0x0000000510007986 */ /* 0x0001e2000c101124 */
[----:B------:R-:W-:Y:S05]  /*35d0*/  BRA `(.L_x_2412) ;  /* 0x0000000c00407947 */ /* 0x000fea0003800000 */
.L_x_2409:
[----:B------:R-:W-:-:S13]  /*35e0*/  ISETP.NE.AND P0, PT, R0, 0x2, PT ;  /* 0x000000020000780c */ /* 0x000fda0003f05270 */
[----:B------:R-:W-:Y:S05]  /*35f0*/  @!P0 BRA `(.L_x_2413) ;  /* 0x0000000000288947 */ /* 0x000fea0003800000 */
[----:B------:R-:W-:-:S13]  /*3600*/  ISETP.NE.AND P0, PT, R0, 0x3, PT ;  /* 0x000000030000780c */ /* 0x000fda0003f05270 */
[----:B------:R-:W-:Y:S05]  /*3610*/  @!P0 BRA `(.L_x_2414) ;  /* 0x0000000000148947 */ /* 0x000fea0003800000 */
[----:B------:R-:W-:-:S13]  /*3620*/  ISETP.NE.AND P0, PT, R0, 0x4, PT ;  /* 0x000000040000780c */ /* 0x000fda0003f05270 */
[----:B------:R-:W-:Y:S05]  /*3630*/  @P0 BRA `(.L_x_2411) ;  /* 0x0000000800d00947 */ /* 0x000fea0003800000 */
[----:B------:R-:W0:Y:S02]  /*3640*/  F2I.S64.TRUNC R2, R2 ;  /* 0x0000000200027311 */ /* 0x000e24000020d900 */
[----:B0-----:R0:W-:Y:S01]  /*3650*/  STG.E.64 desc[UR36][R16.64], R2 ;  /* 0x0000000210007986 */ /* 0x0011e2000c101b24 */
[----:B------:R-:W-:Y:S05]  /*3660*/  BRA `(.L_x_2412) ;  /* 0x0000000c001c7947 */ /* 0x000fea0003800000 */
.L_x_2414:
[----:B------:R-:W0:Y:S02]  /*3670*/  F2I.FTZ.TRUNC.NTZ R3, R2 ;  /* 0x0000000200037305 */ /* 0x000e24000021f100 */
[----:B0-----:R0:W-:Y:S01]  /*3680*/  STG.E desc[UR36][R16.64], R3 ;  /* 0x0000000310007986 */ /* 0x0011e2000c101924 */
[----:B------:R-:W-:Y:S05]  /*3690*/  BRA `(.L_x_2412) ;  /* 0x0000000c00107947 */ /* 0x000fea0003800000 */
.L_x_2413:
[----:B------:R-:W0:Y:S02]  /*36a0*/  F2I.FTZ.TRUNC.NTZ R3, R2 ;  /* 0x0000000200037305 */ /* 0x000e24000021f100 */
[----:B0-----:R0:W-:Y:S01]  /*36b0*/  STG.E.U16 desc[UR36][R16.64], R3 ;  /* 0x0000000310007986 */ /* 0x0011e2000c101524 */
[----:B------:R-:W-:Y:S05]  /*36c0*/  BRA `(.L_x_2412) ;  /* 0x0000000c00047947 */ /* 0x000fea0003800000 */
.L_x_2408:
[----:B------:R-:W-:-:S13]  /*36d0*/  ISETP.GT.AND P0, PT, R0, 0x6, PT ;  /* 0x000000060000780c */ /* 0x000fda0003f04270 */
[----:B------:R-:W-:Y:S05]  /*36e0*/  @P0 BRA `(.L_x_2415) ;  /* 0x0000000000240947 */ /* 0x000fea0003800000 */
[----:B------:R-:W-:-:S13]  /*36f0*/  ISETP.NE.AND P0, PT, R0, 0x5, PT ;  /* 0x000000050000780c */ /* 0x000fda0003f05270 */
[----:B------:R-:W-:Y:S05]  /*3700*/  @!P0 BRA `(.L_x_2416) ;  /* 0x0000000000108947 */ /* 0x000fea0003800000 */
[----:B------:R-:W-:-:S13]  /*3710*/  ISETP.NE.AND P0, PT, R0, 0x6, PT ;  /* 0x000000060000780c */ /* 0x000fda0003f05270 */
[----:B------:R-:W-:Y:S05]  /*3720*/  @P0 BRA `(.L_x_2411) ;  /* 0x0000000800940947 */ /* 0x000fea0003800000 */
[----:B------:R0:W-:Y:S01]  /*3730*/  STG.E desc[UR36][R16.64], R2 ;  /* 0x0000000210007986 */ /* 0x0001e2000c101924 */
[----:B------:R-:W-:Y:S05]  /*3740*/  BRA `(.L_x_2412) ;  /* 0x0000000800e47947 */ /* 0x000fea0003800000 */
.L_x_2416:
[----:B------:R-:W-:-:S05]  /*3750*/  F2FP.F16.F32.PACK_AB R2, RZ, R2 ;  /* 0x00000002ff02723e */ /* 0x000fca00000000ff */
[----:B------:R0:W-:Y:S01]  /*3760*/  STG.E.U16 desc[UR36][R16.64], R2 ;  /* 0x0000000210007986 */ /* 0x0001e2000c101524 */
[----:B------:R-:W-:Y:S05]  /*3770*/  BRA `(.L_x_2412) ;  /* 0x0000000800d87947 */ /* 0x000fea0003800000 */
.L_x_2415:
[----:B------:R-:W-:-:S13]  /*3780*/  ISETP.NE.AND P0, PT, R0, 0x7, PT ;  /* 0x000000070000780c */ /* 0x000fda0003f05270 */
[----:B------:R-:W-:Y:S05]  /*3790*/  @!P0 BRA `(.L_x_2417) ;  /* 0x00000000002c8947 */ /* 0x000fea0003800000 */
[----:B------:R-:W-:-:S13]  /*37a0*/  ISETP.NE.AND P0, PT, R0, 0x8, PT ;  /* 0x000000080000780c */ /* 0x000fda0003f05270 */
[----:B------:R-:W-:Y:S05]  /*37b0*/  @!P0 BRA `(.L_x_2418) ;  /* 0x0000000000148947 */ /* 0x000fea0003800000 */
[----:B------:R-:W-:-:S13]  /*37c0*/  ISETP.NE.AND P0, PT, R0, 0x9, PT ;  /* 0x000000090000780c */ /* 0x000fda0003f05270 */
[----:B------:R-:W-:Y:S05]  /*37d0*/  @P0 BRA `(.L_x_2411) ;  /* 0x0000000800680947 */ /* 0x000fea0003800000 */
[----:B------:R-:W-:-:S05]  /*37e0*/  IMAD.MOV.U32 R3, RZ, RZ, RZ ;  /* 0x000000ffff037224 */ /* 0x000fca00078e00ff */
[----:B------:R0:W-:Y:S01]  /*37f0*/  STG.E.64 desc[UR36][R16.64], R2 ;  /* 0x0000000210007986 */ /* 0x0001e2000c101b24 */
[----:B------:R-:W-:Y:S05]  /*3800*/  BRA `(.L_x_2412) ;  /* 0x0000000800b47947 */ /* 0x000fea0003800000 */
.L_x_2418:
[----:B------:R-:W-:-:S04]  /*3810*/  F2FP.F16.F32.PACK_AB R3, RZ, R2 ;  /* 0x00000002ff03723e */ /* 0x000fc800000000ff */
[----:B------:R-:W-:-:S05]  /*3820*/  PRMT R3, R3, 0x5410, RZ ;  /* 0x0000541003037816 */ /* 0x000fca00000000ff */
[----:B------:R0:W-:Y:S01]  /*3830*/  STG.E desc[UR36][R16.64], R3 ;  /* 0x0000000310007986 */ /* 0x0001e2000c101924 */
[----:B------:R-:W-:Y:S05]  /*3840*/  BRA `(.L_x_2412) ;  /* 0x0000000800a47947 */ /* 0x000fea0003800000 */
.L_x_2417:
[----:B------:R-:W-:-:S06]  /*3850*/  FMUL.FTZ R2, R2, 1 ;  /* 0x3f80000002027820 */ /* 0x000fcc0000410000 */
[----:B------:R-:W0:Y:S02]  /*3860*/  F2F.F64.F32 R2, R2 ;  /* 0x0000000200027310 */ /* 0x000e240000201800 */
[----:B0-----:R0:W-:Y:S01]  /*3870*/  STG.E.64 desc[UR36][R16.64], R2 ;  /* 0x0000000210007986 */ /* 0x0011e2000c101b24 */
[----:B------:R-:W-:Y:S05]  /*3880*/  BRA `(.L_x_2412) ;  /* 0x0000000800947947 */ /* 0x000fea0003800000 */
.L_x_2407:
        /* <DEDUP_REMOVED lines=8> */
[----:B------:R-:W-:-:S04]  /*3910*/  FSETP.NEU.FTZ.AND P0, PT, R2, RZ, PT ;  /* 0x000000ff0200720b */ /* 0x000fc80003f1d000 */
[----:B------:R-:W-:-:S05]  /*3920*/  SEL R3, RZ, 0x1, !P0 ;  /* 0x00000001ff037807 */ /* 0x000fca0004000000 */
[----:B------:R0:W-:Y:S01]  /*3930*/  STG.E.U8 desc[UR36][R16.64], R3 ;  /* 0x0000000310007986 */ /* 0x0001e2000c101124 */
[----:B------:R-:W-:Y:S05]  /*3940*/  BRA `(.L_x_2412) ;  /* 0x0000000800647947 */ /* 0x000fea0003800000 */
.L_x_2421:
[----:B------:R-:W-:Y:S01]  /*3950*/  FMUL.FTZ R4, R2, 1 ;  /* 0x3f80000002047820 */ /* 0x000fe20000410000 */
[----:B------:R-:W-:-:S05]  /*3960*/  CS2R R6, SRZ ;  /* 0x0000000000067805 */ /* 0x000fca000001ff00 */
[----:B------:R-:W0:Y:S02]  /*3970*/  F2F.F64.F32 R4, R4 ;  /* 0x0000000400047310 */ /* 0x000e240000201800 */
[----:B0-----:R0:W-:Y:S01]  /*3980*/  STG.E.128 desc[UR36][R16.64], R4 ;  /* 0x0000000410007986 */ /* 0x0011e2000c101d24 */
[----:B------:R-:W-:Y:S05]  /*3990*/  BRA `(.L_x_2412) ;  /* 0x0000000800507947 */ /* 0x000fea0003800000 */
.L_x_2420:
[----:B------:R-:W-:-:S13]  /*39a0*/  ISETP.NE.AND P0, PT, R0, 0xf, PT ;  /* 0x0000000f0000780c */ /* 0x000fda0003f05270 */
[----:B------:R-:W-:Y:S05]  /*39b0*/  @!P0 BRA `(.L_x_2422) ;  /* 0x0000000000ac8947 */ /* 0x000fea0003800000 */
[----:B------:R-:W-:-:S13]  /*39c0*/  ISETP.NE.AND P0, PT, R0, 0x17, PT ;  /* 0x000000170000780c */ /* 0x000fda0003f05270 */
[----:B------:R-:W-:Y:S05]  /*39d0*/  @!P0 BRA `(.L_x_2423) ;  /* 0x0000000000508947 */ /* 0x000fea0003800000 */
[----:B------:R-:W-:-:S13]  /*39e0*/  ISETP.NE.AND P0, PT, R0, 0x18, PT ;  /* 0x000000180000780c */ /* 0x000fda0003f05270 */
[----:B------:R-:W-:Y:S05]  /*39f0*/  @P0 BRA `(.L_x_2411) ;  /* 0x0000000400e00947 */ /* 0x000fea0003800000 */
[C---:B------:R-:W-:Y:S01]  /*3a00*/  LOP3.LUT R4, R2.reuse, 0x7fffffff, RZ, 0xc0, !PT ;  /* 0x7fffffff02047812 */ /* 0x040fe200078ec0ff */
[----:B------:R-:W-:Y:S01]  /*3a10*/  BSSY B0, `(.L_x_2424) ;  /* 0x000000d000007945 */ /* 0x000fe20003800000 */
[----:B------:R-:W-:Y:S02]  /*3a20*/  LOP3.LUT R0, R2, 0x80000000, RZ, 0xc0, !PT ;  /* 0x8000000002007812 */ /* 0x000fe400078ec0ff */
[----:B------:R-:W-:Y:S02]  /*3a30*/  ISETP.GT.U32.AND P0, PT, R4, 0x43efffff, PT ;  /* 0x43efffff0400780c */ /* 0x000fe40003f04070 */
[----:B------:R-:W-:Y:S01]  /*3a40*/  SHF.R.U32.HI R5, RZ, 0x18, R0 ;  /* 0x00000018ff057819 */ /* 0x000fe20000011600 */
[----:B------:R-:W-:-:S10]  /*3a50*/  IMAD.MOV.U32 R0, RZ, RZ, 0x7f ;  /* 0x0000007fff007424 */ /* 0x000fd400078e00ff */
[----:B------:R-:W-:Y:S05]  /*3a60*/  @P0 BRA `(.L_x_2425) ;  /* 0x00000000001c0947 */ /* 0x000fea0003800000 */
[----:B------:R-:W-:-:S13]  /*3a70*/  ISETP.GE.U32.AND P0, PT, R4, 0x3c800000, PT ;  /* 0x3c8000000400780c */ /* 0x000fda0003f06070 */
[----:B------:R-:W-:-:S04]  /*3a80*/  @P0 SHF.R.U32.HI R0, RZ, 0x14, R2 ;  /* 0x00000014ff000819 */ /* 0x000fc80000011602 */
[----:B------:R-:W-:-:S04]  /*3a90*/  @P0 LOP3.LUT R3, R0, 0x1, RZ, 0xc0, !PT ;  /* 0x0000000100030812 */ /* 0x000fc800078ec0ff */
[----:B------:R-:W-:Y:S01]  /*3aa0*/  @P0 IADD3 R3, R2, 0x407ffff, R3 ;  /* 0x0407ffff02030810 */ /* 0x000fe20007ffe003 */
[----:B------:R-:W-:-:S03]  /*3ab0*/  @!P0 FADD.FTZ R2, R4, 16384 ;  /* 0x4680000004028421 */ /* 0x000fc60000010000 */
[----:B------:R-:W-:Y:S01]  /*3ac0*/  @P0 SHF.R.U32.HI R0, RZ, 0x14, R3 ;  /* 0x00000014ff000819 */ /* 0x000fe20000011603 */
[----:B------:R-:W-:-:S07]  /*3ad0*/  @!P0 VIADD R0, R2, 0xb9800000 ;  /* 0xb980000002008836 */ /* 0x000fce0000000000 */
.L_x_2425:
[----:B------:R-:W-:Y:S05]  /*3ae0*/  BSYNC B0 ;  /* 0x0000000000007941 */ /* 0x000fea0003800000 */
.L_x_2424:
[----:B------:R-:W-:-:S05]  /*3af0*/  LOP3.LUT R5, R0, R5, RZ, 0xfc, !PT ;  /* 0x0000000500057212 */ /* 0x000fca00078efcff */
[----:B------:R0:W-:Y:S01]  /*3b00*/  STG.E.U8 desc[UR36][R16.64], R5 ;  /* 0x0000000510007986 */ /* 0x0001e2000c101124 */
[----:B------:R-:W-:Y:S05]  /*3b10*/  BRA `(.L_x_2412) ;  /* 0x0000000400f07947 */ /* 0x000fea0003800000 */
.L_x_2423:
[----:B------:R-:W-:Y:S01]  /*3b20*/  LOP3.LUT R4, R2, 0x7fffffff, RZ, 0xc0, !PT ;  /* 0x7fffffff02047812 */ /* 0x000fe200078ec0ff */
[----:B------:R-:W-:Y:S03]  /*3b30*/  BSSY B0, `(.L_x_2426) ;  /* 0x000000e000007945 */ /* 0x000fe60003800000 */
[----:B------:R-:W-:-:S13]  /*3b40*/  ISETP.GT.U32.AND P0, PT, R4, 0x477fffff, PT ;  /* 0x477fffff0400780c */ /* 0x000fda0003f04070 */
[----:B------:R-:W-:Y:S05]  /*3b50*/  @P0 BRA `(.L_x_2427) ;  /* 0x0000000000200947 */ /* 0x000fea0003800000 */
[----:B------:R-:W-:-:S13]  /*3b60*/  ISETP.GE.U32.AND P0, PT, R4, 0x38800000, PT ;  /* 0x388000000400780c */ /* 0x000fda0003f06070 */
[----:B------:R-:W-:-:S04]  /*3b70*/  @P0 SHF.R.U32.HI R0, RZ, 0x15, R2 ;  /* 0x00000015ff000819 */ /* 0x000fc80000011602 */
[----:B------:R-:W-:-:S04]  /*3b80*/  @P0 LOP3.LUT R3, R0, 0x1, RZ, 0xc0, !PT ;  /* 0x0000000100030812 */ /* 0x000fc800078ec0ff */
[----:B------:R-:W-:Y:S01]  /*3b90*/  @P0 IADD3 R0, R2, 0x80fffff, R3 ;  /* 0x080fffff02000810 */ /* 0x000fe20007ffe003 */
[----:B------:R-:W-:-:S03]  /*3ba0*/  @!P0 FADD.FTZ R3, R4, 128 ;  /* 0x4300000004038421 */ /* 0x000fc60000010000 */
[----:B------:R-:W-:Y:S01]  /*3bb0*/  @P0 SHF.R.U32.HI R0, RZ, 0x15, R0 ;  /* 0x00000015ff000819 */ /* 0x000fe20000011600 */
[----:B------:R-:W-:Y:S01]  /*3bc0*/  @!P0 VIADD R0, R3, 0xbd000000 ;  /* 0xbd00000003008836 */ /* 0x000fe20000000000 */
[----:B------:R-:W-:Y:S06]  /*3bd0*/  BRA `(.L_x_2428) ;  /* 0x00000000000c7947 */ /* 0x000fec0003800000 */
.L_x_2427:
[----:B------:R-:W-:Y:S01]  /*3be0*/  IMAD.MOV.U32 R0, RZ, RZ, 0x7f ;  /* 0x0000007fff007424 */ /* 0x000fe200078e00ff */
[----:B------:R-:W-:-:S04]  /*3bf0*/  ISETP.GT.U32.AND P0, PT, R4, 0x7f800000, PT ;  /* 0x7f8000000400780c */ /* 0x000fc80003f04070 */
[----:B------:R-:W-:-:S09]  /*3c00*/  SEL R0, R0, 0x7c, P0 ;  /* 0x0000007c00007807 */ /* 0x000fd20000000000 */
.L_x_2428:
[----:B------:R-:W-:Y:S05]  /*3c10*/  BSYNC B0 ;  /* 0x0000000000007941 */ /* 0x000fea0003800000 */
.L_x_2426:
[----:B------:R-:W-:-:S04]  /*3c20*/  LOP3.LUT R2, R2, 0x80000000, RZ, 0xc0, !PT ;  /* 0x8000000002027812 */ /* 0x000fc800078ec0ff */
[----:B------:R-:W-:-:S04]  /*3c30*/  SHF.R.U32.HI R3, RZ, 0x18, R2 ;  /* 0x00000018ff037819 */ /* 0x000fc80000011602 */
[----:B------:R-:W-:-:S05]  /*3c40*/  LOP3.LUT R3, R0, R3, RZ, 0xfc, !PT ;  /* 0x0000000300037212 */ /* 0x000fca00078efcff */
[----:B------:R0:W-:Y:S01]  /*3c50*/  STG.E.U8 desc[UR36][R16.64], R3 ;  /* 0x0000000310007986 */ /* 0x0001e2000c101124 */
[----:B------:R-:W-:Y:S05]  /*3c60*/  BRA `(.L_x_2412) ;  /* 0x00000004009c7947 */ /* 0x000fea0003800000 */
.L_x_2422:
[----:B------:R-:W-:-:S05]  /*3c70*/  F2FP.BF16.F32.PACK_AB R2, RZ, R2 ;  /* 0x00000002ff02723e */ /* 0x000fca00000010ff */
[----:B------:R0:W-:Y:S01]  /*3c80*/  STG.E.U16 desc[UR36][R16.64], R2 ;  /* 0x0000000210007986 */ /* 0x0001e2000c101524 */
[----:B------:R-:W-:Y:S05]  /*3c90*/  BRA `(.L_x_2412) ;  /* 0x0000000400907947 */ /* 0x000fea0003800000 */
.L_x_2419:
        /* <DEDUP_REMOVED lines=8> */
[----:B------:R-:W0:Y:S02]  /*3d20*/  F2I.FTZ.U32.TRUNC.NTZ R3, R2 ;  /* 0x0000000200037305 */ /* 0x000e24000021f000 */
[----:B0-----:R0:W-:Y:S01]  /*3d30*/  STG.E.U16 desc[UR36][R16.64], R3 ;  /* 0x0000000310007986 */ /* 0x0011e2000c101524 */
[----:B------:R-:W-:Y:S05]  /*3d40*/  BRA `(.L_x_2412) ;  /* 0x0000000400647947 */ /* 0x000fea0003800000 */
.L_x_2431:
[----:B------:R-:W-:Y:S01]  /*3d50*/  LOP3.LUT R3, R2, 0x7fffffff, RZ, 0xc0, !PT ;  /* 0x7fffffff02037812 */ /* 0x000fe200078ec0ff */
[----:B------:R-:W-:Y:S01]  /*3d60*/  BSSY B0, `(.L_x_2432) ;  /* 0x0000013000007945 */ /* 0x000fe20003800000 */
[----:B------:R-:W-:Y:S02]  /*3d70*/  IMAD.MOV.U32 R8, RZ, RZ, 0x80 ;  /* 0x00000080ff087424 */ /* 0x000fe400078e00ff */
        /* <DEDUP_REMOVED lines=13> */
.L_x_2434:
[----:B------:R-:W-:-:S04]  /*3e50*/  LOP3.LUT R2, R2, 0x80000000, RZ, 0xc0, !PT ;  /* 0x8000000002027812 */ /* 0x000fc800078ec0ff */
[----:B------:R-:W-:-:S04]  /*3e60*/  SHF.R.U32.HI R3, RZ, 0x18, R2 ;  /* 0x00000018ff037819 */ /* 0x000fc80000011602 */
[----:B------:R-:W-:-:S04]  /*3e70*/  LOP3.LUT R0, R0, R3, RZ, 0xfc, !PT ;  /* 0x0000000300007212 */ /* 0x000fc800078efcff */
[----:B------:R-:W-:-:S07]  /*3e80*/  PRMT R8, R0, 0x7610, R8 ;  /* 0x0000761000087816 */ /* 0x000fce0000000008 */
.L_x_2433:
[----:B------:R-:W-:Y:S05]  /*3e90*/  BSYNC B0 ;  /* 0x0000000000007941 */ /* 0x000fea0003800000 */
.L_x_2432:
[----:B------:R4:W-:Y:S01]  /*3ea0*/  STG.E.U8 desc[UR36][R16.64], R8 ;  /* 0x0000000810007986 */ /* 0x0009e2000c101124 */
[----:B------:R-:W-:Y:S05]  /*3eb0*/  BRA `(.L_x_2412) ;  /* 0x0000000400087947 */ /* 0x000fea0003800000 */
.L_x_2430:
        /* <DEDUP_REMOVED lines=16> */
.L_x_2437:
[----:B------:R-:W-:-:S04]  /*3fc0*/  LOP3.LUT R2, R2, 0x80000000, RZ, 0xc0, !PT ;  /* 0x8000000002027812 */ /* 0x000fc800078ec0ff */
[----:B------:R-:W-:-:S04]  /*3fd0*/  SHF.R.U32.HI R3, RZ, 0x18, R2 ;  /* 0x00000018ff037819 */ /* 0x000fc80000011602 */
[----:B------:R-:W-:-:S04]  /*3fe0*/  LOP3.LUT R0, R0, R3, RZ, 0xfc, !PT ;  /* 0x0000000300007212 */ /* 0x000fc800078efcff */
[----:B------:R-:W-:-:S07]  /*3ff0*/  PRMT R8, R0, 0x7610, R8 ;  /* 0x0000761000087816 */ /* 0x000fce0000000008 */
.L_x_2436:
[----:B------:R-:W-:Y:S05]  /*4000*/  BSYNC B0 ;  /* 0x0000000000007941 */ /* 0x000fea0003800000 */
.L_x_2435:
[----:B------:R3:W-:Y:S01]  /*4010*/  STG.E.U8 desc[UR36][R16.64], R8 ;  /* 0x0000000810007986 */ /* 0x0007e2000c101124 */
[----:B------:R-:W-:Y:S05]  /*4020*/  BRA `(.L_x_2412) ;  /* 0x0000000000ac7947 */ /* 0x000fea0003800000 */
.L_x_2429:
[----:B------:R-:W-:-:S13]  /*4030*/  ISETP.NE.AND P0, PT, R0, 0x1c, PT ;  /* 0x0000001c0000780c */ /* 0x000fda0003f05270 */
[----:B------:R-:W-:Y:S05]  /*4040*/  @!P0 BRA `(.L_x_2438) ;  /* 0x00000000009c8947 */ /* 0x000fea0003800000 */
[----:B------:R-:W-:-:S13]  /*4050*/  ISETP.NE.AND P0, PT, R0, 0x1d, PT ;  /* 0x0000001d0000780c */ /* 0x000fda0003f05270 */
[----:B------:R-:W-:Y:S05]  /*4060*/  @!P0 BRA `(.L_x_2439) ;  /* 0x0000000000888947 */ /* 0x000fea0003800000 */
[----:B------:R-:W-:-:S13]  /*4070*/  ISETP.NE.AND P0, PT, R0, 0x2c, PT ;  /* 0x0000002c0000780c */ /* 0x000fda0003f05270 */
[----:B------:R-:W-:Y:S05]  /*4080*/  @P0 BRA `(.L_x_2411) ;  /* 0x00000000003c0947 */ /* 0x000fea0003800000 */
        /* <DEDUP_REMOVED lines=15> */
.L_x_2411:
        /* <DEDUP_REMOVED lines=16> */
.L_x_2440:
[----:B------:R-:W-:Y:S05]  /*4280*/  BRA `(.L_x_2412) ;  /* 0x0000000000147947 */ /* 0x000fea0003800000 */
.L_x_2439:
[----:B------:R-:W0:Y:S02]  /*4290*/  F2I.U64.TRUNC R2, R2 ;  /* 0x0000000200027311 */ /* 0x000e24000020d800 */
[----:B0-----:R2:W-:Y:S01]  /*42a0*/  STG.E.64 desc[UR36][R16.64], R2 ;  /* 0x0000000210007986 */ /* 0x0015e2000c101b24 */
[----:B------:R-:W-:Y:S05]  /*42b0*/  BRA `(.L_x_2412) ;  /* 0x0000000000087947 */ /* 0x000fea0003800000 */
.L_x_2438:
[----:B------:R-:W0:Y:S02]  /*42c0*/  F2I.FTZ.U32.TRUNC.NTZ R3, R2 ;  /* 0x0000000200037305 */ /* 0x000e24000021f000 */
[----:B0-----:R0:W-:Y:S02]  /*42d0*/  STG.E desc[UR36][R16.64], R3 ;  /* 0x0000000310007986 */ /* 0x0011e4000c101924 */
.L_x_2412:
[----:B------:R-:W-:-:S04]  /*42e0*/  IMAD R18, R18, 0x200, R23 ;  /* 0x0000020012127824 */ /* 0x000fc800078e0217 */
[----:B------:R-:W-:-:S07]  /*42f0*/  VIADD R19, R18, 0x80 ;  /* 0x0000008012137836 */ /* 0x000fce0000000000 */
.L_x_2347:
[----:B------:R-:W-:Y:S05]  /*4300*/  BSYNC B7 ;  /* 0x0000000000077941 */ /* 0x000fea0003800000 */
.L_x_2346:
[----:B------:R-:W-:Y:S01]  /*4310*/  ULDC UR4, c[0x0][0x210] ;  /* 0x0000840000047ab9 */ /* 0x000fe20000000800 */
[----:B------:R-:W-:Y:S01]  /*4320*/  BSSY B7, `(.L_x_2441) ;  /* 0x0000427000077945 */ /* 0x000fe20003800000 */
[----:B------:R-:W-:-:S13]  /*4330*/  ISETP.GE.AND P0, PT, R19, UR4, PT ;  /* 0x0000000413007c0c */ /* 0x000fda000bf06270 */
[----:B------:R-:W-:Y:S05]  /*4340*/  @P0 BRA `(.L_x_2442) ;  /* 0x0000004000900947 */ /* 0x000fea0003800000 */
[----:B0-----:R-:W0:Y:S01]  /*4350*/  LDC R6, c[0x0][0x218] ;  /* 0x00008600ff067b82 */ /* 0x001e220000000800 */
[----:B------:R-:W-:Y:S02]  /*4360*/  IMAD.MOV.U32 R18, RZ, RZ, RZ ;  /* 0x000000ffff127224 */ /* 0x000fe400078e00ff */
[----:B------:R-:W-:Y:S02]  /*4370*/  IMAD.MOV.U32 R0, RZ, RZ, RZ ;  /* 0x000000ffff007224 */ /* 0x000fe400078e00ff */
[----:B-1234-:R-:W-:Y:S01]  /*4380*/  IMAD.MOV.U32 R16, RZ, RZ, RZ ;  /* 0x000000ffff107224 */ /* 0x01efe200078e00ff */
        /* <DEDUP_REMOVED lines=350> */
.L_x_2443:
        /* <DEDUP_REMOVED lines=20> */
[----:B--2---:R4:W0:Y:S01]  /*5ab0*/  I2F.S16 R22, R2 ;  /* 0x0000000200167306 */ /* 0x0048220000101400 */
[----:B------:R-:W-:Y:S05]  /*5ac0*/  BRA `(.L_x_2450) ;  /* 0x0000000c00387947 */ /* 0x000fea0003800000 */
.L_x_2448:
[----:B------:R-:W2:Y:S02]  /*5ad0*/  LDG.E.U8 R2, desc[UR36][R2.64] ;  /* 0x0000002402027981 */ /* 0x000ea4000c1e1100 */
[----:B--2---:R-:W-:Y:S01]  /*5ae0*/  I2FP.F32.U32 R22, R2 ;  /* 0x0000000200167245 */ /* 0x004fe20000201000 */
[----:B------:R-:W-:Y:S06]  /*5af0*/  BRA `(.L_x_2450) ;  /* 0x0000000c002c7947 */ /* 0x000fec0003800000 */
.L_x_2447:
[----:B------:R-:W-:-:S13]  /*5b00*/  ISETP.NE.AND P0, PT, R4, 0x2, PT ;  /* 0x000000020400780c */ /* 0x000fda0003f05270 */
[----:B------:R-:W-:Y:S05]  /*5b10*/  @!P0 BRA `(.L_x_2451) ;  /* 0x0000000000288947 */ /* 0x000fea0003800000 */
[----:B------:R-:W-:-:S13]  /*5b20*/  ISETP.NE.AND P0, PT, R4, 0x3, PT ;  /* 0x000000030400780c */ /* 0x000fda0003f05270 */
[----:B------:R-:W-:Y:S05]  /*5b30*/  @!P0 BRA `(.L_x_2452) ;  /* 0x0000000000148947 */ /* 0x000fea0003800000 */
[----:B------:R-:W-:-:S13]  /*5b40*/  ISETP.NE.AND P0, PT, R4, 0x4, PT ;  /* 0x000000040400780c */ /* 0x000fda0003f05270 */
[----:B------:R-:W-:Y:S05]  /*5b50*/  @P0 BRA `(.L_x_2449) ;  /* 0x0000000800b80947 */ /* 0x000fea0003800000 */
[----:B------:R-:W2:Y:S02]  /*5b60*/  LDG.E.64 R22, desc[UR36][R2.64] ;  /* 0x0000002402167981 */ /* 0x000ea4000c1e1b00 */
[----:B--2---:R2:W3:Y:S01]  /*5b70*/  I2F.S64 R22, R22 ;  /* 0x0000001600167312 */ /* 0x0044e20000301400 */
[----:B------:R-:W-:Y:S05]  /*5b80*/  BRA `(.L_x_2450) ;  /* 0x0000000c00087947 */ /* 0x000fea0003800000 */
.L_x_2452:
[----:B------:R-:W2:Y:S02]  /*5b90*/  LDG.E R2, desc[UR36][R2.64] ;  /* 0x0000002402027981 */ /* 0x000ea4000c1e1900 */
[----:B--2---:R-:W-:Y:S01]  /*5ba0*/  I2FP.F32.S32 R22, R2 ;  /* 0x0000000200167245 */ /* 0x004fe20000201400 */
[----:B------:R-:W-:Y:S06]  /*5bb0*/  BRA `(.L_x_2450) ;  /* 0x0000000800fc7947 */ /* 0x000fec0003800000 */
.L_x_2451:
[----:B------:R-:W2:Y:S02]  /*5bc0*/  LDG.E.U16 R2, desc[UR36][R2.64] ;  /* 0x0000002402027981 */ /* 0x000ea4000c1e1500 */
[----:B--2---:R0:W1:Y:S01]  /*5bd0*/  I2F.S16 R22, R2 ;  /* 0x0000000200167306 */ /* 0x0040620000101400 */
[----:B------:R-:W-:Y:S05]  /*5be0*/  BRA `(.L_x_2450) ;  /* 0x0000000800f07947 */ /* 0x000fea0003800000 */
.L_x_2446:
        /* <DEDUP_REMOVED lines=8> */
.L_x_2454:
[----:B------:R-:W2:Y:S02]  /*5c70*/  LDG.E.U16 R2, desc[UR36][R2.64] ;  /* 0x0000002402027981 */ /* 0x000ea4000c1e1500 */
[----:B--2---:R-:W-:Y:S01]  /*5c80*/  HADD2.F32 R22, -RZ, R2.H0_H0 ;  /* 0x20000002ff167230 */ /* 0x004fe20000004100 */
[----:B------:R-:W-:Y:S06]  /*5c90*/  BRA `(.L_x_2450) ;  /* 0x0000000800c47947 */ /* 0x000fec0003800000 */
.L_x_2453:
        /* <DEDUP_REMOVED lines=8> */
.L_x_2456:
[----:B------:R-:W2:Y:S02]  /*5d20*/  LDG.E.U16 R2, desc[UR36][R2.64] ;  /* 0x0000002402027981 */ /* 0x000ea4000c1e1500 */
[----:B--2---:R-:W-:Y:S01]  /*5d30*/  HADD2.F32 R22, -RZ, R2.H0_H0 ;  /* 0x20000002ff167230 */ /* 0x004fe20000004100 */
[----:B------:R-:W-:Y:S06]  /*5d40*/  BRA `(.L_x_2450) ;  /* 0x0000000800987947 */ /* 0x000fec0003800000 */
.L_x_2455:
[----:B------:R-:W2:Y:S01]  /*5d50*/  LDG.E.64 R2, desc[UR36][R2.64] ;  /* 0x0000002402027981 */ /* 0x000ea2000c1e1b00 */
[----:B------:R-:W-:Y:S01]  /*5d60*/  UMOV UR4, 0xf0000000 ;  /* 0xf000000000047882 */ /* 0x000fe20000000000 */
[----:B------:R-:W-:Y:S01]  /*5d70*/  UMOV UR5, 0x380fffff ;  /* 0x380fffff00057882 */ /* 0x000fe20000000000 */
[----:B--2---:R-:W0:Y:S01]  /*5d80*/  F2F.F32.F64 R22, R2 ;  /* 0x0000000200167310 */ /* 0x004e220000301000 */
[----:B------:R-:W-:-:S14]  /*5d90*/  DSETP.GEU.AND P0, PT, |R2|, UR4, PT ;  /* 0x0000000402007e2a */ /* 0x000fdc000bf0e200 */
[----:B0-----:R-:W-:Y:S01]  /*5da0*/  @!P0 FMUL R22, R22, 1.175494350822287508e-38 ;  /* 0x0080000016168820 */ /* 0x001fe20000400000 */
[----:B------:R-:W-:Y:S06]  /*5db0*/  BRA `(.L_x_2450) ;  /* 0x00000008007c7947 */ /* 0x000fec0003800000 */
.L_x_2445:
        /* <DEDUP_REMOVED lines=12> */
.L_x_2459:
[----:B------:R-:W2:Y:S01]  /*5e80*/  LDG.E.64 R2, desc[UR36][R2.64] ;  /* 0x0000002402027981 */ /* 0x000ea2000c1e1b00 */
[----:B------:R-:W-:Y:S01]  /*5e90*/  UMOV UR4, 0xf0000000 ;  /* 0xf000000000047882 */ /* 0x000fe20000000000 */
[----:B------:R-:W-:Y:S01]  /*5ea0*/  UMOV UR5, 0x380fffff ;  /* 0x380fffff00057882 */ /* 0x000fe20000000000 */
[----:B--2---:R-:W0:Y:S01]  /*5eb0*/  F2F.F32.F64 R22, R2 ;  /* 0x0000000200167310 */ /* 0x004e220000301000 */
[----:B------:R-:W-:-:S14]  /*5ec0*/  DSETP.GEU.AND P0, PT, |R2|, UR4, PT ;  /* 0x0000000402007e2a */ /* 0x000fdc000bf0e200 */
[----:B0-----:R-:W-:Y:S01]  /*5ed0*/  @!P0 FMUL R22, R22, 1.175494350822287508e-38 ;  /* 0x0080000016168820 */ /* 0x001fe20000400000 */
[----:B------:R-:W-:Y:S06]  /*5ee0*/  BRA `(.L_x_2450) ;  /* 0x0000000800307947 */ /* 0x000fec0003800000 */
.L_x_2458:
        /* <DEDUP_REMOVED lines=26> */
.L_x_2461:
        /* <DEDUP_REMOVED lines=13> */
.L_x_2460:
[----:B------:R-:W2:Y:S02]  /*6160*/  LDG.E.U16 R2, desc[UR36][R2.64] ;  /* 0x0000002402027981 */ /* 0x000ea4000c1e1500 */
[----:B--2---:R-:W-:Y:S01]  /*6170*/  IMAD.U32 R22, R2, 0x10000, RZ ;  /* 0x0001000002167824 */ /* 0x004fe200078e00ff */
[----:B------:R-:W-:Y:S06]  /*6180*/  BRA `(.L_x_2450) ;  /* 0x0000000400887947 */ /* 0x000fec0003800000 */
.L_x_2457:
        /* <DEDUP_REMOVED lines=11> */
.L_x_2464:
        /* <DEDUP_REMOVED lines=20> */
.L_x_2466:
[----:B------:R-:W-:Y:S05]  /*6380*/  BSYNC B0 ;  /* 0x0000000000007941 */ /* 0x000fea0003800000 */
.L_x_2465:
[----:B------:R-:W-:Y:S01]  /*6390*/  IMAD.SHL.U32 R2, R2, 0x100000, RZ ;  /* 0x0010000002027824 */ /* 0x000fe200078e00ff */
[----:B------:R-:W-:-:S04]  /*63a0*/  LEA R3, R0, 0x3b800000, 0x17 ;  /* 0x3b80000000037811 */ /* 0x000fc800078eb8ff */
[----:B------:R-:W-:Y:S01]  /*63b0*/  LOP3.LUT R22, R3, R2, R22, 0xfe, !PT ;  /* 0x0000000203167212 */ /* 0x000fe200078efe16 */
[----:B------:R-:W-:Y:S06]  /*63c0*/  BRA `(.L_x_2450) ;  /* 0x0000000000f87947 */ /* 0x000fec0003800000 */
.L_x_2463:
        /* <DEDUP_REMOVED lines=20> */
.L_x_2468:
[----:B------:R-:W-:Y:S05]  /*6510*/  BSYNC B0 ;  /* 0x0000000000007941 */ /* 0x000fea0003800000 */
.L_x_2467:
[----:B------:R-:W-:Y:S01]  /*6520*/  IMAD.SHL.U32 R2, R2, 0x200000, RZ ;  /* 0x0020000002027824 */ /* 0x000fe200078e00ff */
[----:B------:R-:W-:-:S04]  /*6530*/  LEA R3, R0, 0x37800000, 0x17 ;  /* 0x3780000000037811 */ /* 0x000fc800078eb8ff */
[----:B------:R-:W-:Y:S01]  /*6540*/  LOP3.LUT R22, R3, R2, R22, 0xfe, !PT ;  /* 0x0000000203167212 */ /* 0x000fe200078efe16 */
[----:B------:R-:W-:Y:S06]  /*6550*/  BRA `(.L_x_2450) ;  /* 0x0000000000947947 */ /* 0x000fec0003800000 */
.L_x_2462:
        /* <DEDUP_REMOVED lines=14> */
.L_x_2449:
        /* <DEDUP_REMOVED lines=16> */
.L_x_2471:
[----:B------:R-:W-:Y:S01]  /*6740*/  IMAD.MOV.U32 R22, RZ, RZ, RZ ;  /* 0x000000ffff167224 */ /* 0x000fe200078e00ff */
[----:B------:R-:W-:Y:S06]  /*6750*/  BRA `(.L_x_2450) ;  /* 0x0000000000147947 */ /* 0x000fec0003800000 */
.L_x_2470:
[----:B------:R-:W2:Y:S02]  /*6760*/  LDG.E.64 R22, desc[UR36][R2.64] ;  /* 0x0000002402167981 */ /* 0x000ea4000c1e1b00 */
[----:B--2---:R0:W1:Y:S01]  /*6770*/  I2F.U64 R22, R22 ;  /* 0x0000001600167312 */ /* 0x0040620000301000 */
[----:B------:R-:W-:Y:S05]  /*6780*/  BRA `(.L_x_2450) ;  /* 0x0000000000087947 */ /* 0x000fea0003800000 */
.L_x_2469:
[----:B------:R-:W2:Y:S02]  /*6790*/  LDG.E R2, desc[UR36][R2.64] ;  /* 0x0000002402027981 */ /* 0x000ea4000c1e1900 */
[----:B--2---:R-:W-:-:S07]  /*67a0*/  I2FP.F32.U32 R22, R2 ;  /* 0x0000000200167245 */ /* 0x004fce0000201000 */
.L_x_2450:
[----:B------:R-:W-:Y:S05]  /*67b0*/  BSYNC B6 ;  /* 0x0000000000067941 */ /* 0x000fea0003800000 */
.L_x_2444:
[----:B------:R-:W2:Y:S01]  /*67c0*/  LDC.U8 R4, c[0x0][0x4aa] ;  /* 0x00012a80ff047b82 */ /* 0x000ea20000000000 */
[----:B------:R-:W-:Y:S01]  /*67d0*/  ULDC.64 UR4, c[0x0][0x488] ;  /* 0x0001220000047ab9 */ /* 0x000fe20000000a00 */
[----:B------:R-:W-:Y:S01]  /*67e0*/  BSSY B6, `(.L_x_2472) ;  /* 0x00000df000067945 */ /* 0x000fe20003800000 */
[----:B0---4-:R-:W-:-:S05]  /*67f0*/  IADD3 R2, P0, R18, UR4, RZ ;  /* 0x0000000412027c10 */ /* 0x011fca000ff1e0ff */
        /* <DEDUP_REMOVED lines=15> */
.L_x_2476:
[----:B------:R-:W2:Y:S02]  /*68f0*/  LDG.E.U8 R0, desc[UR36][R2.64] ;  /* 0x0000002402007981 */ /* 0x000ea4000c1e1100 */
[----:B--2---:R-:W-:Y:S01]  /*6900*/  I2FP.F32.U32 R0, R0 ;  /* 0x0000000000007245 */ /* 0x004fe20000201000 */
[----:B------:R-:W-:Y:S06]  /*6910*/  BRA `(.L_x_2478) ;  /* 0x0000000c002c7947 */ /* 0x000fec0003800000 */
.L_x_2475:
[----:B------:R-:W-:-:S13]  /*6920*/  ISETP.NE.AND P0, PT, R0, 0x2, PT ;  /* 0x000000020000780c */ /* 0x000fda0003f05270 */
[----:B------:R-:W-:Y:S05]  /*6930*/  @!P0 BRA `(.L_x_2479) ;  /* 0x0000000000288947 */ /* 0x000fea0003800000 */
[----:B------:R-:W-:-:S13]  /*6940*/  ISETP.NE.AND P0, PT, R0, 0x3, PT ;  /* 0x000000030000780c */ /* 0x000fda0003f05270 */
[----:B------:R-:W-:Y:S05]  /*6950*/  @!P0 BRA `(.L_x_2480) ;  /* 0x0000000000148947 */ /* 0x000fea0003800000 */
[----:B------:R-:W-:-:S13]  /*6960*/  ISETP.NE.AND P0, PT, R0, 0x4, PT ;  /* 0x000000040000780c */ /* 0x000fda0003f05270 */
[----:B------:R-:W-:Y:S05]  /*6970*/  @P0 BRA `(.L_x_2477) ;  /* 0x0000000800b80947 */ /* 0x000fea0003800000 */
[----:B------:R-:W2:Y:S02]  /*6980*/  LDG.E.64 R2, desc[UR36][R2.64] ;  /* 0x0000002402027981 */ /* 0x000ea4000c1e1b00 */
[----:B--2---:R0:W2:Y:S01]  /*6990*/  I2F.S64 R0, R2 ;  /* 0x0000000200007312 */ /* 0x0040a20000301400 */
[----:B------:R-:W-:Y:S05]  /*69a0*/  BRA `(.L_x_2478) ;  /* 0x0000000c00087947 */ /* 0x000fea0003800000 */
.L_x_2480:
[----:B------:R-:W2:Y:S02]  /*69b0*/  LDG.E R0, desc[UR36][R2.64] ;  /* 0x0000002402007981 */ /* 0x000ea4000c1e1900 */
[----:B--2---:R-:W-:Y:S01]  /*69c0*/  I2FP.F32.S32 R0, R0 ;  /* 0x0000000000007245 */ /* 0x004fe20000201400 */
[----:B------:R-:W-:Y:S06]  /*69d0*/  BRA `(.L_x_2478) ;  /* 0x0000000800fc7947 */ /* 0x000fec0003800000 */
.L_x_2479:
[----:B------:R-:W2:Y:S02]  /*69e0*/  LDG.E.U16 R0, desc[UR36][R2.64] ;  /* 0x0000002402007981 */ /* 0x000ea4000c1e1500 */
[----:B--2---:R-:W0:Y:S01]  /*69f0*/  I2F.S16 R0, R0 ;  /* 0x0000000000007306 */ /* 0x004e220000101400 */
[----:B------:R-:W-:Y:S05]  /*6a00*/  BRA `(.L_x_2478) ;  /* 0x0000000800f07947 */ /* 0x000fea0003800000 */
.L_x_2474:
        /* <DEDUP_REMOVED lines=8> */
.L_x_2482:
[----:B------:R-:W2:Y:S02]  /*6a90*/  LDG.E.U16 R0, desc[UR36][R2.64] ;  /* 0x0000002402007981 */ /* 0x000ea4000c1e1500 */
[----:B--2---:R-:W-:Y:S01]  /*6aa0*/  HADD2.F32 R0, -RZ, R0.H0_H0 ;  /* 0x20000000ff007230 */ /* 0x004fe20000004100 */
[----:B------:R-:W-:Y:S06]  /*6ab0*/  BRA `(.L_x_2478) ;  /* 0x0000000800c47947 */ /* 0x000fec0003800000 */
.L_x_2481:
        /* <DEDUP_REMOVED lines=8> */
.L_x_2484:
[----:B------:R-:W2:Y:S02]  /*6b40*/  LDG.E.U16 R0, desc[UR36][R2.64] ;  /* 0x0000002402007981 */ /* 0x000ea4000c1e1500 */
[----:B--2---:R-:W-:Y:S01]  /*6b50*/  HADD2.F32 R0, -RZ, R0.H0_H0 ;  /* 0x20000000ff007230 */ /* 0x004fe20000004100 */
[----:B------:R-:W-:Y:S06]  /*6b60*/  BRA `(.L_x_2478) ;  /* 0x0000000800987947 */ /* 0x000fec0003800000 */
.L_x_2483:
[----:B------:R-:W2:Y:S01]  /*6b70*/  LDG.E.64 R2, desc[UR36][R2.64] ;  /* 0x0000002402027981 */ /* 0x000ea2000c1e1b00 */
[----:B------:R-:W-:Y:S01]  /*6b80*/  UMOV UR4, 0xf0000000 ;  /* 0xf000000000047882 */ /* 0x000fe20000000000 */
[----:B------:R-:W-:Y:S01]  /*6b90*/  UMOV UR5, 0x380fffff ;  /* 0x380fffff00057882 */ /* 0x000fe20000000000 */
[----:B--2---:R-:W0:Y:S01]  /*6ba0*/  F2F.F32.F64 R0, R2 ;  /* 0x0000000200007310 */ /* 0x004e220000301000 */
[----:B------:R-:W-:-:S14]  /*6bb0*/  DSETP.GEU.AND P0, PT, |R2|, UR4, PT ;  /* 0x0000000402007e2a */ /* 0x000fdc000bf0e200 */
[----:B0-----:R-:W-:Y:S01]  /*6bc0*/  @!P0 FMUL R0, R0, 1.175494350822287508e-38 ;  /* 0x0080000000008820 */ /* 0x001fe20000400000 */
[----:B------:R-:W-:Y:S06]  /*6bd0*/  BRA `(.L_x_2478) ;  /* 0x00000008007c7947 */ /* 0x000fec0003800000 */
.L_x_2473:
        /* <DEDUP_REMOVED lines=12> */
.L_x_2487:
[----:B------:R-:W2:Y:S01]  /*6ca0*/  LDG.E.64 R2, desc[UR36][R2.64] ;  /* 0x0000002402027981 */ /* 0x000ea2000c1e1b00 */
[----:B------:R-:W-:Y:S01]  /*6cb0*/  UMOV UR4, 0xf0000000 ;  /* 0xf000000000047882 */ /* 0x000fe20000000000 */
[----:B------:R-:W-:Y:S01]  /*6cc0*/  UMOV UR5, 0x380fffff ;  /* 0x380fffff00057882 */ /* 0x000fe20000000000 */
[----:B--2---:R-:W0:Y:S01]  /*6cd0*/  F2F.F32.F64 R0, R2 ;  /* 0x0000000200007310 */ /* 0x004e220000301000 */
[----:B------:R-:W-:-:S14]  /*6ce0*/  DSETP.GEU.AND P0, PT, |R2|, UR4, PT ;  /* 0x0000000402007e2a */ /* 0x000fdc000bf0e200 */
[----:B0-----:R-:W-:Y:S01]  /*6cf0*/  @!P0 FMUL R0, R0, 1.175494350822287508e-38 ;  /* 0x0080000000008820 */ /* 0x001fe20000400000 */
[----:B------:R-:W-:Y:S06]  /*6d00*/  BRA `(.L_x_2478) ;  /* 0x0000000800307947 */ /* 0x000fec0003800000 */
.L_x_2486:
        /* <DEDUP_REMOVED lines=26> */
.L_x_2489:
        /* <DEDUP_REMOVED lines=13> */
.L_x_2488:
[----:B------:R-:W2:Y:S02]  /*6f80*/  LDG.E.U16 R0, desc[UR36][R2.64] ;  /* 0x0000002402007981 */ /* 0x000ea4000c1e1500 */
[----:B--2---:R-:W-:Y:S01]  /*6f90*/  IMAD.U32 R0, R0, 0x10000, RZ ;  /* 0x0001000000007824 */ /* 0x004fe200078e00ff */
[----:B------:R-:W-:Y:S06]  /*6fa0*/  BRA `(.L_x_2478) ;  /* 0x0000000400887947 */ /* 0x000fec0003800000 */
.L_x_2485:
        /* <DEDUP_REMOVED lines=11> */
.L_x_2492:
        /* <DEDUP_REMOVED lines=20> */
.L_x_2494:
[----:B------:R-:W-:Y:S05]  /*71a0*/  BSYNC B0 ;  /* 0x0000000000007941 */ /* 0x000fea0003800000 */
.L_x_2493:
[----:B------:R-:W-:Y:S01]  /*71b0*/  LEA R3, R0, 0x3b800000, 0x17 ;  /* 0x3b80000000037811 */ /* 0x000fe200078eb8ff */
[----:B------:R-:W-:-:S05]  /*71c0*/  IMAD.SHL.U32 R0, R2, 0x100000, RZ ;  /* 0x0010000002007824 */ /* 0x000fca00078e00ff */
[----:B------:R-:W-:Y:S01]  /*71d0*/  LOP3.LUT R0, R3, R0, R4, 0xfe, !PT ;  /* 0x0000000003007212 */ /* 0x000fe200078efe04 */
[----:B------:R-:W-:Y:S06]  /*71e0*/  BRA `(.L_x_2478) ;  /* 0x0000000000f87947 */ /* 0x000fec0003800000 */
.L_x_2491:
        /* <DEDUP_REMOVED lines=20> */
.L_x_2496:
[----:B------:R-:W-:Y:S05]  /*7330*/  BSYNC B0 ;  /* 0x0000000000007941 */ /* 0x000fea0003800000 */
.L_x_2495:
[----:B------:R-:W-:Y:S01]  /*7340*/  LEA R3, R0, 0x37800000, 0x17 ;  /* 0x3780000000037811 */ /* 0x000fe200078eb8ff */
[----:B------:R-:W-:-:S05]  /*7350*/  IMAD.SHL.U32 R0, R2, 0x200000, RZ ;  /* 0x0020000002007824 */ /* 0x000fca00078e00ff */
[----:B------:R-:W-:Y:S01]  /*7360*/  LOP3.LUT R0, R3, R0, R4, 0xfe, !PT ;  /* 0x0000000003007212 */ /* 0x000fe200078efe04 */
[----:B------:R-:W-:Y:S06]  /*7370*/  BRA `(.L_x_2478) ;  /* 0x0000000000947947 */ /* 0x000fec0003800000 */
.L_x_2490:
        /* <DEDUP_REMOVED lines=14> */
.L_x_2477:
        /* <DEDUP_REMOVED lines=15> */
[----:B01-3-5:R-:W-:Y:S05]  /*7550*/  CALL.ABS.NOINC R2 ;  /* 0x0000000002007343 */ /* 0x02bfea0003c00000 */
.L_x_2499:
[----:B------:R-:W-:Y:S01]  /*7560*/  IMAD.MOV.U32 R0, RZ, RZ, RZ ;  /* 0x000000ffff007224 */ /* 0x000fe200078e00ff */
[----:B------:R-:W-:Y:S06]  /*7570*/  BRA `(.L_x_2478) ;  /* 0x0000000000147947 */ /* 0x000fec0003800000 */
.L_x_2498:
[----:B------:R-:W2:Y:S02]  /*7580*/  LDG.E.64 R2, desc[UR36][R2.64] ;  /* 0x0000002402027981 */ /* 0x000ea4000c1e1b00 */
[----:B--2---:R0:W2:Y:S01]  /*7590*/  I2F.U64 R0, R2 ;  /* 0x0000000200007312 */ /* 0x0040a20000301000 */
[----:B------:R-:W-:Y:S05]  /*75a0*/  BRA `(.L_x_2478) ;  /* 0x0000000000087947 */ /* 0x000fea0003800000 */
.L_x_2497:
[----:B------:R-:W2:Y:S02]  /*75b0*/  LDG.E R0, desc[UR36][R2.64] ;  /* 0x0000002402007981 */ /* 0x000ea4000c1e1900 */
[----:B--2---:R-:W-:-:S07]  /*75c0*/  I2FP.F32.U32 R0, R0 ;  /* 0x0000000000007245 */ /* 0x004fce0000201000 */
.L_x_2478:
[----:B------:R-:W-:Y:S05]  /*75d0*/  BSYNC B6 ;  /* 0x0000000000067941 */ /* 0x000fea0003800000 */
.L_x_2472:
[----:B------:R-:W-:Y:S02]  /*75e0*/  ULDC.U8 UR4, c[0x0][0x49c] ;  /* 0x0001270000047ab9 */ /* 0x000fe40000000000 */
[----:B------:R-:W-:-:S13]  /*75f0*/  ISETP.NE.AND P0, PT, RZ, UR4, PT ;  /* 0x00000004ff007c0c */ /* 0x000fda000bf05270 */
[----:B------:R-:W-:Y:S05]  /*7600*/  @!P0 BRA `(.L_x_2500) ;  /* 0x0000000000248947 */ /* 0x000fea0003800000 */
[----:B0-2--5:R-:W-:-:S13]  /*7610*/  FSETP.GTU.FTZ.AND P0, PT, R0, RZ, PT ;  /* 0x000000ff0000720b */ /* 0x025fda0003f1c000 */
[----:B----4-:R-:W0:Y:S08]  /*7620*/  @!P0 LDC R3, c[0x0][0x490] ;  /* 0x00012400ff038b82 */ /* 0x010e300000000800 */
[----:B------:R-:W1:Y:S08]  /*7630*/  @!P0 LDC R7, c[0x0][0x498] ;  /* 0x00012600ff078b82 */ /* 0x000e700000000800 */
[----:B------:R-:W2:Y:S01]  /*7640*/  @P0 LDC R5, c[0x0][0x494] ;  /* 0x00012500ff050b82 */ /* 0x000ea20000000800 */
[----:B0-----:R-:W-:Y:S01]  /*7650*/  @!P0 FADD.FTZ R3, R0, R3 ;  /* 0x0000000300038221 */ /* 0x001fe20000010000 */
[C---:B-1-3--:R-:W-:Y:S01]  /*7660*/  @!P0 FMUL.FTZ R0, R22.reuse, R7 ;  /* 0x0000000716008220 */ /* 0x04afe20000410000 */
[----:B--2---:R-:W-:-:S03]  /*7670*/  @P0 FMUL.FTZ R22, R22, R5 ;  /* 0x0000000516160220 */ /* 0x004fc60000410000 */
[----:B------:R-:W-:Y:S01]  /*7680*/  @!P0 FMUL.FTZ R22, R0, R3 ;  /* 0x0000000300168220 */ /* 0x000fe20000410000 */
[----:B------:R-:W-:Y:S06]  /*7690*/  BRA `(.L_x_2501) ;  /* 0x00000000002c7947 */ /* 0x000fec0003800000 */
.L_x_2500:
[----:B0-2--5:R-:W-:-:S13]  /*76a0*/  FSETP.GTU.FTZ.AND P0, PT, R0, RZ, PT ;  /* 0x000000ff0000720b */ /* 0x025fda0003f1c000 */
[----:B------:R-:W0:Y:S08]  /*76b0*/  @!P0 LDC R7, c[0x0][0x498] ;  /* 0x00012600ff078b82 */ /* 0x000e300000000800 */
[----:B------:R-:W2:Y:S08]  /*76c0*/  @!P0 LDC R9, c[0x0][0x490] ;  /* 0x00012400ff098b82 */ /* 0x000eb00000000800 */
[----:B------:R-:W2:Y:S01]  /*76d0*/  @P0 LDC R5, c[0x0][0x494] ;  /* 0x00012500ff050b82 */ /* 0x000ea20000000800 */
[----:B0-----:R-:W-:-:S04]  /*76e0*/  @!P0 FMUL.FTZ R0, R0, R7 ;  /* 0x0000000700008220 */ /* 0x001fc80000410000 */
[----:B----4-:R-:W-:Y:S01]  /*76f0*/  @!P0 FMUL.FTZ R2, R0, 1.4426950216293334961 ;  /* 0x3fb8aa3b00028820 */ /* 0x010fe20000410000 */
[----:B-1-3--:R-:W-:-:S03]  /*7700*/  @!P0 FMUL.FTZ R0, R22, R7 ;  /* 0x0000000716008220 */ /* 0x00afc60000410000 */
[----:B------:R-:W0:Y:S01]  /*7710*/  @!P0 MUFU.EX2 R3, R2 ;  /* 0x0000000200038308 */ /* 0x000e220000000800 */
[----:B--2---:R-:W-:Y:S01]  /*7720*/  @!P0 FMUL.FTZ R0, R0, R9 ;  /* 0x0000000900008220 */ /* 0x004fe20000410000 */
[----:B------:R-:W-:-:S03]  /*7730*/  @P0 FMUL.FTZ R22, R22, R5 ;  /* 0x0000000516160220 */ /* 0x000fc60000410000 */
[----:B0-----:R-:W-:-:S07]  /*7740*/  @!P0 FMUL.FTZ R22, R0, R3 ;  /* 0x0000000300168220 */ /* 0x001fce0000410000 */
.L_x_2501:
        /* <DEDUP_REMOVED lines=15> */
.L_x_2505:
[----:B------:R-:W0:Y:S02]  /*7840*/  F2I.S64.TRUNC R22, R22 ;  /* 0x0000001600167311 */ /* 0x000e24000020d900 */
[----:B0-----:R-:W-:-:S05]  /*7850*/  IMAD.MOV.U32 R3, RZ, RZ, R22 ;  /* 0x000000ffff037224 */ /* 0x001fca00078e0016 */
[----:B------:R4:W-:Y:S01]  /*7860*/  STG.E.U8 desc[UR36][R16.64], R3 ;  /* 0x0000000310007986 */ /* 0x0009e2000c101124 */
[----:B------:R-:W-:Y:S05]  /*7870*/  BRA `(.L_x_2507) ;  /* 0x0000000c00407947 */ /* 0x000fea0003800000 */
.L_x_2504:
        /* <DEDUP_REMOVED lines=9> */
.L_x_2509:
[----:B------:R-:W0:Y:S02]  /*7910*/  F2I.FTZ.TRUNC.NTZ R3, R22 ;  /* 0x0000001600037305 */ /* 0x000e24000021f100 */
[----:B0-----:R2:W-:Y:S01]  /*7920*/  STG.E desc[UR36][R16.64], R3 ;  /* 0x0000000310007986 */ /* 0x0015e2000c101924 */
[----:B------:R-:W-:Y:S05]  /*7930*/  BRA `(.L_x_2507) ;  /* 0x0000000c00107947 */ /* 0x000fea0003800000 */
.L_x_2508:
[----:B------:R-:W0:Y:S02]  /*7940*/  F2I.FTZ.TRUNC.NTZ R3, R22 ;  /* 0x0000001600037305 */ /* 0x000e24000021f100 */
[----:B0-----:R0:W-:Y:S01]  /*7950*/  STG.E.U16 desc[UR36][R16.64], R3 ;  /* 0x0000000310007986 */ /* 0x0011e2000c101524 */
[----:B------:R-:W-:Y:S05]  /*7960*/  BRA `(.L_x_2507) ;  /* 0x0000000c00047947 */ /* 0x000fea0003800000 */
.L_x_2503:
        /* <DEDUP_REMOVED lines=8> */
.L_x_2511:
[----:B------:R-:W-:-:S05]  /*79f0*/  F2FP.F16.F32.PACK_AB R22, RZ, R22 ;  /* 0x00000016ff16723e */ /* 0x000fca00000000ff */
[----:B------:R0:W-:Y:S01]  /*7a00*/  STG.E.U16 desc[UR36][R16.64], R22 ;  /* 0x0000001610007986 */ /* 0x0001e2000c101524 */
[----:B------:R-:W-:Y:S05]  /*7a10*/  BRA `(.L_x_2507) ;  /* 0x0000000800d87947 */ /* 0x000fea0003800000 */
.L_x_2510:
        /* <DEDUP_REMOVED lines=9> */
.L_x_2513:
[----:B------:R-:W-:-:S04]  /*7ab0*/  F2FP.F16.F32.PACK_AB R3, RZ, R22 ;  /* 0x00000016ff03723e */ /* 0x000fc800000000ff */
[----:B------:R-:W-:-:S05]  /*7ac0*/  PRMT R3, R3, 0x5410, RZ ;  /* 0x0000541003037816 */ /* 0x000fca00000000ff */
[----:B------:R0:W-:Y:S01]  /*7ad0*/  STG.E desc[UR36][R16.64], R3 ;  /* 0x0000000310007986 */ /* 0x0001e2000c101924 */
[----:B------:R-:W-:Y:S05]  /*7ae0*/  BRA `(.L_x_2507) ;  /* 0x0000000800a47947 */ /* 0x000fea0003800000 */
.L_x_2512:
[----:B------:R-:W-:-:S06]  /*7af0*/  FMUL.FTZ R2, R22, 1 ;  /* 0x3f80000016027820 */ /* 0x000fcc0000410000 */
[----:B------:R-:W0:Y:S02]  /*7b00*/  F2F.F64.F32 R2, R2 ;  /* 0x0000000200027310 */ /* 0x000e240000201800 */
[----:B0-----:R0:W-:Y:S01]  /*7b10*/  STG.E.64 desc[UR36][R16.64], R2 ;  /* 0x0000000210007986 */ /* 0x0011e2000c101b24 */
[----:B------:R-:W-:Y:S05]  /*7b20*/  BRA `(.L_x_2507) ;  /* 0x0000000800947947 */ /* 0x000fea0003800000 */
.L_x_2502:
        /* <DEDUP_REMOVED lines=12> */
.L_x_2516:
[----:B------:R-:W-:Y:S01]  /*7bf0*/  FMUL.FTZ R4, R22, 1 ;  /* 0x3f80000016047820 */ /* 0x000fe20000410000 */
[----:B------:R-:W-:-:S05]  /*7c00*/  CS2R R6, SRZ ;  /* 0x0000000000067805 */ /* 0x000fca000001ff00 */
[----:B------:R-:W0:Y:S02]  /*7c10*/  F2F.F64.F32 R4, R4 ;  /* 0x0000000400047310 */ /* 0x000e240000201800 */
[----:B0-----:R0:W-:Y:S01]  /*7c20*/  STG.E.128 desc[UR36][R16.64], R4 ;  /* 0x0000000410007986 */ /* 0x0011e2000c101d24 */
[----:B------:R-:W-:Y:S05]  /*7c30*/  BRA `(.L_x_2507) ;  /* 0x0000000800507947 */ /* 0x000fea0003800000 */
.L_x_2515:
        /* <DEDUP_REMOVED lines=20> */
.L_x_2520:
[----:B------:R-:W-:Y:S05]  /*7d80*/  BSYNC B0 ;  /* 0x0000000000007941 */ /* 0x000fea0003800000 */
.L_x_2519:
[----:B------:R-:W-:-:S05]  /*7d90*/  LOP3.LUT R5, R0, R5, RZ, 0xfc, !PT ;  /* 0x0000000500057212 */ /* 0x000fca00078efcff */
[----:B------:R0:W-:Y:S01]  /*7da0*/  STG.E.U8 desc[UR36][R16.64], R5 ;  /* 0x0000000510007986 */ /* 0x0001e2000c101124 */
[----:B------:R-:W-:Y:S05]  /*7db0*/  BRA `(.L_x_2507) ;  /* 0x0000000400f07947 */ /* 0x000fea0003800000 */
.L_x_2518:
[----:B------:R-:W-:Y:S01]  /*7dc0*/  LOP3.LUT R2, R22, 0x7fffffff, RZ, 0xc0, !PT ;  /* 0x7fffffff16027812 */ /* 0x000fe200078ec0ff */
[----:B------:R-:W-:Y:S03]  /*7dd0*/  BSSY B0, `(.L_x_2521) ;  /* 0x000000e000007945 */ /* 0x000fe60003800000 */
        /* <DEDUP_REMOVED lines=10> */
.L_x_2522:
[----:B------:R-:W-:Y:S01]  /*7e80*/  IMAD.MOV.U32 R0, RZ, RZ, 0x7f ;  /* 0x0000007fff007424 */ /* 0x000fe200078e00ff */
[----:B------:R-:W-:-:S04]  /*7e90*/  ISETP.GT.U32.AND P0, PT, R2, 0x7f800000, PT ;  /* 0x7f8000000200780c */ /* 0x000fc80003f04070 */
[----:B------:R-:W-:-:S09]  /*7ea0*/  SEL R0, R0, 0x7c, P0 ;  /* 0x0000007c00007807 */ /* 0x000fd20000000000 */
.L_x_2523:
[----:B------:R-:W-:Y:S05]  /*7eb0*/  BSYNC B0 ;  /* 0x0000000000007941 */ /* 0x000fea0003800000 */
.L_x_2521:
[----:B------:R-:W-:-:S04]  /*7ec0*/  LOP3.LUT R22, R22, 0x80000000, RZ, 0xc0, !PT ;  /* 0x8000000016167812 */ /* 0x000fc800078ec0ff */
[----:B------:R-:W-:-:S04]  /*7ed0*/  SHF.R.U32.HI R3, RZ, 0x18, R22 ;  /* 0x00000018ff037819 */ /* 0x000fc80000011616 */
[----:B------:R-:W-:-:S05]  /*7ee0*/  LOP3.LUT R3, R0, R3, RZ, 0xfc, !PT ;  /* 0x0000000300037212 */ /* 0x000fca00078efcff */
[----:B------:R0:W-:Y:S01]  /*7ef0*/  STG.E.U8 desc[UR36][R16.64], R3 ;  /* 0x0000000310007986 */ /* 0x0001e2000c101124 */
[----:B------:R-:W-:Y:S05]  /*7f00*/  BRA `(.L_x_2507) ;  /* 0x00000004009c7947 */ /* 0x000fea0003800000 */
.L_x_2517:
[----:B------:R-:W-:-:S05]  /*7f10*/  F2FP.BF16.F32.PACK_AB R22, RZ, R22 ;  /* 0x00000016ff16723e */ /* 0x000fca00000010ff */
[----:B------:R0:W-:Y:S01]  /*7f20*/  STG.E.U16 desc[UR36][R16.64], R22 ;  /* 0x0000001610007986 */ /* 0x0001e2000c101524 */
[----:B------:R-:W-:Y:S05]  /*7f30*/  BRA `(.L_x_2507) ;  /* 0x0000000400907947 */ /* 0x000fea0003800000 */
.L_x_2514:
        /* <DEDUP_REMOVED lines=11> */
.L_x_2526:
        /* <DEDUP_REMOVED lines=16> */
.L_x_2529:
[----:B------:R-:W-:-:S04]  /*80f0*/  LOP3.LUT R22, R22, 0x80000000, RZ, 0xc0, !PT ;  /* 0x8000000016167812 */ /* 0x000fc800078ec0ff */
[----:B------:R-:W-:-:S04]  /*8100*/  SHF.R.U32.HI R3, RZ, 0x18, R22 ;  /* 0x00000018ff037819 */ /* 0x000fc80000011616 */
[----:B------:R-:W-:-:S04]  /*8110*/  LOP3.LUT R0, R0, R3, RZ, 0xfc, !PT ;  /* 0x0000000300007212 */ /* 0x000fc800078efcff */
[----:B------:R-:W-:-:S07]  /*8120*/  PRMT R8, R0, 0x7610, R8 ;  /* 0x0000761000087816 */ /* 0x000fce0000000008 */
.L_x_2528:
[----:B------:R-:W-:Y:S05]  /*8130*/  BSYNC B0 ;  /* 0x0000000000007941 */ /* 0x000fea0003800000 */
.L_x_2527:
[----:B------:R0:W-:Y:S01]  /*8140*/  STG.E.U8 desc[UR36][R16.64], R8 ;  /* 0x0000000810007986 */ /* 0x0001e2000c101124 */
[----:B------:R-:W-:Y:S05]  /*8150*/  BRA `(.L_x_2507) ;  /* 0x0000000400087947 */ /* 0x000fea0003800000 */
.L_x_2525:
        /* <DEDUP_REMOVED lines=16> */
.L_x_2532:
[----:B------:R-:W-:-:S04]  /*8260*/  LOP3.LUT R22, R22, 0x80000000, RZ, 0xc0, !PT ;  /* 0x8000000016167812 */ /* 0x000fc800078ec0ff */
[----:B------:R-:W-:-:S04]  /*8270*/  SHF.R.U32.HI R3, RZ, 0x18, R22 ;  /* 0x00000018ff037819 */ /* 0x000fc80000011616 */
[----:B------:R-:W-:-:S04]  /*8280*/  LOP3.LUT R0, R0, R3, RZ, 0xfc, !PT ;  /* 0x0000000300007212 */ /* 0x000fc800078efcff */
[----:B------:R-:W-:-:S07]  /*8290*/  PRMT R8, R0, 0x7610, R8 ;  /* 0x0000761000087816 */ /* 0x000fce0000000008 */
.L_x_2531:
[----:B------:R-:W-:Y:S05]  /*82a0*/  BSYNC B0 ;  /* 0x0000000000007941 */ /* 0x000fea0003800000 */
.L_x_2530:
[----:B------:R0:W-:Y:S01]  /*82b0*/  STG.E.U8 desc[UR36][R16.64], R8 ;  /* 0x0000000810007986 */ /* 0x0001e2000c101124 */
[----:B------:R-:W-:Y:S05]  /*82c0*/  BRA `(.L_x_2507) ;  /* 0x0000000000ac7947 */ /* 0x000fea0003800000 */
.L_x_2524:
        /* <DEDUP_REMOVED lines=21> */
.L_x_2506:
        /* <DEDUP_REMOVED lines=16> */
.L_x_2535:
[----:B------:R-:W-:Y:S05]  /*8520*/  BRA `(.L_x_2507) ;  /* 0x0000000000147947 */ /* 0x000fea0003800000 */
.L_x_2534:
[----:B------:R-:W0:Y:S02]  /*8530*/  F2I.U64.TRUNC R22, R22 ;  /* 0x0000001600167311 */ /* 0x000e24000020d800 */
[----:B0-----:R0:W-:Y:S01]  /*8540*/  STG.E.64 desc[UR36][R16.64], R22 ;  /* 0x0000001610007986 */ /* 0x0011e2000c101b24 */
[----:B------:R-:W-:Y:S05]  /*8550*/  BRA `(.L_x_2507) ;  /* 0x0000000000087947 */ /* 0x000fea0003800000 */
.L_x_2533:
[----:B------:R-:W0:Y:S02]  /*8560*/  F2I.FTZ.U32.TRUNC.NTZ R3, R22 ;  /* 0x0000001600037305 */ /* 0x000e24000021f000 */
[----:B0-----:R0:W-:Y:S02]  /*8570*/  STG.E desc[UR36][R16.64], R3 ;  /* 0x0000000310007986 */ /* 0x0011e4000c101924 */
.L_x_2507:
[----:B------:R-:W-:-:S07]  /*8580*/  VIADD R19, R19, 0x80 ;  /* 0x0000008013137836 */ /* 0x000fce0000000000 */
.L_x_2442:
[----:B------:R-:W-:Y:S05]  /*8590*/  BSYNC B7 ;  /* 0x0000000000077941 */ /* 0x000fea0003800000 */
.L_x_2441:
        /* <DEDUP_REMOVED lines=358> */
.L_x_2538:
        /* <DEDUP_REMOVED lines=22> */
.L_x_2543:
[----:B------:R-:W2:Y:S02]  /*9d60*/  LDG.E.U8 R2, desc[UR36][R2.64] ;  /* 0x0000002402027981 */ /* 0x000ea4000c1e1100 */
[----:B--2---:R-:W-:Y:S01]  /*9d70*/  I2FP.F32.U32 R22, R2 ;  /* 0x0000000200167245 */ /* 0x004fe20000201000 */
[----:B------:R-:W-:Y:S06]  /*9d80*/  BRA `(.L_x_2545) ;  /* 0x0000000c002c7947 */ /* 0x000fec0003800000 */
.L_x_2542:
        /* <DEDUP_REMOVED lines=9> */
.L_x_2547:
[----:B------:R-:W2:Y:S02]  /*9e20*/  LDG.E R2, desc[UR36][R2.64] ;  /* 0x0000002402027981 */ /* 0x000ea4000c1e1900 */
[----:B--2---:R-:W-:Y:S01]  /*9e30*/  I2FP.F32.S32 R22, R2 ;  /* 0x0000000200167245 */ /* 0x004fe20000201400 */
[----:B------:R-:W-:Y:S06]  /*9e40*/  BRA `(.L_x_2545) ;  /* 0x0000000800fc7947 */ /* 0x000fec0003800000 */
.L_x_2546:
[----:B------:R-:W2:Y:S02]  /*9e50*/  LDG.E.U16 R2, desc[UR36][R2.64] ;  /* 0x0000002402027981 */ /* 0x000ea4000c1e1500 */
[----:B--2---:R0:W1:Y:S01]  /*9e60*/  I2F.S16 R22, R2 ;  /* 0x0000000200167306 */ /* 0x0040620000101400 */
[----:B------:R-:W-:Y:S05]  /*9e70*/  BRA `(.L_x_2545) ;  /* 0x0000000800f07947 */ /* 0x000fea0003800000 */
.L_x_2541:
        /* <DEDUP_REMOVED lines=8> */
.L_x_2549:
[----:B------:R-:W2:Y:S02]  /*9f00*/  LDG.E.U16 R2, desc[UR36][R2.64] ;  /* 0x0000002402027981 */ /* 0x000ea4000c1e1500 */
[----:B--2---:R-:W-:Y:S01]  /*9f10*/  HADD2.F32 R22, -RZ, R2.H0_H0 ;  /* 0x20000002ff167230 */ /* 0x004fe20000004100 */
[----:B------:R-:W-:Y:S06]  /*9f20*/  BRA `(.L_x_2545) ;  /* 0x0000000800c47947 */ /* 0x000fec0003800000 */
.L_x_2548:
        /* <DEDUP_REMOVED lines=8> */
.L_x_2551:
[----:B------:R-:W2:Y:S02]  /*9fb0*/  LDG.E.U16 R2, desc[UR36][R2.64] ;  /* 0x0000002402027981 */ /* 0x000ea4000c1e1500 */
[----:B--2---:R-:W-:Y:S01]  /*9fc0*/  HADD2.F32 R22, -RZ, R2.H0_H0 ;  /* 0x20000002ff167230 */ /* 0x004fe20000004100 */
[----:B------:R-:W-:Y:S06]  /*9fd0*/  BRA `(.L_x_2545) ;  /* 0x0000000800987947 */ /* 0x000fec0003800000 */
.L_x_2550:
[----:B------:R-:W2:Y:S01]  /*9fe0*/  LDG.E.64 R2, desc[UR36][R2.64] ;  /* 0x0000002402027981 */ /* 0x000ea2000c1e1b00 */
[----:B------:R-:W-:Y:S01]  /*9ff0*/  UMOV UR4, 0xf0000000 ;  /* 0xf000000000047882 */ /* 0x000fe20000000000 */
[----:B------:R-:W-:Y:S01]  /*a000*/  UMOV UR5, 0x380fffff ;  /* 0x380fffff00057882 */ /* 0x000fe20000000000 */
[----:B--2---:R-:W0:Y:S01]  /*a010*/  F2F.F32.F64 R22, R2 ;  /* 0x0000000200167310 */ /* 0x004e220000301000 */
[----:B------:R-:W-:-:S14]  /*a020*/  DSETP.GEU.AND P0, PT, |R2|, UR4, PT ;  /* 0x0000000402007e2a */ /* 0x000fdc000bf0e200 */
[----:B0-----:R-:W-:Y:S01]  /*a030*/  @!P0 FMUL R22, R22, 1.175494350822287508e-38 ;  /* 0x0080000016168820 */ /* 0x001fe20000400000 */
[----:B------:R-:W-:Y:S06]  /*a040*/  BRA `(.L_x_2545) ;  /* 0x00000008007c7947 */ /* 0x000fec0003800000 */
.L_x_2540:
        /* <DEDUP_REMOVED lines=12> */
.L_x_2554:
[----:B------:R-:W2:Y:S01]  /*a110*/  LDG.E.64 R2, desc[UR36][R2.64] ;  /* 0x0000002402027981 */ /* 0x000ea2000c1e1b00 */
[----:B------:R-:W-:Y:S01]  /*a120*/  UMOV UR4, 0xf0000000 ;  /* 0xf000000000047882 */ /* 0x000fe20000000000 */
[----:B------:R-:W-:Y:S01]  /*a130*/  UMOV UR5, 0x380fffff ;  /* 0x380fffff00057882 */ /* 0x000fe20000000000 */
[----:B--2---:R-:W0:Y:S01]  /*a140*/  F2F.F32.F64 R22, R2 ;  /* 0x0000000200167310 */ /* 0x004e220000301000 */
[----:B------:R-:W-:-:S14]  /*a150*/  DSETP.GEU.AND P0, PT, |R2|, UR4, PT ;  /* 0x0000000402007e2a */ /* 0x000fdc000bf0e200 */
[----:B0-----:R-:W-:Y:S01]  /*a160*/  @!P0 FMUL R22, R22, 1.175494350822287508e-38 ;  /* 0x0080000016168820 */ /* 0x001fe20000400000 */
[----:B------:R-:W-:Y:S06]  /*a170*/  BRA `(.L_x_2545) ;  /* 0x0000000800307947 */ /* 0x000fec0003800000 */
.L_x_2553:
        /* <DEDUP_REMOVED lines=26> */
.L_x_2556:
        /* <DEDUP_REMOVED lines=13> */
.L_x_2555:
[----:B------:R-:W2:Y:S02]  /*a3f0*/  LDG.E.U16 R2, desc[UR36][R2.64] ;  /* 0x0000002402027981 */ /* 0x000ea4000c1e1500 */
[----:B--2---:R-:W-:Y:S01]  /*a400*/  IMAD.U32 R22, R2, 0x10000, RZ ;  /* 0x0001000002167824 */ /* 0x004fe200078e00ff */
[----:B------:R-:W-:Y:S06]  /*a410*/  BRA `(.L_x_2545) ;  /* 0x0000000400887947 */ /* 0x000fec0003800000 */
.L_x_2552:
        /* <DEDUP_REMOVED lines=11> */
.L_x_2559:
        /* <DEDUP_REMOVED lines=20> */
.L_x_2561:
[----:B------:R-:W-:Y:S05]  /*a610*/  BSYNC B0 ;  /* 0x0000000000007941 */ /* 0x000fea0003800000 */
.L_x_2560:
[----:B------:R-:W-:Y:S01]  /*a620*/  IMAD.SHL.U32 R2, R2, 0x100000, RZ ;  /* 0x0010000002027824 */ /* 0x000fe200078e00ff */
[----:B------:R-:W-:-:S04]  /*a630*/  LEA R3, R0, 0x3b800000, 0x17 ;  /* 0x3b80000000037811 */ /* 0x000fc800078eb8ff */
[----:B------:R-:W-:Y:S01]  /*a640*/  LOP3.LUT R22, R3, R2, R22, 0xfe, !PT ;  /* 0x0000000203167212 */ /* 0x000fe200078efe16 */
[----:B------:R-:W-:Y:S06]  /*a650*/  BRA `(.L_x_2545) ;  /* 0x0000000000f87947 */ /* 0x000fec0003800000 */
.L_x_2558:
        /* <DEDUP_REMOVED lines=20> */
.L_x_2563:
[----:B------:R-:W-:Y:S05]  /*a7a0*/  BSYNC B0 ;  /* 0x0000000000007941 */ /* 0x000fea0003800000 */
.L_x_2562:
[----:B------:R-:W-:Y:S01]  /*a7b0*/  IMAD.SHL.U32 R2, R2, 0x200000, RZ ;  /* 0x0020000002027824 */ /* 0x000fe200078e00ff */
[----:B------:R-:W-:-:S04]  /*a7c0*/  LEA R3, R0, 0x37800000, 0x17 ;  /* 0x3780000000037811 */ /* 0x000fc800078eb8ff */
[----:B------:R-:W-:Y:S01]  /*a7d0*/  LOP3.LUT R22, R3, R2, R22, 0xfe, !PT ;  /* 0x0000000203167212 */ /* 0x000fe200078efe16 */
[----:B------:R-:W-:Y:S06]  /*a7e0*/  BRA `(.L_x_2545) ;  /* 0x0000000000947947 */ /* 0x000fec0003800000 */
.L_x_2557:
        /* <DEDUP_REMOVED lines=14> */
.L_x_2544:
        /* <DEDUP_REMOVED lines=16> */
.L_x_2566:
[----:B------:R-:W-:Y:S01]  /*a9d0*/  IMAD.MOV.U32 R22, RZ, RZ, RZ ;  /* 0x000000ffff167224 */ /* 0x000fe200078e00ff */
[----:B------:R-:W-:Y:S06]  /*a9e0*/  BRA `(.L_x_2545) ;  /* 0x0000000000147947 */ /* 0x000fec0003800000 */
.L_x_2565:
[----:B------:R-:W2:Y:S02]  /*a9f0*/  LDG.E.64 R22, desc[UR36][R2.64] ;  /* 0x0000002402167981 */ /* 0x000ea4000c1e1b00 */
[----:B--2---:R0:W1:Y:S01]  /*aa00*/  I2F.U64 R22, R22 ;  /* 0x0000001600167312 */ /* 0x0040620000301000 */
[----:B------:R-:W-:Y:S05]  /*aa10*/  BRA `(.L_x_2545) ;  /* 0x0000000000087947 */ /* 0x000fea0003800000 */
.L_x_2564:
[----:B------:R-:W2:Y:S02]  /*aa20*/  LDG.E R2, desc[UR36][R2.64] ;  /* 0x0000002402027981 */ /* 0x000ea4000c1e1900 */
[----:B--2---:R-:W-:-:S07]  /*aa30*/  I2FP.F32.U32 R22, R2 ;  /* 0x0000000200167245 */ /* 0x004fce0000201000 */
.L_x_2545:
[----:B------:R-:W-:Y:S05]  /*aa40*/  BSYNC B6 ;  /* 0x0000000000067941 */ /* 0x000fea0003800000 */
.L_x_2539:
        /* <DEDUP_REMOVED lines=17> */
[----:B--2---:R-:W4:Y:S01]  /*ab60*/  I2F.S16 R0, R0 ;  /* 0x0000000000007306 */ /* 0x004f220000101400 */
[----:B------:R-:W-:Y:S05]  /*ab70*/  BRA `(.L_x_2573) ;  /* 0x0000000c00387947 */ /* 0x000fea0003800000 */
.L_x_2571:
[----:B------:R-:W2:Y:S02]  /*ab80*/  LDG.E.U8 R0, desc[UR36][R2.64] ;  /* 0x0000002402007981 */ /* 0x000ea4000c1e1100 */
[----:B--2---:R-:W-:Y:S01]  /*ab90*/  I2FP.F32.U32 R0, R0 ;  /* 0x0000000000007245 */ /* 0x004fe20000201000 */
[----:B------:R-:W-:Y:S06]  /*aba0*/  BRA `(.L_x_2573) ;  /* 0x0000000c002c7947 */ /* 0x000fec0003800000 */
.L_x_2570:
        /* <DEDUP_REMOVED lines=9> */
.L_x_2575:
[----:B------:R-:W2:Y:S02]  /*ac40*/  LDG.E R0, desc[UR36][R2.64] ;  /* 0x0000002402007981 */ /* 0x000ea4000c1e1900 */
[----:B--2---:R-:W-:Y:S01]  /*ac50*/  I2FP.F32.S32 R0, R0 ;  /* 0x0000000000007245 */ /* 0x004fe20000201400 */
[----:B------:R-:W-:Y:S06]  /*ac60*/  BRA `(.L_x_2573) ;  /* 0x0000000800fc7947 */ /* 0x000fec0003800000 */
.L_x_2574:
[----:B------:R-:W2:Y:S02]  /*ac70*/  LDG.E.U16 R0, desc[UR36][R2.64] ;  /* 0x0000002402007981 */ /* 0x000ea4000c1e1500 */
[----:B--2---:R-:W0:Y:S01]  /*ac80*/  I2F.S16 R0, R0 ;  /* 0x0000000000007306 */ /* 0x004e220000101400 */
[----:B------:R-:W-:Y:S05]  /*ac90*/  BRA `(.L_x_2573) ;  /* 0x0000000800f07947 */ /* 0x000fea0003800000 */
.L_x_2569:
        /* <DEDUP_REMOVED lines=8> */
.L_x_2577:
[----:B------:R-:W2:Y:S02]  /*ad20*/  LDG.E.U16 R0, desc[UR36][R2.64] ;  /* 0x0000002402007981 */ /* 0x000ea4000c1e1500 */
[----:B--2---:R-:W-:Y:S01]  /*ad30*/  HADD2.F32 R0, -RZ, R0.H0_H0 ;  /* 0x20000000ff007230 */ /* 0x004fe20000004100 */
[----:B------:R-:W-:Y:S06]  /*ad40*/  BRA `(.L_x_2573) ;  /* 0x0000000800c47947 */ /* 0x000fec0003800000 */
.L_x_2576:
        /* <DEDUP_REMOVED lines=8> */
.L_x_2579:
[----:B------:R-:W2:Y:S02]  /*add0*/  LDG.E.U16 R0, desc[UR36][R2.64] ;  /* 0x0000002402007981 */ /* 0x000ea4000c1e1500 */
[----:B--2---:R-:W-:Y:S01]  /*ade0*/  HADD2.F32 R0, -RZ, R0.H0_H0 ;  /* 0x20000000ff007230 */ /* 0x004fe20000004100 */
[----:B------:R-:W-:Y:S06]  /*adf0*/  BRA `(.L_x_2573) ;  /* 0x0000000800987947 */ /* 0x000fec0003800000 */
.L_x_2578:
[----:B------:R-:W2:Y:S01]  /*ae00*/  LDG.E.64 R2, desc[UR36][R2.64] ;  /* 0x0000002402027981 */ /* 0x000ea2000c1e1b00 */
[----:B------:R-:W-:Y:S01]  /*ae10*/  UMOV UR4, 0xf0000000 ;  /* 0xf000000000047882 */ /* 0x000fe20000000000 */
[----:B------:R-:W-:Y:S01]  /*ae20*/  UMOV UR5, 0x380fffff ;  /* 0x380fffff00057882 */ /* 0x000fe20000000000 */
[----:B--2---:R-:W0:Y:S01]  /*ae30*/  F2F.F32.F64 R0, R2 ;  /* 0x0000000200007310 */ /* 0x004e220000301000 */
[----:B------:R-:W-:-:S14]  /*ae40*/  DSETP.GEU.AND P0, PT, |R2|, UR4, PT ;  /* 0x0000000402007e2a */ /* 0x000fdc000bf0e200 */
[----:B0-----:R-:W-:Y:S01]  /*ae50*/  @!P0 FMUL R0, R0, 1.175494350822287508e-38 ;  /* 0x0080000000008820 */ /* 0x001fe20000400000 */
[----:B------:R-:W-:Y:S06]  /*ae60*/  BRA `(.L_x_2573) ;  /* 0x00000008007c7947 */ /* 0x000fec0003800000 */
.L_x_2568:
        /* <DEDUP_REMOVED lines=12> */
.L_x_2582:
[----:B------:R-:W2:Y:S01]  /*af30*/  LDG.E.64 R2, desc[UR36][R2.64] ;  /* 0x0000002402027981 */ /* 0x000ea2000c1e1b00 */
[----:B------:R-:W-:Y:S01]  /*af40*/  UMOV UR4, 0xf0000000 ;  /* 0xf000000000047882 */ /* 0x000fe20000000000 */
[----:B------:R-:W-:Y:S01]  /*af50*/  UMOV UR5, 0x380fffff ;  /* 0x380fffff00057882 */ /* 0x000fe20000000000 */
[----:B--2---:R-:W0:Y:S01]  /*af60*/  F2F.F32.F64 R0, R2 ;  /* 0x0000000200007310 */ /* 0x004e220000301000 */
[----:B------:R-:W-:-:S14]  /*af70*/  DSETP.GEU.AND P0, PT, |R2|, UR4, PT ;  /* 0x0000000402007e2a */ /* 0x000fdc000bf0e200 */
[----:B0-----:R-:W-:Y:S01]  /*af80*/  @!P0 FMUL R0, R0, 1.175494350822287508e-38 ;  /* 0x0080000000008820 */ /* 0x001fe20000400000 */
[----:B------:R-:W-:Y:S06]  /*af90*/  BRA `(.L_x_2573) ;  /* 0x0000000800307947 */ /* 0x000fec0003800000 */
.L_x_2581:
        /* <DEDUP_REMOVED lines=26> */
.L_x_2584:
        /* <DEDUP_REMOVED lines=13> */
.L_x_2583:
[----:B------:R-:W2:Y:S02]  /*b210*/  LDG.E.U16 R0, desc[UR36][R2.64] ;  /* 0x0000002402007981 */ /* 0x000ea4000c1e1500 */
[----:B--2---:R-:W-:Y:S01]  /*b220*/  IMAD.U32 R0, R0, 0x10000, RZ ;  /* 0x0001000000007824 */ /* 0x004fe200078e00ff */
[----:B------:R-:W-:Y:S06]  /*b230*/  BRA `(.L_x_2573) ;  /* 0x0000000400887947 */ /* 0x000fec0003800000 */
.L_x_2580:
        /* <DEDUP_REMOVED lines=11> */
.L_x_2587:
        /* <DEDUP_REMOVED lines=20> */
.L_x_2589:
[----:B------:R-:W-:Y:S05]  /*b430*/  BSYNC B0 ;  /* 0x0000000000007941 */ /* 0x000fea0003800000 */
.L_x_2588:
[----:B------:R-:W-:Y:S01]  /*b440*/  LEA R3, R0, 0x3b800000, 0x17 ;  /* 0x3b80000000037811 */ /* 0x000fe200078eb8ff */
[----:B------:R-:W-:-:S05]  /*b450*/  IMAD.SHL.U32 R0, R2, 0x100000, RZ ;  /* 0x0010000002007824 */ /* 0x000fca00078e00ff */
[----:B------:R-:W-:Y:S01]  /*b460*/  LOP3.LUT R0, R3, R0, R4, 0xfe, !PT ;  /* 0x0000000003007212 */ /* 0x000fe200078efe04 */
[----:B------:R-:W-:Y:S06]  /*b470*/  BRA `(.L_x_2573) ;  /* 0x0000000000f87947 */ /* 0x000fec0003800000 */
.L_x_2586:
        /* <DEDUP_REMOVED lines=20> */
.L_x_2591:
[----:B------:R-:W-:Y:S05]  /*b5c0*/  BSYNC B0 ;  /* 0x0000000000007941 */ /* 0x000fea0003800000 */
.L_x_2590:
[----:B------:R-:W-:Y:S01]  /*b5d0*/  LEA R3, R0, 0x37800000, 0x17 ;  /* 0x3780000000037811 */ /* 0x000fe200078eb8ff */
[----:B------:R-:W-:-:S05]  /*b5e0*/  IMAD.SHL.U32 R0, R2, 0x200000, RZ ;  /* 0x0020000002007824 */ /* 0x000fca00078e00ff */
[----:B------:R-:W-:Y:S01]  /*b5f0*/  LOP3.LUT R0, R3, R0, R4, 0xfe, !PT ;  /* 0x0000000003007212 */ /* 0x000fe200078efe04 */
[----:B------:R-:W-:Y:S06]  /*b600*/  BRA `(.L_x_2573) ;  /* 0x0000000000947947 */ /* 0x000fec0003800000 */
.L_x_2585:
        /* <DEDUP_REMOVED lines=14> */
.L_x_2572:
        /* <DEDUP_REMOVED lines=16> */
.L_x_2594:
[----:B------:R-:W-:Y:S01]  /*b7f0*/  IMAD.MOV.U32 R0, RZ, RZ, RZ ;  /* 0x000000ffff007224 */ /* 0x000fe200078e00ff */
[----:B------:R-:W-:Y:S06]  /*b800*/  BRA `(.L_x_2573) ;  /* 0x0000000000147947 */ /* 0x000fec0003800000 */
.L_x_2593:
[----:B------:R-:W2:Y:S02]  /*b810*/  LDG.E.64 R2, desc[UR36][R2.64] ;  /* 0x0000002402027981 */ /* 0x000ea4000c1e1b00 */
[----:B--2---:R0:W2:Y:S01]  /*b820*/  I2F.U64 R0, R2 ;  /* 0x0000000200007312 */ /* 0x0040a20000301000 */
[----:B------:R-:W-:Y:S05]  /*b830*/  BRA `(.L_x_2573) ;  /* 0x0000000000087947 */ /* 0x000fea0003800000 */
.L_x_2592:
[----:B------:R-:W2:Y:S02]  /*b840*/  LDG.E R0, desc[UR36][R2.64] ;  /* 0x0000002402007981 */ /* 0x000ea4000c1e1900 */
[----:B--2---:R-:W-:-:S07]  /*b850*/  I2FP.F32.U32 R0, R0 ;  /* 0x0000000000007245 */ /* 0x004fce0000201000 */
.L_x_2573:
[----:B------:R-:W-:Y:S05]  /*b860*/  BSYNC B6 ;  /* 0x0000000000067941 */ /* 0x000fea0003800000 */
.L_x_2567:
[----:B------:R-:W-:Y:S02]  /*b870*/  ULDC.U8 UR4, c[0x0][0x49c] ;  /* 0x0001270000047ab9 */ /* 0x000fe40000000000 */
[----:B------:R-:W-:-:S13]  /*b880*/  ISETP.NE.AND P0, PT, RZ, UR4, PT ;  /* 0x00000004ff007c0c */ /* 0x000fda000bf05270 */
[----:B------:R-:W-:Y:S05]  /*b890*/  @!P0 BRA `(.L_x_2595) ;  /* 0x0000000000248947 */ /* 0x000fea0003800000 */
[----:B0-2-45:R-:W-:-:S13]  /*b8a0*/  FSETP.GTU.FTZ.AND P0, PT, R0, RZ, PT ;  /* 0x000000ff0000720b */ /* 0x035fda0003f1c000 */
[----:B------:R-:W0:Y:S08]  /*b8b0*/  @!P0 LDC R3, c[0x0][0x490] ;  /* 0x00012400ff038b82 */ /* 0x000e300000000800 */
[----:B------:R-:W1:Y:S08]  /*b8c0*/  @!P0 LDC R7, c[0x0][0x498] ;  /* 0x00012600ff078b82 */ /* 0x000e700000000800 */
[----:B------:R-:W2:Y:S01]  /*b8d0*/  @P0 LDC R5, c[0x0][0x494] ;  /* 0x00012500ff050b82 */ /* 0x000ea20000000800 */
[----:B0-----:R-:W-:Y:S01]  /*b8e0*/  @!P0 FADD.FTZ R3, R0, R3 ;  /* 0x0000000300038221 */ /* 0x001fe20000010000 */
[C---:B-1-3--:R-:W-:Y:S01]  /*b8f0*/  @!P0 FMUL.FTZ R0, R22.reuse, R7 ;  /* 0x0000000716008220 */ /* 0x04afe20000410000 */
[----:B--2---:R-:W-:-:S03]  /*b900*/  @P0 FMUL.FTZ R22, R22, R5 ;  /* 0x0000000516160220 */ /* 0x004fc60000410000 */
[----:B------:R-:W-:Y:S01]  /*b910*/  @!P0 FMUL.FTZ R22, R0, R3 ;  /* 0x0000000300168220 */ /* 0x000fe20000410000 */
[----:B------:R-:W-:Y:S06]  /*b920*/  BRA `(.L_x_2596) ;  /* 0x00000000002c7947 */ /* 0x000fec0003800000 */
.L_x_2595:
[----:B0-2-45:R-:W-:-:S13]  /*b930*/  FSETP.GTU.FTZ.AND P0, PT, R0, RZ, PT ;  /* 0x000000ff0000720b */ /* 0x035fda0003f1c000 */
[----:B------:R-:W0:Y:S08]  /*b940*/  @!P0 LDC R7, c[0x0][0x498] ;  /* 0x00012600ff078b82 */ /* 0x000e300000000800 */
[----:B------:R-:W2:Y:S08]  /*b950*/  @!P0 LDC R9, c[0x0][0x490] ;  /* 0x00012400ff098b82 */ /* 0x000eb00000000800 */
[----:B------:R-:W4:Y:S01]  /*b960*/  @P0 LDC R5, c[0x0][0x494] ;  /* 0x00012500ff050b82 */ /* 0x000f220000000800 */
[----:B0-----:R-:W-:-:S04]  /*b970*/  @!P0 FMUL.FTZ R0, R0, R7 ;  /* 0x0000000700008220 */ /* 0x001fc80000410000 */
[----:B------:R-:W-:Y:S01]  /*b980*/  @!P0 FMUL.FTZ R2, R0, 1.4426950216293334961 ;  /* 0x3fb8aa3b00028820 */ /* 0x000fe20000410000 */
[----:B-1-3--:R-:W-:-:S03]  /*b990*/  @!P0 FMUL.FTZ R0, R22, R7 ;  /* 0x0000000716008220 */ /* 0x00afc60000410000 */
[----:B------:R-:W0:Y:S01]  /*b9a0*/  @!P0 MUFU.EX2 R3, R2 ;  /* 0x0000000200038308 */ /* 0x000e220000000800 */
[----:B--2---:R-:W-:Y:S01]  /*b9b0*/  @!P0 FMUL.FTZ R0, R0, R9 ;  /* 0x0000000900008220 */ /* 0x004fe20000410000 */
[----:B----4-:R-:W-:-:S03]  /*b9c0*/  @P0 FMUL.FTZ R22, R22, R5 ;  /* 0x0000000516160220 */ /* 0x010fc60000410000 */
[----:B0-----:R-:W-:-:S07]  /*b9d0*/  @!P0 FMUL.FTZ R22, R0, R3 ;  /* 0x0000000300168220 */ /* 0x001fce0000410000 */
.L_x_2596:
        /* <DEDUP_REMOVED lines=15> */
.L_x_2600:
[----:B------:R-:W0:Y:S02]  /*bad0*/  F2I.S64.TRUNC R22, R22 ;  /* 0x0000001600167311 */ /* 0x000e24000020d900 */
[----:B0-----:R-:W-:-:S05]  /*bae0*/  IMAD.MOV.U32 R3, RZ, RZ, R22 ;  /* 0x000000ffff037224 */ /* 0x001fca00078e0016 */
[----:B------:R0:W-:Y:S01]  /*baf0*/  STG.E.U8 desc[UR36][R16.64], R3 ;  /* 0x0000000310007986 */ /* 0x0001e2000c101124 */
[----:B------:R-:W-:Y:S05]  /*bb00*/  BRA `(.L_x_2602) ;  /* 0x0000000c00407947 */ /* 0x000fea0003800000 */
.L_x_2599:
        /* <DEDUP_REMOVED lines=9> */
.L_x_2604:
[----:B------:R-:W0:Y:S02]  /*bba0*/  F2I.FTZ.TRUNC.NTZ R3, R22 ;  /* 0x0000001600037305 */ /* 0x000e24000021f100 */
[----:B0-----:R0:W-:Y:S01]  /*bbb0*/  STG.E desc[UR36][R16.64], R3 ;  /* 0x0000000310007986 */ /* 0x0011e2000c101924 */
[----:B------:R-:W-:Y:S05]  /*bbc0*/  BRA `(.L_x_2602) ;  /* 0x0000000c00107947 */ /* 0x000fea0003800000 */
.L_x_2603:
[----:B------:R-:W0:Y:S02]  /*bbd0*/  F2I.FTZ.TRUNC.NTZ R3, R22 ;  /* 0x0000001600037305 */ /* 0x000e24000021f100 */
[----:B0-----:R0:W-:Y:S01]  /*bbe0*/  STG.E.U16 desc[UR36][R16.64], R3 ;  /* 0x0000000310007986 */ /* 0x0011e2000c101524 */
[----:B------:R-:W-:Y:S05]  /*bbf0*/  BRA `(.L_x_2602) ;  /* 0x0000000c00047947 */ /* 0x000fea0003800000 */
.L_x_2598:
        /* <DEDUP_REMOVED lines=8> */
.L_x_2606:
[----:B------:R-:W-:-:S05]  /*bc80*/  F2FP.F16.F32.PACK_AB R22, RZ, R22 ;  /* 0x00000016ff16723e */ /* 0x000fca00000000ff */
[----:B------:R0:W-:Y:S01]  /*bc90*/  STG.E.U16 desc[UR36][R16.64], R22 ;  /* 0x0000001610007986 */ /* 0x0001e2000c101524 */
[----:B------:R-:W-:Y:S05]  /*bca0*/  BRA `(.L_x_2602) ;  /* 0x0000000800d87947 */ /* 0x000fea0003800000 */
.L_x_2605:
        /* <DEDUP_REMOVED lines=9> */
.L_x_2608:
[----:B------:R-:W-:-:S04]  /*bd40*/  F2FP.F16.F32.PACK_AB R3, RZ, R22 ;  /* 0x00000016ff03723e */ /* 0x000fc800000000ff */
[----:B------:R-:W-:-:S05]  /*bd50*/  PRMT R3, R3, 0x5410, RZ ;  /* 0x0000541003037816 */ /* 0x000fca00000000ff */
[----:B------:R0:W-:Y:S01]  /*bd60*/  STG.E desc[UR36][R16.64], R3 ;  /* 0x0000000310007986 */ /* 0x0001e2000c101924 */
[----:B------:R-:W-:Y:S05]  /*bd70*/  BRA `(.L_x_2602) ;  /* 0x0000000800a47947 */ /* 0x000fea0003800000 */
.L_x_2607:
[----:B------:R-:W-:-:S06]  /*bd80*/  FMUL.FTZ R2, R22, 1 ;  /* 0x3f80000016027820 */ /* 0x000fcc0000410000 */
[----:B------:R-:W0:Y:S02]  /*bd90*/  F2F.F64.F32 R2, R2 ;  /* 0x0000000200027310 */ /* 0x000e240000201800 */
[----:B0-----:R0:W-:Y:S01]  /*bda0*/  STG.E.64 desc[UR36][R16.64], R2 ;  /* 0x0000000210007986 */ /* 0x0011e2000c101b24 */
[----:B------:R-:W-:Y:S05]  /*bdb0*/  BRA `(.L_x_2602) ;  /* 0x0000000800947947 */ /* 0x000fea0003800000 */
.L_x_2597:
        /* <DEDUP_REMOVED lines=12> */
.L_x_2611:
[----:B------:R-:W-:Y:S01]  /*be80*/  FMUL.FTZ R4, R22, 1 ;  /* 0x3f80000016047820 */ /* 0x000fe20000410000 */
[----:B------:R-:W-:-:S05]  /*be90*/  CS2R R6, SRZ ;  /* 0x0000000000067805 */ /* 0x000fca000001ff00 */
[----:B------:R-:W0:Y:S02]  /*bea0*/  F2F.F64.F32 R4, R4 ;  /* 0x0000000400047310 */ /* 0x000e240000201800 */
[----:B0-----:R0:W-:Y:S01]  /*beb0*/  STG.E.128 desc[UR36][R16.64], R4 ;  /* 0x0000000410007986 */ /* 0x0011e2000c101d24 */
[----:B------:R-:W-:Y:S05]  /*bec0*/  BRA `(.L_x_2602) ;  /* 0x0000000800507947 */ /* 0x000fea0003800000 */
.L_x_2610:
        /* <DEDUP_REMOVED lines=20> */
.L_x_2615:
[----:B------:R-:W-:Y:S05]  /*c010*/  BSYNC B0 ;  /* 0x0000000000007941 */ /* 0x000fea0003800000 */
.L_x_2614:
[----:B------:R-:W-:-:S05]  /*c020*/  LOP3.LUT R5, R0, R5, RZ, 0xfc, !PT ;  /* 0x0000000500057212 */ /* 0x000fca00078efcff */
[----:B------:R3:W-:Y:S01]  /*c030*/  STG.E.U8 desc[UR36][R16.64], R5 ;  /* 0x0000000510007986 */ /* 0x0007e2000c101124 */
[----:B------:R-:W-:Y:S05]  /*c040*/  BRA `(.L_x_2602) ;  /* 0x0000000400f07947 */ /* 0x000fea0003800000 */
.L_x_2613:
        /* <DEDUP_REMOVED lines=12> */
.L_x_2617:
[----:B------:R-:W-:Y:S01]  /*c110*/  IMAD.MOV.U32 R0, RZ, RZ, 0x7f ;  /* 0x0000007fff007424 */ /* 0x000fe200078e00ff */
[----:B------:R-:W-:-:S04]  /*c120*/  ISETP.GT.U32.AND P0, PT, R2, 0x7f800000, PT ;  /* 0x7f8000000200780c */ /* 0x000fc80003f04070 */
[----:B------:R-:W-:-:S09]  /*c130*/  SEL R0, R0, 0x7c, P0 ;  /* 0x0000007c00007807 */ /* 0x000fd20000000000 */
.L_x_2618:
[----:B------:R-:W-:Y:S05]  /*c140*/  BSYNC B0 ;  /* 0x0000000000007941 */ /* 0x000fea0003800000 */
.L_x_2616:
[----:B------:R-:W-:-:S04]  /*c150*/  LOP3.LUT R22, R22, 0x80000000, RZ, 0xc0, !PT ;  /* 0x8000000016167812 */ /* 0x000fc800078ec0ff */
[----:B------:R-:W-:-:S04]  /*c160*/  SHF.R.U32.HI R3, RZ, 0x18, R22 ;  /* 0x00000018ff037819 */ /* 0x000fc80000011616 */
[----:B------:R-:W-:-:S05]  /*c170*/  LOP3.LUT R3, R0, R3, RZ, 0xfc, !PT ;  /* 0x0000000300037212 */ /* 0x000fca00078efcff */
[----:B------:R4:W-:Y:S01]  /*c180*/  STG.E.U8 desc[UR36][R16.64], R3 ;  /* 0x0000000310007986 */ /* 0x0009e2000c101124 */
[----:B------:R-:W-:Y:S05]  /*c190*/  BRA `(.L_x_2602) ;  /* 0x00000004009c7947 */ /* 0x000fea0003800000 */
.L_x_2612:
[----:B------:R-:W-:-:S05]  /*c1a0*/  F2FP.BF16.F32.PACK_AB R22, RZ, R22 ;  /* 0x00000016ff16723e */ /* 0x000fca00000010ff */
[----:B------:R2:W-:Y:S01]  /*c1b0*/  STG.E.U16 desc[UR36][R16.64], R22 ;  /* 0x0000001610007986 */ /* 0x0005e2000c101524 */
[----:B------:R-:W-:Y:S05]  /*c1c0*/  BRA `(.L_x_2602) ;  /* 0x0000000400907947 */ /* 0x000fea0003800000 */
.L_x_2609:
        /* <DEDUP_REMOVED lines=11> */
.L_x_2621:
        /* <DEDUP_REMOVED lines=16> */
.L_x_2624:
[----:B------:R-:W-:-:S04]  /*c380*/  LOP3.LUT R22, R22, 0x80000000, RZ, 0xc0, !PT ;  /* 0x8000000016167812 */ /* 0x000fc800078ec0ff */
[----:B------:R-:W-:-:S04]  /*c390*/  SHF.R.U32.HI R3, RZ, 0x18, R22 ;  /* 0x00000018ff037819 */ /* 0x000fc80000011616 */
[----:B------:R-:W-:-:S04]  /*c3a0*/  LOP3.LUT R0, R0, R3, RZ, 0xfc, !PT ;  /* 0x0000000300007212 */ /* 0x000fc800078efcff */
[----:B------:R-:W-:-:S07]  /*c3b0*/  PRMT R8, R0, 0x7610, R8 ;  /* 0x0000761000087816 */ /* 0x000fce0000000008 */
.L_x_2623:
[----:B------:R-:W-:Y:S05]  /*c3c0*/  BSYNC B0 ;  /* 0x0000000000007941 */ /* 0x000fea0003800000 */
.L_x_2622:
[----:B------:R0:W-:Y:S01]  /*c3d0*/  STG.E.U8 desc[UR36][R16.64], R8 ;  /* 0x0000000810007986 */ /* 0x0001e2000c101124 */
[----:B------:R-:W-:Y:S05]  /*c3e0*/  BRA `(.L_x_2602) ;  /* 0x0000000400087947 */ /* 0x000fea0003800000 */
.L_x_2620:
        /* <DEDUP_REMOVED lines=16> */
.L_x_2627:
[----:B------:R-:W-:-:S04]  /*c4f0*/  LOP3.LUT R22, R22, 0x80000000, RZ, 0xc0, !PT ;  /* 0x8000000016167812 */ /* 0x000fc800078ec0ff */
[----:B------:R-:W-:-:S04]  /*c500*/  SHF.R.U32.HI R3, RZ, 0x18, R22 ;  /* 0x00000018ff037819 */ /* 0x000fc80000011616 */
[----:B------:R-:W-:-:S04]  /*c510*/  LOP3.LUT R0, R0, R3, RZ, 0xfc, !PT ;  /* 0x0000000300007212 */ /* 0x000fc800078efcff */
[----:B------:R-:W-:-:S07]  /*c520*/  PRMT R8, R0, 0x7610, R8 ;  /* 0x0000761000087816 */ /* 0x000fce0000000008 */
.L_x_2626:
[----:B------:R-:W-:Y:S05]  /*c530*/  BSYNC B0 ;  /* 0x0000000000007941 */ /* 0x000fea0003800000 */
.L_x_2625:
[----:B------:R0:W-:Y:S01]  /*c540*/  STG.E.U8 desc[UR36][R16.64], R8 ;  /* 0x0000000810007986 */ /* 0x0001e2000c101124 */
[----:B------:R-:W-:Y:S05]  /*c550*/  BRA `(.L_x_2602) ;  /* 0x0000000000ac7947 */ /* 0x000fea0003800000 */
.L_x_2619:
        /* <DEDUP_REMOVED lines=21> */
.L_x_2601:
        /* <DEDUP_REMOVED lines=16> */
.L_x_2630:
[----:B------:R-:W-:Y:S05]  /*c7b0*/  BRA `(.L_x_2602) ;  /* 0x0000000000147947 */ /* 0x000fea0003800000 */
.L_x_2629:
[----:B------:R-:W0:Y:S02]  /*c7c0*/  F2I.U64.TRUNC R22, R22 ;  /* 0x0000001600167311 */ /* 0x000e24000020d800 */
[----:B0-----:R0:W-:Y:S01]  /*c7d0*/  STG.E.64 desc[UR36][R16.64], R22 ;  /* 0x0000001610007986 */ /* 0x0011e2000c101b24 */
[----:B------:R-:W-:Y:S05]  /*c7e0*/  BRA `(.L_x_2602) ;  /* 0x0000000000087947 */ /* 0x000fea0003800000 */
.L_x_2628:
[----:B------:R-:W0:Y:S02]  /*c7f0*/  F2I.FTZ.U32.TRUNC.NTZ R3, R22 ;  /* 0x0000001600037305 */ /* 0x000e24000021f000 */
[----:B0-----:R0:W-:Y:S02]  /*c800*/  STG.E desc[UR36][R16.64], R3 ;  /* 0x0000000310007986 */ /* 0x0011e4000c101924 */
.L_x_2602:
[----:B------:R-:W-:-:S07]  /*c810*/  VIADD R19, R19, 0x80 ;  /* 0x0000008013137836 */ /* 0x000fce0000000000 */
.L_x_2537:
[----:B------:R-:W-:Y:S05]  /*c820*/  BSYNC B7 ;  /* 0x0000000000077941 */ /* 0x000fea0003800000 */
.L_x_2536:
[----:B------:R-:W-:Y:S02]  /*c830*/  ULDC UR4, c[0x0][0x210] ;  /* 0x0000840000047ab9 */ /* 0x000fe40000000800 */
[----:B------:R-:W-:-:S13]  /*c840*/  ISETP.GE.AND P0, PT, R19, UR4, PT ;  /* 0x0000000413007c0c */ /* 0x000fda000bf06270 */
[----:B------:R-:W-:Y:S05]  /*c850*/  @P0 EXIT ;  /* 0x000000000000094d */ /* 0x000fea0003800000 */
        /* <DEDUP_REMOVED lines=354> */
.L_x_2631:
        /* <DEDUP_REMOVED lines=22> */
.L_x_2636:
[----:B------:R-:W2:Y:S02]  /*dfe0*/  LDG.E.U8 R2, desc[UR36][R2.64] ;  /* 0x0000002402027981 */ /* 0x000ea4000c1e1100 */
[----:B--2---:R-:W-:Y:S01]  /*dff0*/  I2FP.F32.U32 R19, R2 ;  /* 0x0000000200137245 */ /* 0x004fe20000201000 */
[----:B------:R-:W-:Y:S06]  /*e000*/  BRA `(.L_x_2638) ;  /* 0x0000000c002c7947 */ /* 0x000fec0003800000 */
.L_x_2635:
        /* <DEDUP_REMOVED lines=9> */
.L_x_2640:
[----:B------:R-:W2:Y:S02]  /*e0a0*/  LDG.E R2, desc[UR36][R2.64] ;  /* 0x0000002402027981 */ /* 0x000ea4000c1e1900 */
[----:B--2---:R-:W-:Y:S01]  /*e0b0*/  I2FP.F32.S32 R19, R2 ;  /* 0x0000000200137245 */ /* 0x004fe20000201400 */
[----:B------:R-:W-:Y:S06]  /*e0c0*/  BRA `(.L_x_2638) ;  /* 0x0000000800fc7947 */ /* 0x000fec0003800000 */
.L_x_2639:
[----:B------:R-:W2:Y:S02]  /*e0d0*/  LDG.E.U16 R2, desc[UR36][R2.64] ;  /* 0x0000002402027981 */ /* 0x000ea4000c1e1500 */
[----:B--2---:R2:W3:Y:S01]  /*e0e0*/  I2F.S16 R19, R2 ;  /* 0x0000000200137306 */ /* 0x0044e20000101400 */
[----:B------:R-:W-:Y:S05]  /*e0f0*/  BRA `(.L_x_2638) ;  /* 0x0000000800f07947 */ /* 0x000fea0003800000 */
.L_x_2634:
        /* <DEDUP_REMOVED lines=8> */
.L_x_2642:
[----:B------:R-:W2:Y:S02]  /*e180*/  LDG.E.U16 R2, desc[UR36][R2.64] ;  /* 0x0000002402027981 */ /* 0x000ea4000c1e1500 */
[----:B--2---:R-:W-:Y:S01]  /*e190*/  HADD2.F32 R19, -RZ, R2.H0_H0 ;  /* 0x20000002ff137230 */ /* 0x004fe20000004100 */
[----:B------:R-:W-:Y:S06]  /*e1a0*/  BRA `(.L_x_2638) ;  /* 0x0000000800c47947 */ /* 0x000fec0003800000 */
.L_x_2641:
        /* <DEDUP_REMOVED lines=8> */
.L_x_2644:
[----:B------:R-:W2:Y:S02]  /*e230*/  LDG.E.U16 R2, desc[UR36][R2.64] ;  /* 0x0000002402027981 */ /* 0x000ea4000c1e1500 */
[----:B--2---:R-:W-:Y:S01]  /*e240*/  HADD2.F32 R19, -RZ, R2.H0_H0 ;  /* 0x20000002ff137230 */ /* 0x004fe20000004100 */
[----:B------:R-:W-:Y:S06]  /*e250*/  BRA `(.L_x_2638) ;  /* 0x0000000800987947 */ /* 0x000fec0003800000 */
.L_x_2643:
[----:B------:R-:W2:Y:S01]  /*e260*/  LDG.E.64 R2, desc[UR36][R2.64] ;  /* 0x0000002402027981 */ /* 0x000ea2000c1e1b00 */
[----:B------:R-:W-:Y:S01]  /*e270*/  UMOV UR4, 0xf0000000 ;  /* 0xf000000000047882 */ /* 0x000fe20000000000 */
[----:B------:R-:W-:Y:S01]  /*e280*/  UMOV UR5, 0x380fffff ;  /* 0x380fffff00057882 */ /* 0x000fe20000000000 */
[----:B--2---:R-:W0:Y:S01]  /*e290*/  F2F.F32.F64 R19, R2 ;  /* 0x0000000200137310 */ /* 0x004e220000301000 */
[----:B------:R-:W-:-:S14]  /*e2a0*/  DSETP.GEU.AND P0, PT, |R2|, UR4, PT ;  /* 0x0000000402007e2a */ /* 0x000fdc000bf0e200 */
[----:B0-----:R-:W-:Y:S01]  /*e2b0*/  @!P0 FMUL R19, R19, 1.175494350822287508e-38 ;  /* 0x0080000013138820 */ /* 0x001fe20000400000 */
[----:B------:R-:W-:Y:S06]  /*e2c0*/  BRA `(.L_x_2638) ;  /* 0x00000008007c7947 */ /* 0x000fec0003800000 */
.L_x_2633:
        /* <DEDUP_REMOVED lines=12> */
.L_x_2647:
[----:B------:R-:W2:Y:S01]  /*e390*/  LDG.E.64 R2, desc[UR36][R2.64] ;  /* 0x0000002402027981 */ /* 0x000ea2000c1e1b00 */
[----:B------:R-:W-:Y:S01]  /*e3a0*/  UMOV UR4, 0xf0000000 ;  /* 0xf000000000047882 */ /* 0x000fe20000000000 */
[----:B------:R-:W-:Y:S01]  /*e3b0*/  UMOV UR5, 0x380fffff ;  /* 0x380fffff00057882 */ /* 0x000fe20000000000 */
[----:B--2---:R-:W0:Y:S01]  /*e3c0*/  F2F.F32.F64 R19, R2 ;  /* 0x0000000200137310 */ /* 0x004e220000301000 */
[----:B------:R-:W-:-:S14]  /*e3d0*/  DSETP.GEU.AND P0, PT, |R2|, UR4, PT ;  /* 0x0000000402007e2a */ /* 0x000fdc000bf0e200 */
[----:B0-----:R-:W-:Y:S01]  /*e3e0*/  @!P0 FMUL R19, R19, 1.175494350822287508e-38 ;  /* 0x0080000013138820 */ /* 0x001fe20000400000 */
[----:B------:R-:W-:Y:S06]  /*e3f0*/  BRA `(.L_x_2638) ;  /* 0x0000000800307947 */ /* 0x000fec0003800000 */
.L_x_2646:
        /* <DEDUP_REMOVED lines=26> */
.L_x_2649:
        /* <DEDUP_REMOVED lines=13> */
.L_x_2648:
[----:B------:R-:W2:Y:S02]  /*e670*/  LDG.E.U16 R2, desc[UR36][R2.64] ;  /* 0x0000002402027981 */ /* 0x000ea4000c1e1500 */
[----:B--2---:R-:W-:Y:S01]  /*e680*/  IMAD.U32 R19, R2, 0x10000, RZ ;  /* 0x0001000002137824 */ /* 0x004fe200078e00ff */
[----:B------:R-:W-:Y:S06]  /*e690*/  BRA `(.L_x_2638) ;  /* 0x0000000400887947 */ /* 0x000fec0003800000 */
.L_x_2645:
        /* <DEDUP_REMOVED lines=11> */
.L_x_2652:
        /* <DEDUP_REMOVED lines=20> */
.L_x_2654:
[----:B------:R-:W-:Y:S05]  /*e890*/  BSYNC B0 ;  /* 0x0000000000007941 */ /* 0x000fea0003800000 */
.L_x_2653:
[----:B------:R-:W-:Y:S01]  /*e8a0*/  IMAD.SHL.U32 R2, R2, 0x100000, RZ ;  /* 0x0010000002027824 */ /* 0x000fe200078e00ff */
[----:B------:R-:W-:-:S04]  /*e8b0*/  LEA R0, R0, 0x3b800000, 0x17 ;  /* 0x3b80000000007811 */ /* 0x000fc800078eb8ff */
[----:B------:R-:W-:Y:S01]  /*e8c0*/  LOP3.LUT R19, R0, R2, R19, 0xfe, !PT ;  /* 0x0000000200137212 */ /* 0x000fe200078efe13 */
[----:B------:R-:W-:Y:S06]  /*e8d0*/  BRA `(.L_x_2638) ;  /* 0x0000000000f87947 */ /* 0x000fec0003800000 */
.L_x_2651:
        /* <DEDUP_REMOVED lines=20> */
.L_x_2656:
[----:B------:R-:W-:Y:S05]  /*ea20*/  BSYNC B0 ;  /* 0x0000000000007941 */ /* 0x000fea0003800000 */
.L_x_2655:
[----:B------:R-:W-:Y:S01]  /*ea30*/  IMAD.SHL.U32 R2, R2, 0x200000, RZ ;  /* 0x0020000002027824 */ /* 0x000fe200078e00ff */
[----:B------:R-:W-:-:S04]  /*ea40*/  LEA R0, R0, 0x37800000, 0x17 ;  /* 0x3780000000007811 */ /* 0x000fc800078eb8ff */
[----:B------:R-:W-:Y:S01]  /*ea50*/  LOP3.LUT R19, R0, R2, R19, 0xfe, !PT ;  /* 0x0000000200137212 */ /* 0x000fe200078efe13 */
[----:B------:R-:W-:Y:S06]  /*ea60*/  BRA `(.L_x_2638) ;  /* 0x0000000000947947 */ /* 0x000fec0003800000 */
.L_x_2650:
        /* <DEDUP_REMOVED lines=14> */
.L_x_2637:
        /* <DEDUP_REMOVED lines=16> */
.L_x_2659:
[----:B------:R-:W-:Y:S01]  /*ec50*/  IMAD.MOV.U32 R19, RZ, RZ, RZ ;  /* 0x000000ffff137224 */ /* 0x000fe200078e00ff */
[----:B------:R-:W-:Y:S06]  /*ec60*/  BRA `(.L_x_2638) ;  /* 0x0000000000147947 */ /* 0x000fec0003800000 */
.L_x_2658:
[----:B------:R-:W2:Y:S02]  /*ec70*/  LDG.E.64 R2, desc[UR36][R2.64] ;  /* 0x0000002402027981 */ /* 0x000ea4000c1e1b00 */
[----:B--2---:R0:W1:Y:S01]  /*ec80*/  I2F.U64 R19, R2 ;  /* 0x0000000200137312 */ /* 0x0040620000301000 */
[----:B------:R-:W-:Y:S05]  /*ec90*/  BRA `(.L_x_2638) ;  /* 0x0000000000087947 */ /* 0x000fea0003800000 */
.L_x_2657:
[----:B------:R-:W2:Y:S02]  /*eca0*/  LDG.E R2, desc[UR36][R2.64] ;  /* 0x0000002402027981 */ /* 0x000ea4000c1e1900 */
[----:B--2---:R-:W-:-:S07]  /*ecb0*/  I2FP.F32.U32 R19, R2 ;  /* 0x0000000200137245 */ /* 0x004fce0000201000 */
.L_x_2638:
[----:B------:R-:W-:Y:S05]  /*ecc0*/  BSYNC B6 ;  /* 0x0000000000067941 */ /* 0x000fea0003800000 */
.L_x_2632:
[----:B------:R-:W3:Y:S01]  /*ecd0*/  LDC.U8 R4, c[0x0][0x4aa] ;  /* 0x00012a80ff047b82 */ /* 0x000ee20000000000 */
[----:B------:R-:W-:Y:S01]  /*ece0*/  ULDC.64 UR4, c[0x0][0x488] ;  /* 0x0001220000047ab9 */ /* 0x000fe20000000a00 */
[----:B------:R-:W-:Y:S01]  /*ecf0*/  BSSY B6, `(.L_x_2660) ;  /* 0x00000df000067945 */ /* 0x000fe20003800000 */
[----:B012-4-:R-:W-:-:S05]  /*ed00*/  IADD3 R2, P0, R18, UR4, RZ ;  /* 0x0000000412027c10 */ /* 0x017fca000ff1e0ff */
[----:B------:R-:W-:Y:S01]  /*ed10*/  IMAD.X R3, RZ, RZ, UR5, P0 ;  /* 0x00000005ff037e24 */ /* 0x000fe200080e06ff */
[----:B---3--:R-:W-:-:S04]  /*ed20*/  PRMT R0, R4, 0x9910, RZ ;  /* 0x0000991004007816 */ /* 0x008fc800000000ff */
        /* <DEDUP_REMOVED lines=13> */
.L_x_2664:
[----:B------:R-:W2:Y:S02]  /*ee00*/  LDG.E.U8 R0, desc[UR36][R2.64] ;  /* 0x0000002402007981 */ /* 0x000ea4000c1e1100 */
[----:B--2---:R-:W-:Y:S01]  /*ee10*/  I2FP.F32.U32 R0, R0 ;  /* 0x0000000000007245 */ /* 0x004fe20000201000 */
[----:B------:R-:W-:Y:S06]  /*ee20*/  BRA `(.L_x_2666) ;  /* 0x0000000c002c7947 */ /* 0x000fec0003800000 */
.L_x_2663:
        /* <DEDUP_REMOVED lines=9> */
.L_x_2668:
[----:B------:R-:W2:Y:S02]  /*eec0*/  LDG.E R0, desc[UR36][R2.64] ;  /* 0x0000002402007981 */ /* 0x000ea4000c1e1900 */
[----:B--2---:R-:W-:Y:S01]  /*eed0*/  I2FP.F32.S32 R0, R0 ;  /* 0x0000000000007245 */ /* 0x004fe20000201400 */
[----:B------:R-:W-:Y:S06]  /*eee0*/  BRA `(.L_x_2666) ;  /* 0x0000000800fc7947 */ /* 0x000fec0003800000 */
.L_x_2667:
[----:B------:R-:W2:Y:S02]  /*eef0*/  LDG.E.U16 R0, desc[UR36][R2.64] ;  /* 0x0000002402007981 */ /* 0x000ea4000c1e1500 */
[----:B--2---:R-:W1:Y:S01]  /*ef00*/  I2F.S16 R0, R0 ;  /* 0x0000000000007306 */ /* 0x004e620000101400 */
[----:B------:R-:W-:Y:S05]  /*ef10*/  BRA `(.L_x_2666) ;  /* 0x0000000800f07947 */ /* 0x000fea0003800000 */
.L_x_2662:
        /* <DEDUP_REMOVED lines=8> */
.L_x_2670:
[----:B------:R-:W2:Y:S02]  /*efa0*/  LDG.E.U16 R0, desc[UR36][R2.64] ;  /* 0x0000002402007981 */ /* 0x000ea4000c1e1500 */
[----:B--2---:R-:W-:Y:S01]  /*efb0*/  HADD2.F32 R0, -RZ, R0.H0_H0 ;  /* 0x20000000ff007230 */ /* 0x004fe20000004100 */
[----:B------:R-:W-:Y:S06]  /*efc0*/  BRA `(.L_x_2666) ;  /* 0x0000000800c47947 */ /* 0x000fec0003800000 */
.L_x_2669:
        /* <DEDUP_REMOVED lines=8> */
.L_x_2672:
[----:B------:R-:W2:Y:S02]  /*f050*/  LDG.E.U16 R0, desc[UR36][R2.64] ;  /* 0x0000002402007981 */ /* 0x000ea4000c1e1500 */
[----:B--2---:R-:W-:Y:S01]  /*f060*/  HADD2.F32 R0, -RZ, R0.H0_H0 ;  /* 0x20000000ff007230 */ /* 0x004fe20000004100 */
[----:B------:R-:W-:Y:S06]  /*f070*/  BRA `(.L_x_2666) ;  /* 0x0000000800987947 */ /* 0x000fec0003800000 */
.L_x_2671:
[----:B------:R-:W2:Y:S01]  /*f080*/  LDG.E.64 R2, desc[UR36][R2.64] ;  /* 0x0000002402027981 */ /* 0x000ea2000c1e1b00 */
[----:B------:R-:W-:Y:S01]  /*f090*/  UMOV UR4, 0xf0000000 ;  /* 0xf000000000047882 */ /* 0x000fe20000000000 */
[----:B------:R-:W-:Y:S01]  /*f0a0*/  UMOV UR5, 0x380fffff ;  /* 0x380fffff00057882 */ /* 0x000fe20000000000 */
[----:B--2---:R-:W0:Y:S01]  /*f0b0*/  F2F.F32.F64 R0, R2 ;  /* 0x0000000200007310 */ /* 0x004e220000301000 */
[----:B------:R-:W-:-:S14]  /*f0c0*/  DSETP.GEU.AND P0, PT, |R2|, UR4, PT ;  /* 0x0000000402007e2a */ /* 0x000fdc000bf0e200 */
[----:B0-----:R-:W-:Y:S01]  /*f0d0*/  @!P0 FMUL R0, R0, 1.175494350822287508e-38 ;  /* 0x0080000000008820 */ /* 0x001fe20000400000 */
[----:B------:R-:W-:Y:S06]  /*f0e0*/  BRA `(.L_x_2666) ;  /* 0x00000008007c7947 */ /* 0x000fec0003800000 */
.L_x_2661:
        /* <DEDUP_REMOVED lines=12> */
.L_x_2675:
[----:B------:R-:W2:Y:S01]  /*f1b0*/  LDG.E.64 R2, desc[UR36][R2.64] ;  /* 0x0000002402027981 */ /* 0x000ea2000c1e1b00 */
[----:B------:R-:W-:Y:S01]  /*f1c0*/  UMOV UR4, 0xf0000000 ;  /* 0xf000000000047882 */ /* 0x000fe20000000000 */
[----:B------:R-:W-:Y:S01]  /*f1d0*/  UMOV UR5, 0x380fffff ;  /* 0x380fffff00057882 */ /* 0x000fe20000000000 */
[----:B--2---:R-:W0:Y:S01]  /*f1e0*/  F2F.F32.F64 R0, R2 ;  /* 0x0000000200007310 */ /* 0x004e220000301000 */
[----:B------:R-:W-:-:S14]  /*f1f0*/  DSETP.GEU.AND P0, PT, |R2|, UR4, PT ;  /* 0x0000000402007e2a */ /* 0x000fdc000bf0e200 */
[----:B0-----:R-:W-:Y:S01]  /*f200*/  @!P0 FMUL R0, R0, 1.175494350822287508e-38 ;  /* 0x0080000000008820 */ /* 0x001fe20000400000 */
[----:B------:R-:W-:Y:S06]  /*f210*/  BRA `(.L_x_2666) ;  /* 0x0000000800307947 */ /* 0x000fec0003800000 */
.L_x_2674:
        /* <DEDUP_REMOVED lines=26> */
.L_x_2677:
        /* <DEDUP_REMOVED lines=13> */
.L_x_2676:
[----:B------:R-:W2:Y:S02]  /*f490*/  LDG.E.U16 R0, desc[UR36][R2.64] ;  /* 0x0000002402007981 */ /* 0x000ea4000c1e1500 */
[----:B--2---:R-:W-:Y:S01]  /*f4a0*/  IMAD.U32 R0, R0, 0x10000, RZ ;  /* 0x0001000000007824 */ /* 0x004fe200078e00ff */
[----:B------:R-:W-:Y:S06]  /*f4b0*/  BRA `(.L_x_2666) ;  /* 0x0000000400887947 */ /* 0x000fec0003800000 */
.L_x_2673:
        /* <DEDUP_REMOVED lines=11> */
.L_x_2680:
        /* <DEDUP_REMOVED lines=20> */
.L_x_2682:
[----:B------:R-:W-:Y:S05]  /*f6b0*/  BSYNC B0 ;  /* 0x0000000000007941 */ /* 0x000fea0003800000 */
.L_x_2681:
[----:B------:R-:W-:Y:S01]  /*f6c0*/  LEA R3, R0, 0x3b800000, 0x17 ;  /* 0x3b80000000037811 */ /* 0x000fe200078eb8ff */
[----:B------:R-:W-:-:S05]  /*f6d0*/  IMAD.SHL.U32 R0, R2, 0x100000, RZ ;  /* 0x0010000002007824 */ /* 0x000fca00078e00ff */
[----:B------:R-:W-:Y:S01]  /*f6e0*/  LOP3.LUT R0, R3, R0, R4, 0xfe, !PT ;  /* 0x0000000003007212 */ /* 0x000fe200078efe04 */
[----:B------:R-:W-:Y:S06]  /*f6f0*/  BRA `(.L_x_2666) ;  /* 0x0000000000f87947 */ /* 0x000fec0003800000 */
.L_x_2679:
        /* <DEDUP_REMOVED lines=20> */
.L_x_2684:
[----:B------:R-:W-:Y:S05]  /*f840*/  BSYNC B0 ;  /* 0x0000000000007941 */ /* 0x000fea0003800000 */
.L_x_2683:
[----:B------:R-:W-:Y:S01]  /*f850*/  LEA R3, R0, 0x37800000, 0x17 ;  /* 0x3780000000037811 */ /* 0x000fe200078eb8ff */
[----:B------:R-:W-:-:S05]  /*f860*/  IMAD.SHL.U32 R0, R2, 0x200000, RZ ;  /* 0x0020000002007824 */ /* 0x000fca00078e00ff */
[----:B------:R-:W-:Y:S01]  /*f870*/  LOP3.LUT R0, R3, R0, R4, 0xfe, !PT ;  /* 0x0000000003007212 */ /* 0x000fe200078efe04 */
[----:B------:R-:W-:Y:S06]  /*f880*/  BRA `(.L_x_2666) ;  /* 0x0000000000947947 */ /* 0x000fec0003800000 */
.L_x_2678:
        /* <DEDUP_REMOVED lines=14> */
.L_x_2665:
        /* <DEDUP_REMOVED lines=16> */
.L_x_2687:
[----:B------:R-:W-:Y:S01]  /*fa70*/  IMAD.MOV.U32 R0, RZ, RZ, RZ ;  /* 0x000000ffff007224 */ /* 0x000fe200078e00ff */
[----:B------:R-:W-:Y:S06]  /*fa80*/  BRA `(.L_x_2666) ;  /* 0x0000000000147947 */ /* 0x000fec0003800000 */
.L_x_2686:
[----:B------:R-:W2:Y:S02]  /*fa90*/  LDG.E.64 R2, desc[UR36][R2.64] ;  /* 0x0000002402027981 */ /* 0x000ea4000c1e1b00 */
[----:B--2---:R0:W1:Y:S01]  /*faa0*/  I2F.U64 R0, R2 ;  /* 0x0000000200007312 */ /* 0x0040620000301000 */
[----:B------:R-:W-:Y:S05]  /*fab0*/  BRA `(.L_x_2666) ;  /* 0x0000000000087947 */ /* 0x000fea0003800000 */
.L_x_2685:
[----:B------:R-:W2:Y:S02]  /*fac0*/  LDG.E R0, desc[UR36][R2.64] ;  /* 0x0000002402007981 */ /* 0x000ea4000c1e1900 */
[----:B--2---:R-:W-:-:S07]  /*fad0*/  I2FP.F32.U32 R0, R0 ;  /* 0x0000000000007245 */ /* 0x004fce0000201000 */
.L_x_2666:
[----:B------:R-:W-:Y:S05]  /*fae0*/  BSYNC B6 ;  /* 0x0000000000067941 */ /* 0x000fea0003800000 */
.L_x_2660:
[----:B------:R-:W-:Y:S02]  /*faf0*/  ULDC.U8 UR4, c[0x0][0x49c] ;  /* 0x0001270000047ab9 */ /* 0x000fe40000000000 */
[----:B------:R-:W-:-:S13]  /*fb00*/  ISETP.NE.AND P0, PT, RZ, UR4, PT ;  /* 0x00000004ff007c0c */ /* 0x000fda000bf05270 */
[----:B------:R-:W-:Y:S05]  /*fb10*/  @!P0 BRA `(.L_x_2688) ;  /* 0x0000000000248947 */ /* 0x000fea0003800000 */
[----:B01-3-5:R-:W-:-:S13]  /*fb20*/  FSETP.GTU.FTZ.AND P0, PT, R0, RZ, PT ;  /* 0x000000ff0000720b */ /* 0x02bfda0003f1c000 */
[----:B--2-4-:R-:W0:Y:S08]  /*fb30*/  @!P0 LDC R3, c[0x0][0x490] ;  /* 0x00012400ff038b82 */ /* 0x014e300000000800 */
[----:B------:R-:W1:Y:S08]  /*fb40*/  @!P0 LDC R4, c[0x0][0x498] ;  /* 0x00012600ff048b82 */ /* 0x000e700000000800 */
[----:B------:R-:W2:Y:S01]  /*fb50*/  @P0 LDC R2, c[0x0][0x494] ;  /* 0x00012500ff020b82 */ /* 0x000ea20000000800 */
[----:B0-----:R-:W-:Y:S01]  /*fb60*/  @!P0 FADD.FTZ R3, R0, R3 ;  /* 0x0000000300038221 */ /* 0x001fe20000010000 */
[C---:B-1----:R-:W-:Y:S01]  /*fb70*/  @!P0 FMUL.FTZ R0, R19.reuse, R4 ;  /* 0x0000000413008220 */ /* 0x042fe20000410000 */
[----:B--2---:R-:W-:-:S03]  /*fb80*/  @P0 FMUL.FTZ R2, R19, R2 ;  /* 0x0000000213020220 */ /* 0x004fc60000410000 */
[----:B------:R-:W-:Y:S01]  /*fb90*/  @!P0 FMUL.FTZ R2, R0, R3 ;  /* 0x0000000300028220 */ /* 0x000fe20000410000 */
[----:B------:R-:W-:Y:S06]  /*fba0*/  BRA `(.L_x_2689) ;  /* 0x00000000002c7947 */ /* 0x000fec0003800000 */
.L_x_2688:
[----:B01-3-5:R-:W-:-:S13]  /*fbb0*/  FSETP.GTU.FTZ.AND P0, PT, R0, RZ, PT ;  /* 0x000000ff0000720b */ /* 0x02bfda0003f1c000 */
[----:B------:R-:W0:Y:S08]  /*fbc0*/  @!P0 LDC R4, c[0x0][0x498] ;  /* 0x00012600ff048b82 */ /* 0x000e300000000800 */
[----:B------:R-:W1:Y:S08]  /*fbd0*/  @!P0 LDC R5, c[0x0][0x490] ;  /* 0x00012400ff058b82 */ /* 0x000e700000000800 */
[----:B--2-4-:R-:W2:Y:S01]  /*fbe0*/  @P0 LDC R2, c[0x0][0x494] ;  /* 0x00012500ff020b82 */ /* 0x014ea20000000800 */
[----:B0-----:R-:W-:-:S04]  /*fbf0*/  @!P0 FMUL.FTZ R0, R0, R4 ;  /* 0x0000000400008220 */ /* 0x001fc80000410000 */
[----:B------:R-:W-:Y:S01]  /*fc00*/  @!P0 FMUL.FTZ R3, R0, 1.4426950216293334961 ;  /* 0x3fb8aa3b00038820 */ /* 0x000fe20000410000 */
[----:B------:R-:W-:-:S04]  /*fc10*/  @!P0 FMUL.FTZ R0, R19, R4 ;  /* 0x0000000413008220 */ /* 0x000fc80000410000 */
[----:B-1----:R-:W-:Y:S01]  /*fc20*/  @!P0 FMUL.FTZ R0, R0, R5 ;  /* 0x0000000500008220 */ /* 0x002fe20000410000 */
[----:B------:R-:W0:Y:S01]  /*fc30*/  @!P0 MUFU.EX2 R3, R3 ;  /* 0x0000000300038308 */ /* 0x000e220000000800 */
[----:B--2---:R-:W-:Y:S02]  /*fc40*/  @P0 FMUL.FTZ R2, R19, R2 ;  /* 0x0000000213020220 */ /* 0x004fe40000410000 */
[----:B0-----:R-:W-:-:S07]  /*fc50*/  @!P0 FMUL.FTZ R2, R0, R3 ;  /* 0x0000000300028220 */ /* 0x001fce0000410000 */
.L_x_2689:
        /* <DEDUP_REMOVED lines=13> */
[----:B0-----:R-:W-:Y:S01]  /*fd30*/  STG.E.U8 desc[UR36][R16.64], R3 ;  /* 0x0000000310007986 */ /* 0x001fe2000c101124 */
[----:B------:R-:W-:Y:S05]  /*fd40*/  EXIT ;  /* 0x000000000000794d */ /* 0x000fea0003800000 */
.L_x_2693:
[----:B------:R-:W0:Y:S02]  /*fd50*/  F2I.S64.TRUNC R2, R2 ;  /* 0x0000000200027311 */ /* 0x000e24000020d900 */
[----:B0-----:R-:W-:-:S05]  /*fd60*/  IMAD.MOV.U32 R5, RZ, RZ, R2 ;  /* 0x000000ffff057224 */ /* 0x001fca00078e0002 */
[----:B------:R-:W-:Y:S01]  /*fd70*/  STG.E.U8 desc[UR36][R16.64], R5 ;  /* 0x0000000510007986 */ /* 0x000fe2000c101124 */
[----:B------:R-:W-:Y:S05]  /*fd80*/  EXIT ;  /* 0x000000000000794d */ /* 0x000fea0003800000 */
.L_x_2692:
[----:B------:R-:W-:-:S13]  /*fd90*/  ISETP.NE.AND P0, PT, R0, 0x2, PT ;  /* 0x000000020000780c */ /* 0x000fda0003f05270 */
[----:B------:R-:W-:Y:S05]  /*fda0*/  @!P0 BRA `(.L_x_2695) ;  /* 0x0000000000288947 */ /* 0x000fea0003800000 */
[----:B------:R-:W-:-:S13]  /*fdb0*/  ISETP.NE.AND P0, PT, R0, 0x3, PT ;  /* 0x000000030000780c */ /* 0x000fda0003f05270 */
[----:B------:R-:W-:Y:S05]  /*fdc0*/  @!P0 BRA `(.L_x_2696) ;  /* 0x0000000000148947 */ /* 0x000fea0003800000 */
[----:B------:R-:W-:-:S13]  /*fdd0*/  ISETP.NE.AND P0, PT, R0, 0x4, PT ;  /* 0x000000040000780c */ /* 0x000fda0003f05270 */
[----:B------:R-:W-:Y:S05]  /*fde0*/  @P0 BRA `(.L_x_2694) ;  /* 0x0000000800d00947 */ /* 0x000fea0003800000 */
[----:B------:R-:W0:Y:S02]  /*fdf0*/  F2I.S64.TRUNC R2, R2 ;  /* 0x0000000200027311 */ /* 0x000e24000020d900 */
[----:B0-----:R-:W-:Y:S01]  /*fe00*/  STG.E.64 desc[UR36][R16.64], R2 ;  /* 0x0000000210007986 */ /* 0x001fe2000c101b24 */
[----:B------:R-:W-:Y:S05]  /*fe10*/  EXIT ;  /* 0x000000000000794d */ /* 0x000fea0003800000 */
.L_x_2696:
[----:B------:R-:W0:Y:S02]  /*fe20*/  F2I.FTZ.TRUNC.NTZ R3, R2 ;  /* 0x0000000200037305 */ /* 0x000e24000021f100 */
[----:B0-----:R-:W-:Y:S01]  /*fe30*/  STG.E desc[UR36][R16.64], R3 ;  /* 0x0000000310007986 */ /* 0x001fe2000c101924 */
[----:B------:R-:W-:Y:S05]  /*fe40*/  EXIT ;  /* 0x000000000000794d */ /* 0x000fea0003800000 */
.L_x_2695:
[----:B------:R-:W0:Y:S02]  /*fe50*/  F2I.FTZ.TRUNC.NTZ R3, R2 ;  /* 0x0000000200037305 */ /* 0x000e24000021f100 */
[----:B0-----:R-:W-:Y:S01]  /*fe60*/  STG.E.U16 desc[UR36][R16.64], R3 ;  /* 0x0000000310007986 */ /* 0x001fe2000c101524 */
[----:B------:R-:W-:Y:S05]  /*fe70*/  EXIT ;  /* 0x000000000000794d */ /* 0x000fea0003800000 */
.L_x_2691:
[----:B------:R-:W-:-:S13]  /*fe80*/  ISETP.GT.AND P0, PT, R0, 0x6, PT ;  /* 0x000000060000780c */ /* 0x000fda0003f04270 */
[----:B------:R-:W-:Y:S05]  /*fe90*/  @P0 BRA `(.L_x_2697) ;  /* 0x0000000000240947 */ /* 0x000fea0003800000 */
[----:B------:R-:W-:-:S13]  /*fea0*/  ISETP.NE.AND P0, PT, R0, 0x5, PT ;  /* 0x000000050000780c */ /* 0x000fda0003f05270 */
[----:B------:R-:W-:Y:S05]  /*feb0*/  @!P0 BRA `(.L_x_2698) ;  /* 0x0000000000108947 */ /* 0x000fea0003800000 */
[----:B------:R-:W-:-:S13]  /*fec0*/  ISETP.NE.AND P0, PT, R0, 0x6, PT ;  /* 0x000000060000780c */ /* 0x000fda0003f05270 */
[----:B------:R-:W-:Y:S05]  /*fed0*/  @P0 BRA `(.L_x_2694) ;  /* 0x0000000800940947 */ /* 0x000fea0003800000 */
[----:B------:R-:W-:Y:S01]  /*fee0*/  STG.E desc[UR36][R16.64], R2 ;  /* 0x0000000210007986 */ /* 0x000fe2000c101924 */
[----:B------:R-:W-:Y:S05]  /*fef0*/  EXIT ;  /* 0x000000000000794d */ /* 0x000fea0003800000 */
.L_x_2698:
[----:B------:R-:W-:-:S05]  /*ff00*/  F2FP.F16.F32.PACK_AB R2, RZ, R2 ;  /* 0x00000002ff02723e */ /* 0x000fca00000000ff */
[----:B------:R-:W-:Y:S01]  /*ff10*/  STG.E.U16 desc[UR36][R16.64], R2 ;  /* 0x0000000210007986 */ /* 0x000fe2000c101524 */
[----:B------:R-:W-:Y:S05]  /*ff20*/  EXIT ;  /* 0x000000000000794d */ /* 0x000fea0003800000 */
.L_x_2697:
[----:B------:R-:W-:-:S13]  /*ff30*/  ISETP.NE.AND P0, PT, R0, 0x7, PT ;  /* 0x000000070000780c */ /* 0x000fda0003f05270 */
[----:B------:R-:W-:Y:S05]  /*ff40*/  @!P0 BRA `(.L_x_2699) ;  /* 0x00000000002c8947 */ /* 0x000fea0003800000 */
[----:B------:R-:W-:-:S13]  /*ff50*/  ISETP.NE.AND P0, PT, R0, 0x8, PT ;  /* 0x000000080000780c */ /* 0x000fda0003f05270 */
[----:B------:R-:W-:Y:S05]  /*ff60*/  @!P0 BRA `(.L_x_2700) ;  /* 0x0000000000148947 */ /* 0x000fea0003800000 */
[----:B------:R-:W-:-:S13]  /*ff70*/  ISETP.NE.AND P0, PT, R0, 0x9, PT ;  /* 0x000000090000780c */ /* 0x000fda0003f05270 */
[----:B------:R-:W-:Y:S05]  /*ff80*/  @P0 BRA `(.L_x_2694) ;  /* 0x0000000800680947 */ /* 0x000fea0003800000 */
[----:B------:R-:W-:-:S05]  /*ff90*/  IMAD.MOV.U32 R3, RZ, RZ, RZ ;  /* 0x000000ffff037224 */ /* 0x000fca00078e00ff */
[----:B------:R-:W-:Y:S01]  /*ffa0*/  STG.E.64 desc[UR36][R16.64], R2 ;  /* 0x0000000210007986 */ /* 0x000fe2000c101b24 */
[----:B------:R-:W-:Y:S05]  /*ffb0*/  EXIT ;  /* 0x000000000000794d */ /* 0x000fea0003800000 */
.L_x_2700:
[----:B------:R-:W-:-:S04]  /*ffc0*/  F2FP.F16.F32.PACK_AB R3, RZ, R2 ;  /* 0x00000002ff03723e */ /* 0x000fc800000000ff */
[----:B------:R-:W-:-:S05]  /*ffd0*/  PRMT R3, R3, 0x5410, RZ ;  /* 0x0000541003037816 */ /* 0x000fca00000000ff */
[----:B------:R-:W-:Y:S01]  /*ffe0*/  STG.E desc[UR36][R16.64], R3 ;  /* 0x0000000310007986 */ /* 0x000fe2000c101924 */
[----:B------:R-:W-:Y:S05]  /*fff0*/  EXIT ;  /* 0x000000000000794d */ /* 0x000fea0003800000 */
.L_x_2699:
[----:B------:R-:W-:-:S06]  /*10000*/  FMUL.FTZ R2, R2, 1 ;  /* 0x3f80000002027820 */ /* 0x000fcc0000410000 */
[----:B------:R-:W0:Y:S02]  /*10010*/  F2F.F64.F32 R2, R2 ;  /* 0x0000000200027310 */ /* 0x000e240000201800 */
[----:B0-----:R-:W-:Y:S01]  /*10020*/  STG.E.64 desc[UR36][R16.64], R2 ;  /* 0x0000000210007986 */ /* 0x001fe2000c101b24 */
[----:B------:R-:W-:Y:S05]  /*10030*/  EXIT ;  /* 0x000000000000794d */ /* 0x000fea0003800000 */
.L_x_2690:
        /* <DEDUP_REMOVED lines=10> */
[----:B------:R-:W-:Y:S01]  /*100e0*/  STG.E.U8 desc[UR36][R16.64], R3 ;  /* 0x0000000310007986 */ /* 0x000fe2000c101124 */
[----:B------:R-:W-:Y:S05]  /*100f0*/  EXIT ;  /* 0x000000000000794d */ /* 0x000fea0003800000 */
.L_x_2703:
[----:B------:R-:W-:Y:S01]  /*10100*/  FMUL.FTZ R4, R2, 1 ;  /* 0x3f80000002047820 */ /* 0x000fe20000410000 */
[----:B------:R-:W-:-:S05]  /*10110*/  CS2R R6, SRZ ;  /* 0x0000000000067805 */ /* 0x000fca000001ff00 */
[----:B------:R-:W0:Y:S02]  /*10120*/  F2F.F64.F32 R4, R4 ;  /* 0x0000000400047310 */ /* 0x000e240000201800 */
[----:B0-----:R-:W-:Y:S01]  /*10130*/  STG.E.128 desc[UR36][R16.64], R4 ;  /* 0x0000000410007986 */ /* 0x001fe2000c101d24 */
[----:B------:R-:W-:Y:S05]  /*10140*/  EXIT ;  /* 0x000000000000794d */ /* 0x000fea0003800000 */
.L_x_2702:
        /* <DEDUP_REMOVED lines=20> */
.L_x_2707:
[----:B------:R-:W-:Y:S05]  /*10290*/  BSYNC B0 ;  /* 0x0000000000007941 */ /* 0x000fea0003800000 */
.L_x_2706:
[----:B------:R-:W-:-:S05]  /*102a0*/  LOP3.LUT R5, R0, R5, RZ, 0xfc, !PT ;  /* 0x0000000500057212 */ /* 0x000fca00078efcff */
[----:B------:R-:W-:Y:S01]  /*102b0*/  STG.E.U8 desc[UR36][R16.64], R5 ;  /* 0x0000000510007986 */ /* 0x000fe2000c101124 */
[----:B------:R-:W-:Y:S05]  /*102c0*/  EXIT ;  /* 0x000000000000794d */ /* 0x000fea0003800000 */
.L_x_2705:
        /* <DEDUP_REMOVED lines=12> */
.L_x_2709:
[----:B------:R-:W-:Y:S01]  /*10390*/  IMAD.MOV.U32 R0, RZ, RZ, 0x7f ;  /* 0x0000007fff007424 */ /* 0x000fe200078e00ff */
[----:B------:R-:W-:-:S04]  /*103a0*/  ISETP.GT.U32.AND P0, PT, R4, 0x7f800000, PT ;  /* 0x7f8000000400780c */ /* 0x000fc80003f04070 */
[----:B------:R-:W-:-:S09]  /*103b0*/  SEL R0, R0, 0x7c, P0 ;  /* 0x0000007c00007807 */ /* 0x000fd20000000000 */
.L_x_2710:
[----:B------:R-:W-:Y:S05]  /*103c0*/  BSYNC B0 ;  /* 0x0000000000007941 */ /* 0x000fea0003800000 */
.L_x_2708:
[----:B------:R-:W-:-:S04]  /*103d0*/  LOP3.LUT R2, R2, 0x80000000, RZ, 0xc0, !PT ;  /* 0x8000000002027812 */ /* 0x000fc800078ec0ff */
[----:B------:R-:W-:-:S04]  /*103e0*/  SHF.R.U32.HI R3, RZ, 0x18, R2 ;  /* 0x00000018ff037819 */ /* 0x000fc80000011602 */
[----:B------:R-:W-:-:S05]  /*103f0*/  LOP3.LUT R3, R0, R3, RZ, 0xfc, !PT ;  /* 0x0000000300037212 */ /* 0x000fca00078efcff */
[----:B------:R-:W-:Y:S01]  /*10400*/  STG.E.U8 desc[UR36][R16.64], R3 ;  /* 0x0000000310007986 */ /* 0x000fe2000c101124 */
[----:B------:R-:W-:Y:S05]  /*10410*/  EXIT ;  /* 0x000000000000794d */ /* 0x000fea0003800000 */
.L_x_2704:
[----:B------:R-:W-:-:S05]  /*10420*/  F2FP.BF16.F32.PACK_AB R2, RZ, R2 ;  /* 0x00000002ff02723e */ /* 0x000fca00000010ff */
[----:B------:R-:W-:Y:S01]  /*10430*/  STG.E.U16 desc[UR36][R16.64], R2 ;  /* 0x0000000210007986 */ /* 0x000fe2000c101524 */
[----:B------:R-:W-:Y:S05]  /*10440*/  EXIT ;  /* 0x000000000000794d */ /* 0x000fea0003800000 */
.L_x_2701:
        /* <DEDUP_REMOVED lines=9> */
[----:B0-----:R-:W-:Y:S01]  /*104e0*/  STG.E.U16 desc[UR36][R16.64], R3 ;  /* 0x0000000310007986 */ /* 0x001fe2000c101524 */
[----:B------:R-:W-:Y:S05]  /*104f0*/  EXIT ;  /* 0x000000000000794d */ /* 0x000fea0003800000 */
.L_x_2713:
        /* <DEDUP_REMOVED lines=16> */
.L_x_2716:
[----:B------:R-:W-:-:S04]  /*10600*/  LOP3.LUT R2, R2, 0x80000000, RZ, 0xc0, !PT ;  /* 0x8000000002027812 */ /* 0x000fc800078ec0ff */
[----:B------:R-:W-:-:S04]  /*10610*/  SHF.R.U32.HI R3, RZ, 0x18, R2 ;  /* 0x00000018ff037819 */ /* 0x000fc80000011602 */
[----:B------:R-:W-:-:S04]  /*10620*/  LOP3.LUT R0, R0, R3, RZ, 0xfc, !PT ;  /* 0x0000000300007212 */ /* 0x000fc800078efcff */
[----:B------:R-:W-:-:S07]  /*10630*/  PRMT R8, R0, 0x7610, R8 ;  /* 0x0000761000087816 */ /* 0x000fce0000000008 */
.L_x_2715:
[----:B------:R-:W-:Y:S05]  /*10640*/  BSYNC B0 ;  /* 0x0000000000007941 */ /* 0x000fea0003800000 */
.L_x_2714:
[----:B------:R-:W-:Y:S01]  /*10650*/  STG.E.U8 desc[UR36][R16.64], R8 ;  /* 0x0000000810007986 */ /* 0x000fe2000c101124 */
[----:B------:R-:W-:Y:S05]  /*10660*/  EXIT ;  /* 0x000000000000794d */ /* 0x000fea0003800000 */
.L_x_2712:
        /* <DEDUP_REMOVED lines=16> */
.L_x_2719:
[----:B------:R-:W-:-:S04]  /*10770*/  LOP3.LUT R2, R2, 0x80000000, RZ, 0xc0, !PT ;  /* 0x8000000002027812 */ /* 0x000fc800078ec0ff */
[----:B------:R-:W-:-:S04]  /*10780*/  SHF.R.U32.HI R3, RZ, 0x18, R2 ;  /* 0x00000018ff037819 */ /* 0x000fc80000011602 */
[----:B------:R-:W-:-:S04]  /*10790*/  LOP3.LUT R0, R0, R3, RZ, 0xfc, !PT ;  /* 0x0000000300007212 */ /* 0x000fc800078efcff */
[----:B------:R-:W-:-:S07]  /*107a0*/  PRMT R8, R0, 0x7610, R8 ;  /* 0x0000761000087816 */ /* 0x000fce0000000008 */
.L_x_2718:
[----:B------:R-:W-:Y:S05]  /*107b0*/  BSYNC B0 ;  /* 0x0000000000007941 */ /* 0x000fea0003800000 */
.L_x_2717:
[----:B------:R-:W-:Y:S01]  /*107c0*/  STG.E.U8 desc[UR36][R16.64], R8 ;  /* 0x0000000810007986 */ /* 0x000fe2000c101124 */
[----:B------:R-:W-:Y:S05]  /*107d0*/  EXIT ;  /* 0x000000000000794d */ /* 0x000fea0003800000 */
.L_x_2711:
        /* <DEDUP_REMOVED lines=21> */
.L_x_2694:
        /* <DEDUP_REMOVED lines=16> */
.L_x_2722:
[----:B------:R-:W-:Y:S05]  /*10a30*/  EXIT ;  /* 0x000000000000794d */ /* 0x000fea0003800000 */
.L_x_2721:
[----:B------:R-:W0:Y:S02]  /*10a40*/  F2I.U64.TRUNC R2, R2 ;  /* 0x0000000200027311 */ /* 0x000e24000020d800 */
[----:B0-----:R-:W-:Y:S01]  /*10a50*/  STG.E.64 desc[UR36][R16.64], R2 ;  /* 0x0000000210007986 */ /* 0x001fe2000c101b24 */
[----:B------:R-:W-:Y:S05]  /*10a60*/  EXIT ;  /* 0x000000000000794d */ /* 0x000fea0003800000 */
.L_x_2720:
[----:B------:R-:W0:Y:S02]  /*10a70*/  F2I.FTZ.U32.TRUNC.NTZ R3, R2 ;  /* 0x0000000200037305 */ /* 0x000e24000021f000 */
[----:B0-----:R-:W-:Y:S01]  /*10a80*/  STG.E desc[UR36][R16.64], R3 ;  /* 0x0000000310007986 */ /* 0x001fe2000c101924 */
[----:B------:R-:W-:Y:S05]  /*10a90*/  EXIT ;  /* 0x000000000000794d */ /* 0x000fea0003800000 */
.L_x_2723:
        /* <DEDUP_REMOVED lines=14> */
.L_x_7839:


//--------------------- .text._ZN2at6native27unrolled_elementwise_kernelIZZZNS0_60_GLOBAL__N__171e0b9f_22_ActivationEluKernel_cu_9e10b42f_305319elu_backward_kernelERNS_18TensorIteratorBaseERKN3c106ScalarES8_S8_bENKUlvE_clEvENKUlvE0_clEvEUlffE_St5arrayIPcLm3EELi4E23TrivialOffsetCalculatorILi2EjESF_ILi1EjENS0_6memory12LoadWithCastILi2EEENSI_13StoreWithCastILi1EEEEEviT_T0_T2_T3_T4_T5_ --------------------------
	.section	.text._ZN2at6native27unrolled_elementwise_kernelIZZZNS0_60_GLOBAL__N__171e0b9f_22_ActivationEluKernel_cu_9e10b42f_305319elu_backward_kernelERNS_18TensorIteratorBaseERKN3c106ScalarES8_S8_bENKUlvE_clEvENKUlvE0_clEvEUlffE_St5arrayIPcLm3EELi4E23TrivialOffsetCalculatorILi2EjESF_ILi1EjENS0_6memory12LoadWithCastILi2EEENSI_13StoreWithCastILi1EEEEEviT_T0_T2_T3_T4_T5_,"ax",@progbits
	.align	128
        .global         _ZN2at6native27unrolled_elementwise_kernelIZZZNS0_60_GLOBAL__N__171e0b9f_22_ActivationEluKernel_cu_9e10b42f_305319elu_backward_kernelERNS_18TensorIteratorBaseERKN3c106ScalarES8_S8_bENKUlvE_clEvENKUlvE0_clEvEUlffE_St5arrayIPcLm3EELi4E23TrivialOffsetCalculatorILi2EjESF_ILi1EjENS0_6memory12LoadWithCastILi2EEENSI_13StoreWithCastILi1EEEEEviT_T0_T2_T3_T4_T5_
        .type           _ZN2at6native27unrolled_elementwise_kernelIZZZNS0_60_GLOBAL__N__171e0b9f_22_ActivationEluKernel_cu_9e10b42f_305319elu_backward_kernelERNS_18TensorIteratorBaseERKN3c106ScalarES8_S8_bENKUlvE_clEvENKUlvE0_clEvEUlffE_St5arrayIPcLm3EELi4E23TrivialOffsetCalculatorILi2EjESF_ILi1EjENS0_6memory12LoadWithCastILi2EEENSI_13StoreWithCastILi1EEEEEviT_T0_T2_T3_T4_T5_,@function
        .size           _ZN2at6native27unrolled_elementwise_kernelIZZZNS0_60_GLOBAL__N__171e0b9f_22_ActivationEluKernel_cu_9e10b42f_305319elu_backward_kernelERNS_18TensorIteratorBaseERKN3c106ScalarES8_S8_bENKUlvE_clEvENKUlvE0_clEvEUlffE_St5arrayIPcLm3EELi4E23TrivialOffsetCalculatorILi2EjESF_ILi1EjENS0_6memory12LoadWithCastILi2EEENSI_13StoreWithCastILi1EEEEEviT_T0_T2_T3_T4_T5_,(.L_x_7840 - _ZN2at6native27unrolled_elementwise_kernelIZZZNS0_60_GLOBAL__N__171e0b9f_22_ActivationEluKernel_cu_9e10b42f_305319elu_backward_kernelERNS_18TensorIteratorBaseERKN3c106ScalarES8_S8_bENKUlvE_clEvENKUlvE0_clEvEUlffE_St5arrayIPcLm3EELi4E23TrivialOffsetCalculatorILi2EjESF_ILi1EjENS0_6memory12LoadWithCastILi2EEENSI_13StoreWithCastILi1EEEEEviT_T0_T2_T3_T4_T5_)
        .other          _ZN2at6native27unrolled_elementwise_kernelIZZZNS0_60_GLOBAL__N__171e0b9f_22_ActivationEluKernel_cu_9e10b42f_305319elu_backward_kernelERNS_18TensorIteratorBaseERKN3c106ScalarES8_S8_bENKUlvE_clEvENKUlvE0_clEvEUlffE_St5arrayIPcLm3EELi4E23TrivialOffsetCalculatorILi2EjESF_ILi1EjENS0_6memory12LoadWithCastILi2EEENSI_13StoreWithCastILi1EEEEEviT_T0_T2_T3_T4_T5_,@"STO_CUDA_ENTRY STV_DEFAULT"
_ZN2at6native27unrolled_elementwise_kernelIZZZNS0_60_GLOBAL__N__171e0b9f_22_ActivationEluKernel_cu_9e10b42f_305319elu_backward_kernelERNS_18TensorIteratorBaseERKN3c106ScalarES8_S8_bENKUlvE_clEvENKUlvE0_clEvEUlffE_St5arrayIPcLm3EELi4E23TrivialOffsetCalculatorILi2EjESF_ILi1EjENS0_6memory12LoadWithCastILi2EEENSI_13StoreWithCastILi1EEEEEviT_T0_T2_T3_T4_T5_:
.text._ZN2at6native27unrolled_elementwise_kernelIZZZNS0_60_GLOBAL__N__171e0b9f_22_ActivationEluKernel_cu_9e10b42f_305319elu_backward_kernelERNS_18TensorIteratorBaseERKN3c106ScalarES8_S8_bENKUlvE_clEvENKUlvE0_clEvEUlffE_St5arrayIPcLm3EELi4E23TrivialOffsetCalculatorILi2EjESF_ILi1EjENS0_6memory12LoadWithCastILi2EEENSI_13StoreWithCastILi1EEEEEviT_T0_T2_T3_T4_T5_:
[----:B------:R-:W0:Y:S01]  /*0000*/  LDC R1, c[0x0][0x28] ;  /* 0x00000a00ff017b82 */ /* 0x000e220000000800 */
[----:B------:R-:W1:Y:S07]  /*0010*/  S2R R16, SR_CTAID.X ;  /* 0x0000000000107919 */ /* 0x000e6e0000002500 */
[----:B------:R-:W1:Y:S01]  /*0020*/  LDC R3, c[0x0][0x210] ;  /* 0x00008400ff037b82 */ /* 0x000e620000000800 */
[----:B------:R-:W-:Y:S01]  /*0030*/  ULDC.64 UR36, c[0x0][0x208] ;  /* 0x0000820000247ab9 */ /* 0x000fe20000000a00 */
[----:B------:R-:W-:Y:S01]  /*0040*/  BSSY B7, `(.L_x_2724) ;  /* 0x00001d4000077945 */ /* 0x000fe20003800000 */
[----:B------:R-:W2:Y:S01]  /*0050*/  S2R R17, SR_TID.X ;  /* 0x0000000000117919 */ /* 0x000ea20000002100 */
[----:B------:R-:W-:-:S02]  /*0060*/  IMAD.MOV.U32 R18, RZ, RZ, RZ ;  /* 0x000000ffff127224 */ /* 0x000fc400078e00ff */
[----:B------:R-:W-:Y:S02]  /*0070*/  IMAD.MOV.U32 R24, RZ, RZ, RZ ;  /* 0x000000ffff187224 */ /* 0x000fe400078e00ff */
[----:B------:R-:W3:Y:S01]  /*0080*/  LDC.U8 R28, c[0x0][0x24c] ;  /* 0x00009300ff1c7b82 */ /* 0x000ee20000000000 */
[----:B------:R-:W-:-:S07]  /*0090*/  IMAD.MOV.U32 R29, RZ, RZ, RZ ;  /* 0x000000ffff1d7224 */ /* 0x000fce00078e00ff */
[----:B------:R-:W4:Y:S01]  /*00a0*/  LDC.U8 R19, c[0x0][0x24d] ;  /* 0x00009340ff137b82 */ /* 0x000f220000000000 */
[----:B-1----:R-:W-:-:S05]  /*00b0*/  IMAD R2, R16, -0x200, R3 ;  /* 0xfffffe0010027824 */ /* 0x002fca00078e0203 */
[----:B--2---:R-:W-:-:S13]  /*00c0*/  ISETP.GE.AND P0, PT, R17, R2, PT ;  /* 0x000000021100720c */ /* 0x004fda0003f06270 */
[----:B0--34-:R-:W-:Y:S05]  /*00d0*/  @P0 BRA `(.L_x_2725) ;  /* 0x0000001c00280947 */ /* 0x019fea0003800000 */
[----:B------:R-:W0:Y:S01]  /*00e0*/  LDC.64 R4, c[0x0][0x238] ;  /* 0x00008e00ff047b82 */ /* 0x000e220000000a00 */
[----:B------:R-:W-:Y:S01]  /*00f0*/  PRMT R0, R28, 0x9910, RZ ;  /* 0x000099101c007816 */ /* 0x000fe200000000ff */
[----:B------:R-:W-:Y:S01]  /*0100*/  IMAD R17, R16, 0x200, R17 ;  /* 0x0000020010117824 */ /* 0x000fe200078e0211 */
[----:B------:R-:W-:Y:S01]  /*0110*/  ULDC UR4, c[0x0][0x250] ;  /* 0x0000940000047ab9 */ /* 0x000fe20000000800 */
[----:B------:R-:W-:Y:S01]  /*0120*/  BSSY B6, `(.L_x_2726) ;  /* 0x00000e0000067945 */ /* 0x000fe20003800000 */
        /* <DEDUP_REMOVED lines=16> */
.L_x_2730:
[----:B------:R-:W2:Y:S02]  /*0230*/  LDG.E.U8 R4, desc[UR36][R4.64] ;  /* 0x0000002404047981 */ /* 0x000ea4000c1e1100 */
[----:B--2---:R-:W-:Y:S01]  /*0240*/  I2FP.F32.U32 R24, R4 ;  /* 0x0000000400187245 */ /* 0x004fe20000201000 */
[----:B------:R-:W-:Y:S06]  /*0250*/  BRA `(.L_x_2732) ;  /* 0x0000000c00307947 */ /* 0x000fec0003800000 */
.L_x_2729:
        /* <DEDUP_REMOVED lines=9> */
.L_x_2734:
[----:B------:R-:W2:Y:S02]  /*02f0*/  LDG.E R4, desc[UR36][R4.64] ;  /* 0x0000002404047981 */ /* 0x000ea4000c1e1900 */
[----:B--2---:R-:W-:Y:S01]  /*0300*/  I2FP.F32.S32 R24, R4 ;  /* 0x0000000400187245 */ /* 0x004fe20000201400 */
[----:B------:R-:W-:Y:S06]  /*0310*/  BRA `(.L_x_2732) ;  /* 0x0000000c00007947 */ /* 0x000fec0003800000 */
.L_x_2733:
[----:B------:R-:W2:Y:S02]  /*0320*/  LDG.E.U16 R4, desc[UR36][R4.64] ;  /* 0x0000002404047981 */ /* 0x000ea4000c1e1500 */
[----:B--2---:R2:W3:Y:S01]  /*0330*/  I2F.S16 R24, R4 ;  /* 0x0000000400187306 */ /* 0x0044e20000101400 */
[----:B------:R-:W-:Y:S05]  /*0340*/  BRA `(.L_x_2732) ;  /* 0x0000000800f47947 */ /* 0x000fea0003800000 */
.L_x_2728:
        /* <DEDUP_REMOVED lines=8> */
.L_x_2736:
[----:B------:R-:W2:Y:S02]  /*03d0*/  LDG.E.U16 R4, desc[UR36][R4.64] ;  /* 0x0000002404047981 */ /* 0x000ea4000c1e1500 */
[----:B--2---:R-:W-:Y:S01]  /*03e0*/  HADD2.F32 R24, -RZ, R4.H0_H0 ;  /* 0x20000004ff187230 */ /* 0x004fe20000004100 */
[----:B------:R-:W-:Y:S06]  /*03f0*/  BRA `(.L_x_2732) ;  /* 0x0000000800c87947 */ /* 0x000fec0003800000 */
.L_x_2735:
        /* <DEDUP_REMOVED lines=8> */
.L_x_2738:
[----:B------:R-:W2:Y:S02]  /*0480*/  LDG.E.U16 R4, desc[UR36][R4.64] ;  /* 0x0000002404047981 */ /* 0x000ea4000c1e1500 */
[----:B--2---:R-:W-:Y:S01]  /*0490*/  HADD2.F32 R24, -RZ, R4.H0_H0 ;  /* 0x20000004ff187230 */ /* 0x004fe20000004100 */
[----:B------:R-:W-:Y:S06]  /*04a0*/  BRA `(.L_x_2732) ;  /* 0x00000008009c7947 */ /* 0x000fec0003800000 */
.L_x_2737:
[----:B------:R-:W2:Y:S01]  /*04b0*/  LDG.E.64 R4, desc[UR36][R4.64] ;  /* 0x0000002404047981 */ /* 0x000ea2000c1e1b00 */
[----:B------:R-:W-:Y:S01]  /*04c0*/  UMOV UR4, 0xf0000000 ;  /* 0xf000000000047882 */ /* 0x000fe20000000000 */
[----:B------:R-:W-:Y:S01]  /*04d0*/  UMOV UR5, 0x380fffff ;  /* 0x380fffff00057882 */ /* 0x000fe20000000000 */
[----:B--2---:R-:W0:Y:S01]  /*04e0*/  F2F.F32.F64 R24, R4 ;  /* 0x0000000400187310 */ /* 0x004e220000301000 */
[----:B------:R-:W-:-:S14]  /*04f0*/  DSETP.GEU.AND P0, PT, |R4|, UR4, PT ;  /* 0x0000000404007e2a */ /* 0x000fdc000bf0e200 */
[----:B0-----:R-:W-:Y:S01]  /*0500*/  @!P0 FMUL R24, R24, 1.175494350822287508e-38 ;  /* 0x0080000018188820 */ /* 0x001fe20000400000 */
[----:B------:R-:W-:Y:S06]  /*0510*/  BRA `(.L_x_2732) ;  /* 0x0000000800807947 */ /* 0x000fec0003800000 */
.L_x_2727:
        /* <DEDUP_REMOVED lines=12> */
.L_x_2741:
[----:B------:R-:W2:Y:S01]  /*05e0*/  LDG.E.64 R4, desc[UR36][R4.64] ;  /* 0x0000002404047981 */ /* 0x000ea2000c1e1b00 */
[----:B------:R-:W-:Y:S01]  /*05f0*/  UMOV UR4, 0xf0000000 ;  /* 0xf000000000047882 */ /* 0x000fe20000000000 */
[----:B------:R-:W-:Y:S01]  /*0600*/  UMOV UR5, 0x380fffff ;  /* 0x380fffff00057882 */ /* 0x000fe20000000000 */
[----:B--2---:R-:W0:Y:S01]  /*0610*/  F2F.F32.F64 R24, R4 ;  /* 0x0000000400187310 */ /* 0x004e220000301000 */
[----:B------:R-:W-:-:S14]  /*0620*/  DSETP.GEU.AND P0, PT, |R4|, UR4, PT ;  /* 0x0000000404007e2a */ /* 0x000fdc000bf0e200 */
[----:B0-----:R-:W-:Y:S01]  /*0630*/  @!P0 FMUL R24, R24, 1.175494350822287508e-38 ;  /* 0x0080000018188820 */ /* 0x001fe20000400000 */
[----:B------:R-:W-:Y:S06]  /*0640*/  BRA `(.L_x_2732) ;  /* 0x0000000800347947 */ /* 0x000fec0003800000 */
.L_x_2740:
        /* <DEDUP_REMOVED lines=24> */
[----:B------:R-:W-:Y:S01]  /*07d0*/  LOP3.LUT R24, R3, 0x80000000, R24, 0xf8, !PT ;  /* 0x8000000003187812 */ /* 0x000fe200078ef818 */
[----:B------:R-:W-:Y:S06]  /*07e0*/  BRA `(.L_x_2732) ;  /* 0x0000000400cc7947 */ /* 0x000fec0003800000 */
.L_x_2743:
        /* <DEDUP_REMOVED lines=9> */
[----:B------:R-:W-:Y:S01]  /*0880*/  @P0 FMUL.FTZ R24, R3, 1.9259299443872358531e-34 ;  /* 0x0780000003180820 */ /* 0x000fe20000410000 */
[----:B------:R-:W-:Y:S02]  /*0890*/  IMAD.SHL.U32 R3, R4, 0x1000000, RZ ;  /* 0x0100000004037824 */ /* 0x000fe400078e00ff */
[----:B------:R-:W-:-:S05]  /*08a0*/  @!P0 FADD.FTZ R24, R0, -0.5 ;  /* 0xbf00000000188421 */ /* 0x000fca0000010000 */
[----:B------:R-:W-:Y:S01]  /*08b0*/  LOP3.LUT R24, R24, 0x80000000, R3, 0xf8, !PT ;  /* 0x8000000018187812 */ /* 0x000fe200078ef803 */
[----:B------:R-:W-:Y:S06]  /*08c0*/  BRA `(.L_x_2732) ;  /* 0x0000000400947947 */ /* 0x000fec0003800000 */
.L_x_2742:
[----:B------:R-:W2:Y:S02]  /*08d0*/  LDG.E.U16 R4, desc[UR36][R4.64] ;  /* 0x0000002404047981 */ /* 0x000ea4000c1e1500 */
[----:B--2---:R-:W-:Y:S01]  /*08e0*/  IMAD.U32 R24, R4, 0x10000, RZ ;  /* 0x0001000004187824 */ /* 0x004fe200078e00ff */
[----:B------:R-:W-:Y:S06]  /*08f0*/  BRA `(.L_x_2732) ;  /* 0x0000000400887947 */ /* 0x000fec0003800000 */
.L_x_2739:
        /* <DEDUP_REMOVED lines=11> */
.L_x_2746:
        /* <DEDUP_REMOVED lines=20> */
.L_x_2748:
[----:B------:R-:W-:Y:S05]  /*0af0*/  BSYNC B0 ;  /* 0x0000000000007941 */ /* 0x000fea0003800000 */
.L_x_2747:
[----:B------:R-:W-:Y:S01]  /*0b00*/  IMAD.SHL.U32 R3, R3, 0x100000, RZ ;  /* 0x0010000003037824 */ /* 0x000fe200078e00ff */
[----:B------:R-:W-:-:S04]  /*0b10*/  LEA R5, R0, 0x3b800000, 0x17 ;  /* 0x3b80000000057811 */ /* 0x000fc800078eb8ff */
[----:B------:R-:W-:Y:S01]  /*0b20*/  LOP3.LUT R24, R5, R3, R24, 0xfe, !PT ;  /* 0x0000000305187212 */ /* 0x000fe200078efe18 */
[----:B------:R-:W-:Y:S06]  /*0b30*/  BRA `(.L_x_2732) ;  /* 0x0000000000f87947 */ /* 0x000fec0003800000 */
.L_x_2745:
        /* <DEDUP_REMOVED lines=20> */
.L_x_2750:
[----:B------:R-:W-:Y:S05]  /*0c80*/  BSYNC B0 ;  /* 0x0000000000007941 */ /* 0x000fea0003800000 */
.L_x_2749:
[----:B------:R-:W-:Y:S01]  /*0c90*/  IMAD.SHL.U32 R3, R3, 0x200000, RZ ;  /* 0x0020000003037824 */ /* 0x000fe200078e00ff */
[----:B------:R-:W-:-:S04]  /*0ca0*/  LEA R5, R0, 0x37800000, 0x17 ;  /* 0x3780000000057811 */ /* 0x000fc800078eb8ff */
[----:B------:R-:W-:Y:S01]  /*0cb0*/  LOP3.LUT R24, R5, R3, R24, 0xfe, !PT ;  /* 0x0000000305187212 */ /* 0x000fe200078efe18 */
[----:B------:R-:W-:Y:S06]  /*0cc0*/  BRA `(.L_x_2732) ;  /* 0x0000000000947947 */ /* 0x000fec0003800000 */
.L_x_2744:
        /* <DEDUP_REMOVED lines=14> */
.L_x_2731:
        /* <DEDUP_REMOVED lines=16> */
.L_x_2753:
[----:B------:R-:W-:Y:S01]  /*0eb0*/  IMAD.MOV.U32 R24, RZ, RZ, RZ ;  /* 0x000000ffff187224 */ /* 0x000fe200078e00ff */
[----:B------:R-:W-:Y:S06]  /*0ec0*/  BRA `(.L_x_2732) ;  /* 0x0000000000147947 */ /* 0x000fec0003800000 */
.L_x_2752:
[----:B------:R-:W2:Y:S02]  /*0ed0*/  LDG.E.64 R24, desc[UR36][R4.64] ;  /* 0x0000002404187981 */ /* 0x000ea4000c1e1b00 */
[----:B--2---:R0:W1:Y:S01]  /*0ee0*/  I2F.U64 R24, R24 ;  /* 0x0000001800187312 */ /* 0x0040620000301000 */
[----:B------:R-:W-:Y:S05]  /*0ef0*/  BRA `(.L_x_2732) ;  /* 0x0000000000087947 */ /* 0x000fea0003800000 */
.L_x_2751:
[----:B------:R-:W2:Y:S02]  /*0f00*/  LDG.E R4, desc[UR36][R4.64] ;  /* 0x0000002404047981 */ /* 0x000ea4000c1e1900 */
[----:B--2---:R-:W-:-:S07]  /*0f10*/  I2FP.F32.U32 R24, R4 ;  /* 0x0000000400187245 */ /* 0x004fce0000201000 */
.L_x_2732:
[----:B------:R-:W-:Y:S05]  /*0f20*/  BSYNC B6 ;  /* 0x0000000000067941 */ /* 0x000fea0003800000 */
.L_x_2726:
[----:B0-2-4-:R-:W0:Y:S01]  /*0f30*/  LDC.64 R4, c[0x0][0x240] ;  /* 0x00009000ff047b82 */ /* 0x015e220000000a00 */
[----:B------:R-:W-:Y:S01]  /*0f40*/  PRMT R0, R19, 0x9910, RZ ;  /* 0x0000991013007816 */ /* 0x000fe200000000ff */
[----:B------:R-:W-:Y:S01]  /*0f50*/  ULDC UR4, c[0x0][0x254] ;  /* 0x0000950000047ab9 */ /* 0x000fe20000000800 */
[----:B------:R-:W-:Y:S01]  /*0f60*/  BSSY B6, `(.L_x_2754) ;  /* 0x00000df000067945 */ /* 0x000fe20003800000 */
        /* <DEDUP_REMOVED lines=14> */
[----:B--2---:R0:W2:Y:S01]  /*1050*/  I2F.S16 R29, R4 ;  /* 0x00000004001d7306 */ /* 0x0040a20000101400 */
[----:B------:R-:W-:Y:S05]  /*1060*/  BRA `(.L_x_2760) ;  /* 0x0000000c00387947 */ /* 0x000fea0003800000 */
.L_x_2758:
[----:B------:R-:W2:Y:S02]  /*1070*/  LDG.E.U8 R4, desc[UR36][R4.64] ;  /* 0x0000002404047981 */ /* 0x000ea4000c1e1100 */
[----:B--2---:R-:W-:Y:S01]  /*1080*/  I2FP.F32.U32 R29, R4 ;  /* 0x00000004001d7245 */ /* 0x004fe20000201000 */
[----:B------:R-:W-:Y:S06]  /*1090*/  BRA `(.L_x_2760) ;  /* 0x0000000c002c7947 */ /* 0x000fec0003800000 */
.L_x_2757:
        /* <DEDUP_REMOVED lines=9> */
.L_x_2762:
[----:B------:R-:W2:Y:S02]  /*1130*/  LDG.E R4, desc[UR36][R4.64] ;  /* 0x0000002404047981 */ /* 0x000ea4000c1e1900 */
[----:B--2---:R-:W-:Y:S01]  /*1140*/  I2FP.F32.S32 R29, R4 ;  /* 0x00000004001d7245 */ /* 0x004fe20000201400 */
[----:B------:R-:W-:Y:S06]  /*1150*/  BRA `(.L_x_2760) ;  /* 0x0000000800fc7947 */ /* 0x000fec0003800000 */
.L_x_2761:
[----:B------:R-:W2:Y:S02]  /*1160*/  LDG.E.U16 R4, desc[UR36][R4.64] ;  /* 0x0000002404047981 */ /* 0x000ea4000c1e1500 */
[----:B--2---:R0:W2:Y:S01]  /*1170*/  I2F.S16 R29, R4 ;  /* 0x00000004001d7306 */ /* 0x0040a20000101400 */
[----:B------:R-:W-:Y:S05]  /*1180*/  BRA `(.L_x_2760) ;  /* 0x0000000800f07947 */ /* 0x000fea0003800000 */
.L_x_2756:
        /* <DEDUP_REMOVED lines=8> */
.L_x_2764:
[----:B------:R-:W2:Y:S02]  /*1210*/  LDG.E.U16 R4, desc[UR36][R4.64] ;  /* 0x0000002404047981 */ /* 0x000ea4000c1e1500 */
[----:B--2---:R-:W-:Y:S01]  /*1220*/  HADD2.F32 R29, -RZ, R4.H0_H0 ;  /* 0x20000004ff1d7230 */ /* 0x004fe20000004100 */
[----:B------:R-:W-:Y:S06]  /*1230*/  BRA `(.L_x_2760) ;  /* 0x0000000800c47947 */ /* 0x000fec0003800000 */
.L_x_2763:
        /* <DEDUP_REMOVED lines=8> */
.L_x_2766:
[----:B------:R-:W2:Y:S02]  /*12c0*/  LDG.E.U16 R4, desc[UR36][R4.64] ;  /* 0x0000002404047981 */ /* 0x000ea4000c1e1500 */
[----:B--2---:R-:W-:Y:S01]  /*12d0*/  HADD2.F32 R29, -RZ, R4.H0_H0 ;  /* 0x20000004ff1d7230 */ /* 0x004fe20000004100 */
[----:B------:R-:W-:Y:S06]  /*12e0*/  BRA `(.L_x_2760) ;  /* 0x0000000800987947 */ /* 0x000fec0003800000 */
.L_x_2765:
[----:B------:R-:W2:Y:S01]  /*12f0*/  LDG.E.64 R4, desc[UR36][R4.64] ;  /* 0x0000002404047981 */ /* 0x000ea2000c1e1b00 */
[----:B------:R-:W-:Y:S01]  /*1300*/  UMOV UR4, 0xf0000000 ;  /* 0xf000000000047882 */ /* 0x000fe20000000000 */
[----:B------:R-:W-:Y:S01]  /*1310*/  UMOV UR5, 0x380fffff ;  /* 0x380fffff00057882 */ /* 0x000fe20000000000 */
[----:B--2---:R-:W0:Y:S01]  /*1320*/  F2F.F32.F64 R29, R4 ;  /* 0x00000004001d7310 */ /* 0x004e220000301000 */
[----:B------:R-:W-:-:S14]  /*1330*/  DSETP.GEU.AND P0, PT, |R4|, UR4, PT ;  /* 0x0000000404007e2a */ /* 0x000fdc000bf0e200 */
[----:B0-----:R-:W-:Y:S01]  /*1340*/  @!P0 FMUL R29, R29, 1.175494350822287508e-38 ;  /* 0x008000001d1d8820 */ /* 0x001fe20000400000 */
[----:B------:R-:W-:Y:S06]  /*1350*/  BRA `(.L_x_2760) ;  /* 0x00000008007c7947 */ /* 0x000fec0003800000 */
.L_x_2755:
        /* <DEDUP_REMOVED lines=12> */
.L_x_2769:
[----:B------:R-:W2:Y:S01]  /*1420*/  LDG.E.64 R4, desc[UR36][R4.64] ;  /* 0x0000002404047981 */ /* 0x000ea2000c1e1b00 */
[----:B------:R-:W-:Y:S01]  /*1430*/  UMOV UR4, 0xf0000000 ;  /* 0xf000000000047882 */ /* 0x000fe20000000000 */
[----:B------:R-:W-:Y:S01]  /*1440*/  UMOV UR5, 0x380fffff ;  /* 0x380fffff00057882 */ /* 0x000fe20000000000 */
[----:B--2---:R-:W0:Y:S01]  /*1450*/  F2F.F32.F64 R29, R4 ;  /* 0x00000004001d7310 */ /* 0x004e220000301000 */
[----:B------:R-:W-:-:S14]  /*1460*/  DSETP.GEU.AND P0, PT, |R4|, UR4, PT ;  /* 0x0000000404007e2a */ /* 0x000fdc000bf0e200 */
[----:B0-----:R-:W-:Y:S01]  /*1470*/  @!P0 FMUL R29, R29, 1.175494350822287508e-38 ;  /* 0x008000001d1d8820 */ /* 0x001fe20000400000 */
[----:B------:R-:W-:Y:S06]  /*1480*/  BRA `(.L_x_2760) ;  /* 0x0000000800307947 */ /* 0x000fec0003800000 */
.L_x_2768:
        /* <DEDUP_REMOVED lines=26> */
.L_x_2771:
        /* <DEDUP_REMOVED lines=13> */
.L_x_2770:
[----:B------:R-:W2:Y:S02]  /*1700*/  LDG.E.U16 R4, desc[UR36][R4.64] ;  /* 0x0000002404047981 */ /* 0x000ea4000c1e1500 */
[----:B--2---:R-:W-:Y:S01]  /*1710*/  IMAD.U32 R29, R4, 0x10000, RZ ;  /* 0x00010000041d7824 */ /* 0x004fe200078e00ff */
[----:B------:R-:W-:Y:S06]  /*1720*/  BRA `(.L_x_2760) ;  /* 0x0000000400887947 */ /* 0x000fec0003800000 */
.L_x_2767:
        /* <DEDUP_REMOVED lines=11> */
.L_x_2774:
        /* <DEDUP_REMOVED lines=20> */
.L_x_2776:
[----:B------:R-:W-:Y:S05]  /*1920*/  BSYNC B0 ;  /* 0x0000000000007941 */ /* 0x000fea0003800000 */
.L_x_2775:
[----:B------:R-:W-:Y:S01]  /*1930*/  IMAD.SHL.U32 R3, R3, 0x100000, RZ ;  /* 0x0010000003037824 */ /* 0x000fe200078e00ff */
[----:B------:R-:W-:-:S04]  /*1940*/  LEA R0, R0, 0x3b800000, 0x17 ;  /* 0x3b80000000007811 */ /* 0x000fc800078eb8ff */
[----:B------:R-:W-:Y:S01]  /*1950*/  LOP3.LUT R29, R0, R3, R29, 0xfe, !PT ;  /* 0x00000003001d7212 */ /* 0x000fe200078efe1d */
[----:B------:R-:W-:Y:S06]  /*1960*/  BRA `(.L_x_2760) ;  /* 0x0000000000f87947 */ /* 0x000fec0003800000 */
.L_x_2773:
        /* <DEDUP_REMOVED lines=20> */
.L_x_2778:
[----:B------:R-:W-:Y:S05]  /*1ab0*/  BSYNC B0 ;  /* 0x0000000000007941 */ /* 0x000fea0003800000 */
.L_x_2777:
[----:B------:R-:W-:Y:S01]  /*1ac0*/  IMAD.SHL.U32 R3, R3, 0x200000, RZ ;  /* 0x0020000003037824 */ /* 0x000fe200078e00ff */
[----:B------:R-:W-:-:S04]  /*1ad0*/  LEA R0, R0, 0x37800000, 0x17 ;  /* 0x3780000000007811 */ /* 0x000fc800078eb8ff */
[----:B------:R-:W-:Y:S01]  /*1ae0*/  LOP3.LUT R29, R0, R3, R29, 0xfe, !PT ;  /* 0x00000003001d7212 */ /* 0x000fe200078efe1d */
[----:B------:R-:W-:Y:S06]  /*1af0*/  BRA `(.L_x_2760) ;  /* 0x0000000000947947 */ /* 0x000fec0003800000 */
.L_x_2772:
        /* <DEDUP_REMOVED lines=14> */
.L_x_2759:
        /* <DEDUP_REMOVED lines=16> */
.L_x_2781:
[----:B------:R-:W-:Y:S01]  /*1ce0*/  IMAD.MOV.U32 R29, RZ, RZ, RZ ;  /* 0x000000ffff1d7224 */ /* 0x000fe200078e00ff */
[----:B------:R-:W-:Y:S06]  /*1cf0*/  BRA `(.L_x_2760) ;  /* 0x0000000000147947 */ /* 0x000fec0003800000 */
.L_x_2780:
[----:B------:R-:W2:Y:S02]  /*1d00*/  LDG.E.64 R4, desc[UR36][R4.64] ;  /* 0x0000002404047981 */ /* 0x000ea4000c1e1b00 */
[----:B--2---:R0:W2:Y:S01]  /*1d10*/  I2F.U64 R29, R4 ;  /* 0x00000004001d7312 */ /* 0x0040a20000301000 */
[----:B------:R-:W-:Y:S05]  /*1d20*/  BRA `(.L_x_2760) ;  /* 0x0000000000087947 */ /* 0x000fea0003800000 */
.L_x_2779:
[----:B------:R-:W2:Y:S02]  /*1d30*/  LDG.E R4, desc[UR36][R4.64] ;  /* 0x0000002404047981 */ /* 0x000ea4000c1e1900 */
[----:B--2---:R-:W-:-:S07]  /*1d40*/  I2FP.F32.U32 R29, R4 ;  /* 0x00000004001d7245 */ /* 0x004fce0000201000 */
.L_x_2760:
[----:B------:R-:W-:Y:S05]  /*1d50*/  BSYNC B6 ;  /* 0x0000000000067941 */ /* 0x000fea0003800000 */
.L_x_2754:
[----:B------:R-:W0:Y:S02]  /*1d60*/  S2R R17, SR_TID.X ;  /* 0x0000000000117919 */ /* 0x000e240000002100 */
[----:B0-----:R-:W-:-:S07]  /*1d70*/  VIADD R17, R17, 0x80 ;  /* 0x0000008011117836 */ /* 0x001fce0000000000 */
.L_x_2725:
[----:B------:R-:W-:Y:S05]  /*1d80*/  BSYNC B7 ;  /* 0x0000000000077941 */ /* 0x000fea0003800000 */
.L_x_2724:
[----:B------:R-:W-:Y:S01]  /*1d90*/  ISETP.GE.AND P0, PT, R17, R2, PT ;  /* 0x000000021100720c */ /* 0x000fe20003f06270 */
[----:B------:R-:W-:Y:S01]  /*1da0*/  BSSY B7, `(.L_x_2782) ;  /* 0x00001cb000077945 */ /* 0x000fe20003800000 */
[----:B------:R-:W-:-:S11]  /*1db0*/  IMAD.MOV.U32 R27, RZ, RZ, RZ ;  /* 0x000000ffff1b7224 */ /* 0x000fd600078e00ff */
[----:B------:R-:W-:Y:S05]  /*1dc0*/  @P0 BRA `(.L_x_2783) ;  /* 0x0000001c00200947 */ /* 0x000fea0003800000 */
[----:B----4-:R-:W0:Y:S01]  /*1dd0*/  LDC.64 R4, c[0x0][0x238] ;  /* 0x00008e00ff047b82 */ /* 0x010e220000000a00 */
        /* <DEDUP_REMOVED lines=17> */
[----:B------:R-:W4:Y:S02]  /*1ef0*/  LDG.E.S8 R4, desc[UR36][R4.64] ;  /* 0x0000002404047981 */ /* 0x000f24000c1e1300 */
[----:B----4-:R0:W4:Y:S01]  /*1f00*/  I2F.S16 R18, R4 ;  /* 0x0000000400127306 */ /* 0x0101220000101400 */
[----:B------:R-:W-:Y:S05]  /*1f10*/  BRA `(.L_x_2790) ;  /* 0x0000000c00387947 */ /* 0x000fea0003800000 */
.L_x_2788:
[----:B------:R-:W4:Y:S02]  /*1f20*/  LDG.E.U8 R4, desc[UR36][R4.64] ;  /* 0x0000002404047981 */ /* 0x000f24000c1e1100 */
[----:B----4-:R-:W-:Y:S01]  /*1f30*/  I2FP.F32.U32 R18, R4 ;  /* 0x0000000400127245 */ /* 0x010fe20000201000 */
[----:B------:R-:W-:Y:S06]  /*1f40*/  BRA `(.L_x_2790) ;  /* 0x0000000c002c7947 */ /* 0x000fec0003800000 */
.L_x_2787:
[----:B------:R-:W-:-:S13]  /*1f50*/  ISETP.NE.AND P0, PT, R0, 0x2, PT ;  /* 0x000000020000780c */ /* 0x000fda0003f05270 */
[----:B------:R-:W-:Y:S05]  /*1f60*/  @!P0 BRA `(.L_x_2791) ;  /* 0x0000000000288947 */ /* 0x000fea0003800000 */
[----:B------:R-:W-:-:S13]  /*1f70*/  ISETP.NE.AND P0, PT, R0, 0x3, PT ;  /* 0x000000030000780c */ /* 0x000fda0003f05270 */
[----:B------:R-:W-:Y:S05]  /*1f80*/  @!P0 BRA `(.L_x_2792) ;  /* 0x0000000000148947 */ /* 0x000fea0003800000 */
[----:B------:R-:W-:-:S13]  /*1f90*/  ISETP.NE.AND P0, PT, R0, 0x4, PT ;  /* 0x000000040000780c */ /* 0x000fda0003f05270 */
[----:B------:R-:W-:Y:S05]  /*1fa0*/  @P0 BRA `(.L_x_2789) ;  /* 0x0000000800b80947 */ /* 0x000fea0003800000 */
[----:B------:R-:W4:Y:S02]  /*1fb0*/  LDG.E.64 R4, desc[UR36][R4.64] ;  /* 0x0000002404047981 */ /* 0x000f24000c1e1b00 */
[----:B----4-:R0:W4:Y:S01]  /*1fc0*/  I2F.S64 R18, R4 ;  /* 0x0000000400127312 */ /* 0x0101220000301400 */
[----:B------:R-:W-:Y:S05]  /*1fd0*/  BRA `(.L_x_2790) ;  /* 0x0000000c00087947 */ /* 0x000fea0003800000 */
.L_x_2792:
[----:B------:R-:W4:Y:S02]  /*1fe0*/  LDG.E R4, desc[UR36][R4.64] ;  /* 0x0000002404047981 */ /* 0x000f24000c1e1900 */
[----:B----4-:R-:W-:Y:S01]  /*1ff0*/  I2FP.F32.S32 R18, R4 ;  /* 0x0000000400127245 */ /* 0x010fe20000201400 */
[----:B------:R-:W-:Y:S06]  /*2000*/  BRA `(.L_x_2790) ;  /* 0x0000000800fc7947 */ /* 0x000fec0003800000 */
.L_x_2791:
[----:B------:R-:W4:Y:S02]  /*2010*/  LDG.E.U16 R4, desc[UR36][R4.64] ;  /* 0x0000002404047981 */ /* 0x000f24000c1e1500 */
[----:B----4-:R0:W4:Y:S01]  /*2020*/  I2F.S16 R18, R4 ;  /* 0x0000000400127306 */ /* 0x0101220000101400 */
[----:B------:R-:W-:Y:S05]  /*2030*/  BRA `(.L_x_2790) ;  /* 0x0000000800f07947 */ /* 0x000fea0003800000 */
.L_x_2786:
        /* <DEDUP_REMOVED lines=8> */
.L_x_2794:
[----:B------:R-:W4:Y:S02]  /*20c0*/  LDG.E.U16 R4, desc[UR36][R4.64] ;  /* 0x0000002404047981 */ /* 0x000f24000c1e1500 */
[----:B----4-:R-:W-:Y:S01]  /*20d0*/  HADD2.F32 R18, -RZ, R4.H0_H0 ;  /* 0x20000004ff127230 */ /* 0x010fe20000004100 */
[----:B------:R-:W-:Y:S06]  /*20e0*/  BRA `(.L_x_2790) ;  /* 0x0000000800c47947 */ /* 0x000fec0003800000 */
.L_x_2793:
        /* <DEDUP_REMOVED lines=8> */
.L_x_2796:
[----:B------:R-:W4:Y:S02]  /*2170*/  LDG.E.U16 R4, desc[UR36][R4.64] ;  /* 0x0000002404047981 */ /* 0x000f24000c1e1500 */
[----:B----4-:R-:W-:Y:S01]  /*2180*/  HADD2.F32 R18, -RZ, R4.H0_H0 ;  /* 0x20000004ff127230 */ /* 0x010fe20000004100 */
[----:B------:R-:W-:Y:S06]  /*2190*/  BRA `(.L_x_2790) ;  /* 0x0000000800987947 */ /* 0x000fec0003800000 */
.L_x_2795:
[----:B------:R-:W4:Y:S01]  /*21a0*/  LDG.E.64 R4, desc[UR36][R4.64] ;  /* 0x0000002404047981 */ /* 0x000f22000c1e1b00 */
[----:B------:R-:W-:Y:S01]  /*21b0*/  UMOV UR4, 0xf0000000 ;  /* 0xf000000000047882 */ /* 0x000fe20000000000 */
[----:B------:R-:W-:Y:S01]  /*21c0*/  UMOV UR5, 0x380fffff ;  /* 0x380fffff00057882 */ /* 0x000fe20000000000 */
[----:B----4-:R-:W0:Y:S01]  /*21d0*/  F2F.F32.F64 R18, R4 ;  /* 0x0000000400127310 */ /* 0x010e220000301000 */
[----:B------:R-:W-:-:S14]  /*21e0*/  DSETP.GEU.AND P0, PT, |R4|, UR4, PT ;  /* 0x0000000404007e2a */ /* 0x000fdc000bf0e200 */
[----:B0-----:R-:W-:Y:S01]  /*21f0*/  @!P0 FMUL R18, R18, 1.175494350822287508e-38 ;  /* 0x0080000012128820 */ /* 0x001fe20000400000 */
[----:B------:R-:W-:Y:S06]  /*2200*/  BRA `(.L_x_2790) ;  /* 0x00000008007c7947 */ /* 0x000fec0003800000 */
.L_x_2785:
        /* <DEDUP_REMOVED lines=8> */
[----:B------:R-:W4:Y:S02]  /*2290*/  LDG.E.U8 R4, desc[UR36][R4.64] ;  /* 0x0000002404047981 */ /* 0x000f24000c1e1100 */
[----:B----4-:R-:W-:-:S04]  /*22a0*/  ISETP.NE.AND P0, PT, R4, RZ, PT ;  /* 0x000000ff0400720c */ /* 0x010fc80003f05270 */
[----:B------:R-:W-:Y:S01]  /*22b0*/  FSEL R18, RZ, 1, !P0 ;  /* 0x3f800000ff127808 */ /* 0x000fe20004000000 */
[----:B------:R-:W-:Y:S08]  /*22c0*/  BRA `(.L_x_2790) ;  /* 0x00000008004c7947 */ /* 0x000ff00003800000 */
.L_x_2799:
[----:B------:R-:W4:Y:S01]  /*22d0*/  LDG.E.64 R4, desc[UR36][R4.64] ;  /* 0x0000002404047981 */ /* 0x000f22000c1e1b00 */
[----:B------:R-:W-:Y:S01]  /*22e0*/  UMOV UR4, 0xf0000000 ;  /* 0xf000000000047882 */ /* 0x000fe20000000000 */
[----:B------:R-:W-:Y:S01]  /*22f0*/  UMOV UR5, 0x380fffff ;  /* 0x380fffff00057882 */ /* 0x000fe20000000000 */
[----:B----4-:R-:W0:Y:S01]  /*2300*/  F2F.F32.F64 R18, R4 ;  /* 0x0000000400127310 */ /* 0x010e220000301000 */
[----:B------:R-:W-:-:S14]  /*2310*/  DSETP.GEU.AND P0, PT, |R4|, UR4, PT ;  /* 0x0000000404007e2a */ /* 0x000fdc000bf0e200 */
[----:B0-----:R-:W-:Y:S01]  /*2320*/  @!P0 FMUL R18, R18, 1.175494350822287508e-38 ;  /* 0x0080000012128820 */ /* 0x001fe20000400000 */
[----:B------:R-:W-:Y:S06]  /*2330*/  BRA `(.L_x_2790) ;  /* 0x0000000800307947 */ /* 0x000fec0003800000 */
.L_x_2798:
[----:B------:R-:W-:-:S13]  /*2340*/  ISETP.NE.AND P0, PT, R0, 0xf, PT ;  /* 0x0000000f0000780c */ /* 0x000fda0003f05270 */
[----:B------:R-:W-:Y:S05]  /*2350*/  @!P0 BRA `(.L_x_2800) ;  /* 0x0000000000948947 */ /* 0x000fea0003800000 */
[----:B------:R-:W-:-:S13]  /*2360*/  ISETP.NE.AND P0, PT, R0, 0x17, PT ;  /* 0x000000170000780c */ /* 0x000fda0003f05270 */
[----:B------:R-:W-:Y:S05]  /*2370*/  @!P0 BRA `(.L_x_2801) ;  /* 0x0000000000588947 */ /* 0x000fea0003800000 */
[----:B------:R-:W-:-:S13]  /*2380*/  ISETP.NE.AND P0, PT, R0, 0x18, PT ;  /* 0x000000180000780c */ /* 0x000fda0003f05270 */
[----:B------:R-:W-:Y:S05]  /*2390*/  @P0 BRA `(.L_x_2789) ;  /* 0x0000000400bc0947 */ /* 0x000fea0003800000 */
[----:B------:R-:W4:Y:S01]  /*23a0*/  LDG.E.U8 R18, desc[UR36][R4.64] ;  /* 0x0000002404127981 */ /* 0x000f22000c1e1100 */
[----:B------:R-:W-:Y:S02]  /*23b0*/  IMAD.MOV.U32 R8, RZ, RZ, -0x800000 ;  /* 0xff800000ff087424 */ /* 0x000fe400078e00ff */
[----:B----4-:R-:W-:-:S05]  /*23c0*/  IMAD.SHL.U32 R18, R18, 0x1000000, RZ ;  /* 0x0100000012127824 */ /* 0x010fca00078e00ff */
        /* <DEDUP_REMOVED lines=17> */
.L_x_2801:
[----:B------:R-:W4:Y:S02]  /*24e0*/  LDG.E.U8 R4, desc[UR36][R4.64] ;  /* 0x0000002404047981 */ /* 0x000f24000c1e1100 */
[----:B----4-:R-:W-:-:S05]  /*24f0*/  IMAD.SHL.U32 R0, R4, 0x2000000, RZ ;  /* 0x0200000004007824 */ /* 0x010fca00078e00ff */
[----:B------:R-:W-:-:S13]  /*2500*/  ISETP.GE.U32.AND P0, PT, R0, 0x8000000, PT ;  /* 0x080000000000780c */ /* 0x000fda0003f06070 */
[C---:B------:R-:W-:Y:S02]  /*2510*/  @!P0 IMAD.SHL.U32 R0, R4.reuse, 0x100, RZ ;  /* 0x0000010004008824 */ /* 0x040fe400078e00ff */
[----:B------:R-:W-:-:S03]  /*2520*/  @P0 IMAD.SHL.U32 R3, R4, 0x200000, RZ ;  /* 0x0020000004030824 */ /* 0x000fc600078e00ff */
        /* <DEDUP_REMOVED lines=8> */
.L_x_2800:
[----:B------:R-:W4:Y:S02]  /*25b0*/  LDG.E.U16 R4, desc[UR36][R4.64] ;  /* 0x0000002404047981 */ /* 0x000f24000c1e1500 */
[----:B----4-:R-:W-:Y:S01]  /*25c0*/  IMAD.U32 R18, R4, 0x10000, RZ ;  /* 0x0001000004127824 */ /* 0x010fe200078e00ff */
[----:B------:R-:W-:Y:S06]  /*25d0*/  BRA `(.L_x_2790) ;  /* 0x0000000400887947 */ /* 0x000fec0003800000 */
.L_x_2797:
        /* <DEDUP_REMOVED lines=8> */
[----:B------:R-:W4:Y:S02]  /*2660*/  LDG.E.U16 R4, desc[UR36][R4.64] ;  /* 0x0000002404047981 */ /* 0x000f24000c1e1500 */
[----:B----4-:R-:W-:Y:S01]  /*2670*/  I2FP.F32.U32 R18, R4 ;  /* 0x0000000400127245 */ /* 0x010fe20000201000 */
[----:B------:R-:W-:Y:S06]  /*2680*/  BRA `(.L_x_2790) ;  /* 0x00000004005c7947 */ /* 0x000fec0003800000 */
.L_x_2804:
[----:B------:R-:W4:Y:S01]  /*2690*/  LDG.E.U8 R3, desc[UR36][R4.64] ;  /* 0x0000002404037981 */ /* 0x000f22000c1e1100 */
[----:B------:R-:W-:Y:S01]  /*26a0*/  IMAD.MOV.U32 R18, RZ, RZ, RZ ;  /* 0x000000ffff127224 */ /* 0x000fe200078e00ff */
[----:B----4-:R-:W-:-:S13]  /*26b0*/  ISETP.NE.AND P0, PT, R3, RZ, PT ;  /* 0x000000ff0300720c */ /* 0x010fda0003f05270 */
        /* <DEDUP_REMOVED lines=17> */
.L_x_2806:
[----:B------:R-:W-:Y:S05]  /*27d0*/  BSYNC B0 ;  /* 0x0000000000007941 */ /* 0x000fea0003800000 */
.L_x_2805:
[----:B------:R-:W-:Y:S01]  /*27e0*/  IMAD.SHL.U32 R3, R3, 0x100000, RZ ;  /* 0x0010000003037824 */ /* 0x000fe200078e00ff */
[----:B------:R-:W-:-:S04]  /*27f0*/  LEA R5, R0, 0x3b800000, 0x17 ;  /* 0x3b80000000057811 */ /* 0x000fc800078eb8ff */
[----:B------:R-:W-:Y:S01]  /*2800*/  LOP3.LUT R18, R5, R3, R18, 0xfe, !PT ;  /* 0x0000000305127212 */ /* 0x000fe200078efe12 */
[----:B------:R-:W-:Y:S06]  /*2810*/  BRA `(.L_x_2790) ;  /* 0x0000000000f87947 */ /* 0x000fec0003800000 */
.L_x_2803:
        /* <DEDUP_REMOVED lines=20> */
.L_x_2808:
[----:B------:R-:W-:Y:S05]  /*2960*/  BSYNC B0 ;  /* 0x0000000000007941 */ /* 0x000fea0003800000 */
.L_x_2807:
[----:B------:R-:W-:Y:S01]  /*2970*/  IMAD.SHL.U32 R3, R3, 0x200000, RZ ;  /* 0x0020000003037824 */ /* 0x000fe200078e00ff */
[----:B------:R-:W-:-:S04]  /*2980*/  LEA R5, R0, 0x37800000, 0x17 ;  /* 0x3780000000057811 */ /* 0x000fc800078eb8ff */
[----:B------:R-:W-:Y:S01]  /*2990*/  LOP3.LUT R18, R5, R3, R18, 0xfe, !PT ;  /* 0x0000000305127212 */ /* 0x000fe200078efe12 */
[----:B------:R-:W-:Y:S06]  /*29a0*/  BRA `(.L_x_2790) ;  /* 0x0000000000947947 */ /* 0x000fec0003800000 */
.L_x_2802:
[----:B------:R-:W-:-:S13]  /*29b0*/  ISETP.NE.AND P0, PT, R0, 0x1c, PT ;  /* 0x0000001c0000780c */ /* 0x000fda0003f05270 */
[----:B------:R-:W-:Y:S05]  /*29c0*/  @!P0 BRA `(.L_x_2809) ;  /* 0x0000000000848947 */ /* 0x000fea0003800000 */
[----:B------:R-:W-:-:S13]  /*29d0*/  ISETP.NE.AND P0, PT, R0, 0x1d, PT ;  /* 0x0000001d0000780c */ /* 0x000fda0003f05270 */
[----:B------:R-:W-:Y:S05]  /*29e0*/  @!P0 BRA `(.L_x_2810) ;  /* 0x0000000000708947 */ /* 0x000fea0003800000 */
[----:B------:R-:W-:-:S13]  /*29f0*/  ISETP.NE.AND P0, PT, R0, 0x2c, PT ;  /* 0x0000002c0000780c */ /* 0x000fda0003f05270 */
[----:B------:R-:W-:Y:S05]  /*2a00*/  @P0 BRA `(.L_x_2789) ;  /* 0x0000000000200947 */ /* 0x000fea0003800000 */
[----:B------:R-:W4:Y:S01]  /*2a10*/  LDG.E.U8 R4, desc[UR36][R4.64] ;  /* 0x0000002404047981 */ /* 0x000f22000c1e1100 */
[----:B------:R-:W-:Y:S01]  /*2a20*/  IMAD.MOV.U32 R18, RZ, RZ, 0x400000 ;  /* 0x00400000ff127424 */ /* 0x000fe200078e00ff */
[----:B----4-:R-:W-:-:S13]  /*2a30*/  ISETP.NE.AND P0, PT, R4, RZ, PT ;  /* 0x000000ff0400720c */ /* 0x010fda0003f05270 */
[----:B------:R-:W-:Y:S05]  /*2a40*/  @!P0 BRA `(.L_x_2790) ;  /* 0x00000000006c8947 */ /* 0x000fea0003800000 */
[----:B------:R-:W-:-:S13]  /*2a50*/  ISETP.NE.AND P0, PT, R4, 0xff, PT ;  /* 0x000000ff0400780c */ /* 0x000fda0003f05270 */
[----:B------:R-:W-:Y:S02]  /*2a60*/  @!P0 IMAD.MOV.U32 R18, RZ, RZ, 0x7f800001 ;  /* 0x7f800001ff128424 */ /* 0x000fe400078e00ff */
[----:B------:R-:W-:Y:S01]  /*2a70*/  @P0 IMAD.SHL.U32 R18, R4, 0x800000, RZ ;  /* 0x0080000004120824 */ /* 0x000fe200078e00ff */
[----:B------:R-:W-:Y:S06]  /*2a80*/  BRA `(.L_x_2790) ;  /* 0x00000000005c7947 */ /* 0x000fec0003800000 */
.L_x_2789:
        /* <DEDUP_REMOVED lines=15> */
[----:B0123-5:R-:W-:Y:S05]  /*2b80*/  CALL.ABS.NOINC R14 ;  /* 0x000000000e007343 */ /* 0x02ffea0003c00000 */
.L_x_2811:
[----:B------:R-:W-:Y:S01]  /*2b90*/  IMAD.MOV.U32 R18, RZ, RZ, RZ ;  /* 0x000000ffff127224 */ /* 0x000fe200078e00ff */
[----:B------:R-:W-:Y:S06]  /*2ba0*/  BRA `(.L_x_2790) ;  /* 0x0000000000147947 */ /* 0x000fec0003800000 */
.L_x_2810:
[----:B------:R-:W4:Y:S02]  /*2bb0*/  LDG.E.64 R4, desc[UR36][R4.64] ;  /* 0x0000002404047981 */ /* 0x000f24000c1e1b00 */
[----:B----4-:R0:W4:Y:S01]  /*2bc0*/  I2F.U64 R18, R4 ;  /* 0x0000000400127312 */ /* 0x0101220000301000 */
[----:B------:R-:W-:Y:S05]  /*2bd0*/  BRA `(.L_x_2790) ;  /* 0x0000000000087947 */ /* 0x000fea0003800000 */
.L_x_2809:
[----:B------:R-:W4:Y:S02]  /*2be0*/  LDG.E R4, desc[UR36][R4.64] ;  /* 0x0000002404047981 */ /* 0x000f24000c1e1900 */
[----:B----4-:R-:W-:-:S07]  /*2bf0*/  I2FP.F32.U32 R18, R4 ;  /* 0x0000000400127245 */ /* 0x010fce0000201000 */
.L_x_2790:
[----:B------:R-:W-:Y:S05]  /*2c00*/  BSYNC B6 ;  /* 0x0000000000067941 */ /* 0x000fea0003800000 */
.L_x_2784:
[----:B0-----:R-:W0:Y:S01]  /*2c10*/  LDC.64 R4, c[0x0][0x240] ;  /* 0x00009000ff047b82 */ /* 0x001e220000000a00 */
        /* <DEDUP_REMOVED lines=19> */
.L_x_2816:
[----:B------:R-:W2:Y:S02]  /*2d50*/  LDG.E.U8 R4, desc[UR36][R4.64] ;  /* 0x0000002404047981 */ /* 0x000ea4000c1e1100 */
[----:B--2---:R-:W-:Y:S01]  /*2d60*/  I2FP.F32.U32 R27, R4 ;  /* 0x00000004001b7245 */ /* 0x004fe20000201000 */
[----:B------:R-:W-:Y:S06]  /*2d70*/  BRA `(.L_x_2818) ;  /* 0x0000000c002c7947 */ /* 0x000fec0003800000 */
.L_x_2815:
        /* <DEDUP_REMOVED lines=9> */
.L_x_2820:
[----:B------:R-:W2:Y:S02]  /*2e10*/  LDG.E R4, desc[UR36][R4.64] ;  /* 0x0000002404047981 */ /* 0x000ea4000c1e1900 */
[----:B--2---:R-:W-:Y:S01]  /*2e20*/  I2FP.F32.S32 R27, R4 ;  /* 0x00000004001b7245 */ /* 0x004fe20000201400 */
[----:B------:R-:W-:Y:S06]  /*2e30*/  BRA `(.L_x_2818) ;  /* 0x0000000800fc7947 */ /* 0x000fec0003800000 */
.L_x_2819:
[----:B------:R-:W2:Y:S02]  /*2e40*/  LDG.E.U16 R4, desc[UR36][R4.64] ;  /* 0x0000002404047981 */ /* 0x000ea4000c1e1500 */
[----:B--2---:R0:W2:Y:S01]  /*2e50*/  I2F.S16 R27, R4 ;  /* 0x00000004001b7306 */ /* 0x0040a20000101400 */
[----:B------:R-:W-:Y:S05]  /*2e60*/  BRA `(.L_x_2818) ;  /* 0x0000000800f07947 */ /* 0x000fea0003800000 */
.L_x_2814:
        /* <DEDUP_REMOVED lines=8> */
.L_x_2822:
[----:B------:R-:W2:Y:S02]  /*2ef0*/  LDG.E.U16 R4, desc[UR36][R4.64] ;  /* 0x0000002404047981 */ /* 0x000ea4000c1e1500 */
[----:B--2---:R-:W-:Y:S01]  /*2f00*/  HADD2.F32 R27, -RZ, R4.H0_H0 ;  /* 0x20000004ff1b7230 */ /* 0x004fe20000004100 */
[----:B------:R-:W-:Y:S06]  /*2f10*/  BRA `(.L_x_2818) ;  /* 0x0000000800c47947 */ /* 0x000fec0003800000 */
.L_x_2821:
        /* <DEDUP_REMOVED lines=8> */
.L_x_2824:
[----:B------:R-:W2:Y:S02]  /*2fa0*/  LDG.E.U16 R4, desc[UR36][R4.64] ;  /* 0x0000002404047981 */ /* 0x000ea4000c1e1500 */
[----:B--2---:R-:W-:Y:S01]  /*2fb0*/  HADD2.F32 R27, -RZ, R4.H0_H0 ;  /* 0x20000004ff1b7230 */ /* 0x004fe20000004100 */
[----:B------:R-:W-:Y:S06]  /*2fc0*/  BRA `(.L_x_2818) ;  /* 0x0000000800987947 */ /* 0x000fec0003800000 */
.L_x_2823:
[----:B------:R-:W2:Y:S01]  /*2fd0*/  LDG.E.64 R4, desc[UR36][R4.64] ;  /* 0x0000002404047981 */ /* 0x000ea2000c1e1b00 */
[----:B------:R-:W-:Y:S01]  /*2fe0*/  UMOV UR4, 0xf0000000 ;  /* 0xf000000000047882 */ /* 0x000fe20000000000 */
[----:B------:R-:W-:Y:S01]  /*2ff0*/  UMOV UR5, 0x380fffff ;  /* 0x380fffff00057882 */ /* 0x000fe20000000000 */
[----:B--2---:R-:W0:Y:S01]  /*3000*/  F2F.F32.F64 R27, R4 ;  /* 0x00000004001b7310 */ /* 0x004e220000301000 */
[----:B------:R-:W-:-:S14]  /*3010*/  DSETP.GEU.AND P0, PT, |R4|, UR4, PT ;  /* 0x0000000404007e2a */ /* 0x000fdc000bf0e200 */
[----:B0-----:R-:W-:Y:S01]  /*3020*/  @!P0 FMUL R27, R27, 1.175494350822287508e-38 ;  /* 0x008000001b1b8820 */ /* 0x001fe20000400000 */
[----:B------:R-:W-:Y:S06]  /*3030*/  BRA `(.L_x_2818) ;  /* 0x00000008007c7947 */ /* 0x000fec0003800000 */
.L_x_2813:
        /* <DEDUP_REMOVED lines=12> */
.L_x_2827:
[----:B------:R-:W2:Y:S01]  /*3100*/  LDG.E.64 R4, desc[UR36][R4.64] ;  /* 0x0000002404047981 */ /* 0x000ea2000c1e1b00 */
[----:B------:R-:W-:Y:S01]  /*3110*/  UMOV UR4, 0xf0000000 ;  /* 0xf000000000047882 */ /* 0x000fe20000000000 */
[----:B------:R-:W-:Y:S01]  /*3120*/  UMOV UR5, 0x380fffff ;  /* 0x380fffff00057882 */ /* 0x000fe20000000000 */
[----:B--2---:R-:W0:Y:S01]  /*3130*/  F2F.F32.F64 R27, R4 ;  /* 0x00000004001b7310 */ /* 0x004e220000301000 */
[----:B------:R-:W-:-:S14]  /*3140*/  DSETP.GEU.AND P0, PT, |R4|, UR4, PT ;  /* 0x0000000404007e2a */ /* 0x000fdc000bf0e200 */
[----:B0-----:R-:W-:Y:S01]  /*3150*/  @!P0 FMUL R27, R27, 1.175494350822287508e-38 ;  /* 0x008000001b1b8820 */ /* 0x001fe20000400000 */
[----:B------:R-:W-:Y:S06]  /*3160*/  BRA `(.L_x_2818) ;  /* 0x0000000800307947 */ /* 0x000fec0003800000 */
.L_x_2826:
        /* <DEDUP_REMOVED lines=26> */
.L_x_2829:
        /* <DEDUP_REMOVED lines=13> */
.L_x_2828:
[----:B------:R-:W2:Y:S02]  /*33e0*/  LDG.E.U16 R4, desc[UR36][R4.64] ;  /* 0x0000002404047981 */ /* 0x000ea4000c1e1500 */
[----:B--2---:R-:W-:Y:S01]  /*33f0*/  IMAD.U32 R27, R4, 0x10000, RZ ;  /* 0x00010000041b7824 */ /* 0x004fe200078e00ff */
[----:B------:R-:W-:Y:S06]  /*3400*/  BRA `(.L_x_2818) ;  /* 0x0000000400887947 */ /* 0x000fec0003800000 */
.L_x_2825:
        /* <DEDUP_REMOVED lines=11> */
.L_x_2832:
        /* <DEDUP_REMOVED lines=20> */
.L_x_2834:
[----:B------:R-:W-:Y:S05]  /*3600*/  BSYNC B0 ;  /* 0x0000000000007941 */ /* 0x000fea0003800000 */
.L_x_2833:
[----:B------:R-:W-:Y:S01]  /*3610*/  IMAD.SHL.U32 R3, R3, 0x100000, RZ ;  /* 0x0010000003037824 */ /* 0x000fe200078e00ff */
[----:B------:R-:W-:-:S04]  /*3620*/  LEA R0, R0, 0x3b800000, 0x17 ;  /* 0x3b80000000007811 */ /* 0x000fc800078eb8ff */
[----:B------:R-:W-:Y:S01]  /*3630*/  LOP3.LUT R27, R0, R3, R27, 0xfe, !PT ;  /* 0x00000003001b7212 */ /* 0x000fe200078efe1b */
[----:B------:R-:W-:Y:S06]  /*3640*/  BRA `(.L_x_2818) ;  /* 0x0000000000f87947 */ /* 0x000fec0003800000 */
.L_x_2831:
        /* <DEDUP_REMOVED lines=20> */
.L_x_2836:
[----:B------:R-:W-:Y:S05]  /*3790*/  BSYNC B0 ;  /* 0x0000000000007941 */ /* 0x000fea0003800000 */
.L_x_2835:
[----:B------:R-:W-:Y:S01]  /*37a0*/  IMAD.SHL.U32 R3, R3, 0x200000, RZ ;  /* 0x0020000003037824 */ /* 0x000fe200078e00ff */
[----:B------:R-:W-:-:S04]  /*37b0*/  LEA R0, R0, 0x37800000, 0x17 ;  /* 0x3780000000007811 */ /* 0x000fc800078eb8ff */
[----:B------:R-:W-:Y:S01]  /*37c0*/  LOP3.LUT R27, R0, R3, R27, 0xfe, !PT ;  /* 0x00000003001b7212 */ /* 0x000fe200078efe1b */
[----:B------:R-:W-:Y:S06]  /*37d0*/  BRA `(.L_x_2818) ;  /* 0x0000000000947947 */ /* 0x000fec0003800000 */
.L_x_2830:
        /* <DEDUP_REMOVED lines=14> */
.L_x_2817:
        /* <DEDUP_REMOVED lines=15> */
[----:B012345:R-:W-:Y:S05]  /*39b0*/  CALL.ABS.NOINC R14 ;  /* 0x000000000e007343 */ /* 0x03ffea0003c00000 */
.L_x_2839:
[----:B------:R-:W-:Y:S01]  /*39c0*/  IMAD.MOV.U32 R27, RZ, RZ, RZ ;  /* 0x000000ffff1b7224 */ /* 0x000fe200078e00ff */
[----:B------:R-:W-:Y:S06]  /*39d0*/  BRA `(.L_x_2818) ;  /* 0x0000000000147947 */ /* 0x000fec0003800000 */
.L_x_2838:
[----:B------:R-:W2:Y:S02]  /*39e0*/  LDG.E.64 R4, desc[UR36][R4.64] ;  /* 0x0000002404047981 */ /* 0x000ea4000c1e1b00 */
[----:B--2---:R0:W2:Y:S01]  /*39f0*/  I2F.U64 R27, R4 ;  /* 0x00000004001b7312 */ /* 0x0040a20000301000 */
[----:B------:R-:W-:Y:S05]  /*3a00*/  BRA `(.L_x_2818) ;  /* 0x0000000000087947 */ /* 0x000fea0003800000 */
.L_x_2837:
[----:B------:R-:W2:Y:S02]  /*3a10*/  LDG.E R4, desc[UR36][R4.64] ;  /* 0x0000002404047981 */ /* 0x000ea4000c1e1900 */
[----:B--2---:R-:W-:-:S07]  /*3a20*/  I2FP.F32.U32 R27, R4 ;  /* 0x00000004001b7245 */ /* 0x004fce0000201000 */
.L_x_2818:
[----:B------:R-:W-:Y:S05]  /*3a30*/  BSYNC B6 ;  /* 0x0000000000067941 */ /* 0x000fea0003800000 */
.L_x_2812:
[----:B------:R-:W-:-:S07]  /*3a40*/  VIADD R17, R17, 0x80 ;  /* 0x0000008011117836 */ /* 0x000fce0000000000 */
.L_x_2783:
[----:B------:R-:W-:Y:S05]  /*3a50*/  BSYNC B7 ;  /* 0x0000000000077941 */ /* 0x000fea0003800000 */
.L_x_2782:
[----:B------:R-:W-:Y:S01]  /*3a60*/  ISETP.GE.AND P0, PT, R17, R2, PT ;  /* 0x000000021100720c */ /* 0x000fe20003f06270 */
[----:B------:R-:W-:Y:S01]  /*3a70*/  BSSY B7, `(.L_x_2840) ;  /* 0x00001cd000077945 */ /* 0x000fe20003800000 */
[----:B------:R-:W-:Y:S01]  /*3a80*/  CS2R R22, SRZ ;  /* 0x0000000000167805 */ /* 0x000fe2000001ff00 */
[----:B------:R-:W-:-:S10]  /*3a90*/  IMAD.MOV.U32 R25, RZ, RZ, RZ ;  /* 0x000000ffff197224 */ /* 0x000fd400078e00ff */
[----:B------:R-:W-:Y:S05]  /*3aa0*/  @P0 BRA `(.L_x_2841) ;  /* 0x0000001c00240947 */ /* 0x000fea0003800000 */
[----:B0---4-:R-:W0:Y:S01]  /*3ab0*/  LDC.64 R4, c[0x0][0x238] ;  /* 0x00008e00ff047b82 */ /* 0x011e220000000a00 */
        /* <DEDUP_REMOVED lines=20> */
.L_x_2846:
[----:B------:R-:W4:Y:S02]  /*3c00*/  LDG.E.U8 R4, desc[UR36][R4.64] ;  /* 0x0000002404047981 */ /* 0x000f24000c1e1100 */
[----:B----4-:R-:W-:Y:S01]  /*3c10*/  I2FP.F32.U32 R22, R4 ;  /* 0x0000000400167245 */ /* 0x010fe20000201000 */
[----:B------:R-:W-:Y:S06]  /*3c20*/  BRA `(.L_x_2848) ;  /* 0x0000000c002c7947 */ /* 0x000fec0003800000 */
.L_x_2845:
        /* <DEDUP_REMOVED lines=9> */
.L_x_2850:
[----:B------:R-:W4:Y:S02]  /*3cc0*/  LDG.E R4, desc[UR36][R4.64] ;  /* 0x0000002404047981 */ /* 0x000f24000c1e1900 */
[----:B----4-:R-:W-:Y:S01]  /*3cd0*/  I2FP.F32.S32 R22, R4 ;  /* 0x0000000400167245 */ /* 0x010fe20000201400 */
[----:B------:R-:W-:Y:S06]  /*3ce0*/  BRA `(.L_x_2848) ;  /* 0x0000000800fc7947 */ /* 0x000fec0003800000 */
.L_x_2849:
[----:B------:R-:W4:Y:S02]  /*3cf0*/  LDG.E.U16 R4, desc[UR36][R4.64] ;  /* 0x0000002404047981 */ /* 0x000f24000c1e1500 */
[----:B----4-:R0:W4:Y:S01]  /*3d00*/  I2F.S16 R22, R4 ;  /* 0x0000000400167306 */ /* 0x0101220000101400 */
[----:B------:R-:W-:Y:S05]  /*3d10*/  BRA `(.L_x_2848) ;  /* 0x0000000800f07947 */ /* 0x000fea0003800000 */
.L_x_2844:
        /* <DEDUP_REMOVED lines=8> */
.L_x_2852:
[----:B------:R-:W4:Y:S02]  /*3da0*/  LDG.E.U16 R4, desc[UR36][R4.64] ;  /* 0x0000002404047981 */ /* 0x000f24000c1e1500 */
[----:B----4-:R-:W-:Y:S01]  /*3db0*/  HADD2.F32 R22, -RZ, R4.H0_H0 ;  /* 0x20000004ff167230 */ /* 0x010fe20000004100 */
[----:B------:R-:W-:Y:S06]  /*3dc0*/  BRA `(.L_x_2848) ;  /* 0x0000000800c47947 */ /* 0x000fec0003800000 */
.L_x_2851:
        /* <DEDUP_REMOVED lines=8> */
.L_x_2854:
[----:B------:R-:W4:Y:S02]  /*3e50*/  LDG.E.U16 R4, desc[UR36][R4.64] ;  /* 0x0000002404047981 */ /* 0x000f24000c1e1500 */
[----:B----4-:R-:W-:Y:S01]  /*3e60*/  HADD2.F32 R22, -RZ, R4.H0_H0 ;  /* 0x20000004ff167230 */ /* 0x010fe20000004100 */
[----:B------:R-:W-:Y:S06]  /*3e70*/  BRA `(.L_x_2848) ;  /* 0x0000000800987947 */ /* 0x000fec0003800000 */
.L_x_2853:
[----:B------:R-:W4:Y:S01]  /*3e80*/  LDG.E.64 R4, desc[UR36][R4.64] ;  /* 0x0000002404047981 */ /* 0x000f22000c1e1b00 */
[----:B------:R-:W-:Y:S01]  /*3e90*/  UMOV UR4, 0xf0000000 ;  /* 0xf000000000047882 */ /* 0x000fe20000000000 */
[----:B------:R-:W-:Y:S01]  /*3ea0*/  UMOV UR5, 0x380fffff ;  /* 0x380fffff00057882 */ /* 0x000fe20000000000 */
[----:B----4-:R-:W0:Y:S01]  /*3eb0*/  F2F.F32.F64 R22, R4 ;  /* 0x0000000400167310 */ /* 0x010e220000301000 */
[----:B------:R-:W-:-:S14]  /*3ec0*/  DSETP.GEU.AND P0, PT, |R4|, UR4, PT ;  /* 0x0000000404007e2a */ /* 0x000fdc000bf0e200 */
[----:B0-----:R-:W-:Y:S01]  /*3ed0*/  @!P0 FMUL R22, R22, 1.175494350822287508e-38 ;  /* 0x0080000016168820 */ /* 0x001fe20000400000 */
[----:B------:R-:W-:Y:S06]  /*3ee0*/  BRA `(.L_x_2848) ;  /* 0x00000008007c7947 */ /* 0x000fec0003800000 */
.L_x_2843:
        /* <DEDUP_REMOVED lines=12> */
.L_x_2857:
[----:B------:R-:W4:Y:S01]  /*3fb0*/  LDG.E.64 R4, desc[UR36][R4.64] ;  /* 0x0000002404047981 */ /* 0x000f22000c1e1b00 */
[----:B------:R-:W-:Y:S01]  /*3fc0*/  UMOV UR4, 0xf0000000 ;  /* 0xf000000000047882 */ /* 0x000fe20000000000 */
[----:B------:R-:W-:Y:S01]  /*3fd0*/  UMOV UR5, 0x380fffff ;  /* 0x380fffff00057882 */ /* 0x000fe20000000000 */
[----:B----4-:R-:W0:Y:S01]  /*3fe0*/  F2F.F32.F64 R22, R4 ;  /* 0x0000000400167310 */ /* 0x010e220000301000 */
[----:B------:R-:W-:-:S14]  /*3ff0*/  DSETP.GEU.AND P0, PT, |R4|, UR4, PT ;  /* 0x0000000404007e2a */ /* 0x000fdc000bf0e200 */
[----:B0-----:R-:W-:Y:S01]  /*4000*/  @!P0 FMUL R22, R22, 1.175494350822287508e-38 ;  /* 0x0080000016168820 */ /* 0x001fe20000400000 */
[----:B------:R-:W-:Y:S06]  /*4010*/  BRA `(.L_x_2848) ;  /* 0x0000000800307947 */ /* 0x000fec0003800000 */
.L_x_2856:
        /* <DEDUP_REMOVED lines=26> */
.L_x_2859:
        /* <DEDUP_REMOVED lines=13> */
.L_x_2858:
[----:B------:R-:W4:Y:S02]  /*4290*/  LDG.E.U16 R4, desc[UR36][R4.64] ;  /* 0x0000002404047981 */ /* 0x000f24000c1e1500 */
[----:B----4-:R-:W-:Y:S01]  /*42a0*/  IMAD.U32 R22, R4, 0x10000, RZ ;  /* 0x0001000004167824 */ /* 0x010fe200078e00ff */
[----:B------:R-:W-:Y:S06]  /*42b0*/  BRA `(.L_x_2848) ;  /* 0x0000000400887947 */ /* 0x000fec0003800000 */
.L_x_2855:
        /* <DEDUP_REMOVED lines=11> */
.L_x_2862:
        /* <DEDUP_REMOVED lines=20> */
.L_x_2864:
[----:B------:R-:W-:Y:S05]  /*44b0*/  BSYNC B0 ;  /* 0x0000000000007941 */ /* 0x000fea0003800000 */
.L_x_2863:
[----:B------:R-:W-:Y:S01]  /*44c0*/  IMAD.SHL.U32 R3, R3, 0x100000, RZ ;  /* 0x0010000003037824 */ /* 0x000fe200078e00ff */
[----:B------:R-:W-:-:S04]  /*44d0*/  LEA R5, R0, 0x3b800000, 0x17 ;  /* 0x3b80000000057811 */ /* 0x000fc800078eb8ff */
[----:B------:R-:W-:Y:S01]  /*44e0*/  LOP3.LUT R22, R5, R3, R22, 0xfe, !PT ;  /* 0x0000000305167212 */ /* 0x000fe200078efe16 */
[----:B------:R-:W-:Y:S06]  /*44f0*/  BRA `(.L_x_2848) ;  /* 0x0000000000f87947 */ /* 0x000fec0003800000 */
.L_x_2861:
        /* <DEDUP_REMOVED lines=20> */
.L_x_2866:
[----:B------:R-:W-:Y:S05]  /*4640*/  BSYNC B0 ;  /* 0x0000000000007941 */ /* 0x000fea0003800000 */
.L_x_2865:
[----:B------:R-:W-:Y:S01]  /*4650*/  IMAD.SHL.U32 R3, R3, 0x200000, RZ ;  /* 0x0020000003037824 */ /* 0x000fe200078e00ff */
[----:B------:R-:W-:-:S04]  /*4660*/  LEA R5, R0, 0x37800000, 0x17 ;  /* 0x3780000000057811 */ /* 0x000fc800078eb8ff */
[----:B------:R-:W-:Y:S01]  /*4670*/  LOP3.LUT R22, R5, R3, R22, 0xfe, !PT ;  /* 0x0000000305167212 */ /* 0x000fe200078efe16 */
[----:B------:R-:W-:Y:S06]  /*4680*/  BRA `(.L_x_2848) ;  /* 0x0000000000947947 */ /* 0x000fec0003800000 */
.L_x_2860:
        /* <DEDUP_REMOVED lines=14> */
.L_x_2847:
        /* <DEDUP_REMOVED lines=16> */
.L_x_2869:
[----:B------:R-:W-:Y:S01]  /*4870*/  IMAD.MOV.U32 R22, RZ, RZ, RZ ;  /* 0x000000ffff167224 */ /* 0x000fe200078e00ff */
[----:B------:R-:W-:Y:S06]  /*4880*/  BRA `(.L_x_2848) ;  /* 0x0000000000147947 */ /* 0x000fec0003800000 */
.L_x_2868:
[----:B------:R-:W4:Y:S02]  /*4890*/  LDG.E.64 R4, desc[UR36][R4.64] ;  /* 0x0000002404047981 */ /* 0x000f24000c1e1b00 */
[----:B----4-:R0:W4:Y:S01]  /*48a0*/  I2F.U64 R22, R4 ;  /* 0x0000000400167312 */ /* 0x0101220000301000 */
[----:B------:R-:W-:Y:S05]  /*48b0*/  BRA `(.L_x_2848) ;  /* 0x0000000000087947 */ /* 0x000fea0003800000 */
.L_x_2867:
[----:B------:R-:W4:Y:S02]  /*48c0*/  LDG.E R4, desc[UR36][R4.64] ;  /* 0x0000002404047981 */ /* 0x000f24000c1e1900 */
[----:B----4-:R-:W-:-:S07]  /*48d0*/  I2FP.F32.U32 R22, R4 ;  /* 0x0000000400167245 */ /* 0x010fce0000201000 */
.L_x_2848:
[----:B------:R-:W-:Y:S05]  /*48e0*/  BSYNC B6 ;  /* 0x0000000000067941 */ /* 0x000fea0003800000 */
.L_x_2842:
[----:B------:R-:W1:Y:S01]  /*48f0*/  LDC.U8 R3, c[0x0][0x24d] ;  /* 0x00009340ff037b82 */ /* 0x000e620000000000 */
[----:B------:R-:W-:Y:S01]  /*4900*/  ULDC UR4, c[0x0][0x254] ;  /* 0x0000950000047ab9 */ /* 0x000fe20000000800 */
[----:B------:R-:W-:Y:S01]  /*4910*/  BSSY B6, `(.L_x_2870) ;  /* 0x00000e1000067945 */ /* 0x000fe20003800000 */
        /* <DEDUP_REMOVED lines=18> */
.L_x_2874:
[----:B------:R-:W2:Y:S02]  /*4a40*/  LDG.E.U8 R4, desc[UR36][R4.64] ;  /* 0x0000002404047981 */ /* 0x000ea4000c1e1100 */
[----:B--2---:R-:W-:Y:S01]  /*4a50*/  I2FP.F32.U32 R25, R4 ;  /* 0x0000000400197245 */ /* 0x004fe20000201000 */
[----:B------:R-:W-:Y:S06]  /*4a60*/  BRA `(.L_x_2876) ;  /* 0x0000000c002c7947 */ /* 0x000fec0003800000 */
.L_x_2873:
        /* <DEDUP_REMOVED lines=9> */
.L_x_2878:
[----:B------:R-:W2:Y:S02]  /*4b00*/  LDG.E R4, desc[UR36][R4.64] ;  /* 0x0000002404047981 */ /* 0x000ea4000c1e1900 */
[----:B--2---:R-:W-:Y:S01]  /*4b10*/  I2FP.F32.S32 R25, R4 ;  /* 0x0000000400197245 */ /* 0x004fe20000201400 */
[----:B------:R-:W-:Y:S06]  /*4b20*/  BRA `(.L_x_2876) ;  /* 0x0000000800fc7947 */ /* 0x000fec0003800000 */
.L_x_2877:
[----:B------:R-:W2:Y:S02]  /*4b30*/  LDG.E.U16 R4, desc[UR36][R4.64] ;  /* 0x0000002404047981 */ /* 0x000ea4000c1e1500 */
[----:B--2---:R0:W1:Y:S01]  /*4b40*/  I2F.S16 R25, R4 ;  /* 0x0000000400197306 */ /* 0x0040620000101400 */
[----:B------:R-:W-:Y:S05]  /*4b50*/  BRA `(.L_x_2876) ;  /* 0x0000000800f07947 */ /* 0x000fea0003800000 */
.L_x_2872:
        /* <DEDUP_REMOVED lines=8> */
.L_x_2880:
[----:B------:R-:W2:Y:S02]  /*4be0*/  LDG.E.U16 R4, desc[UR36][R4.64] ;  /* 0x0000002404047981 */ /* 0x000ea4000c1e1500 */
[----:B--2---:R-:W-:Y:S01]  /*4bf0*/  HADD2.F32 R25, -RZ, R4.H0_H0 ;  /* 0x20000004ff197230 */ /* 0x004fe20000004100 */
[----:B------:R-:W-:Y:S06]  /*4c00*/  BRA `(.L_x_2876) ;  /* 0x0000000800c47947 */ /* 0x000fec0003800000 */
.L_x_2879:
        /* <DEDUP_REMOVED lines=8> */
.L_x_2882:
[----:B------:R-:W2:Y:S02]  /*4c90*/  LDG.E.U16 R4, desc[UR36][R4.64] ;  /* 0x0000002404047981 */ /* 0x000ea4000c1e1500 */
[----:B--2---:R-:W-:Y:S01]  /*4ca0*/  HADD2.F32 R25, -RZ, R4.H0_H0 ;  /* 0x20000004ff197230 */ /* 0x004fe20000004100 */
[----:B------:R-:W-:Y:S06]  /*4cb0*/  BRA `(.L_x_2876) ;  /* 0x0000000800987947 */ /* 0x000fec0003800000 */
.L_x_2881:
[----:B------:R-:W2:Y:S01]  /*4cc0*/  LDG.E.64 R4, desc[UR36][R4.64] ;  /* 0x0000002404047981 */ /* 0x000ea2000c1e1b00 */
[----:B------:R-:W-:Y:S01]  /*4cd0*/  UMOV UR4, 0xf0000000 ;  /* 0xf000000000047882 */ /* 0x000fe20000000000 */
[----:B------:R-:W-:Y:S01]  /*4ce0*/  UMOV UR5, 0x380fffff ;  /* 0x380fffff00057882 */ /* 0x000fe20000000000 */
[----:B--2---:R-:W0:Y:S01]  /*4cf0*/  F2F.F32.F64 R25, R4 ;  /* 0x0000000400197310 */ /* 0x004e220000301000 */
[----:B------:R-:W-:-:S14]  /*4d00*/  DSETP.GEU.AND P0, PT, |R4|, UR4, PT ;  /* 0x0000000404007e2a */ /* 0x000fdc000bf0e200 */
[----:B0-----:R-:W-:Y:S01]  /*4d10*/  @!P0 FMUL R25, R25, 1.175494350822287508e-38 ;  /* 0x0080000019198820 */ /* 0x001fe20000400000 */
[----:B------:R-:W-:Y:S06]  /*4d20*/  BRA `(.L_x_2876) ;  /* 0x00000008007c7947 */ /* 0x000fec0003800000 */
.L_x_2871:
        /* <DEDUP_REMOVED lines=12> */
.L_x_2885:
[----:B------:R-:W2:Y:S01]  /*4df0*/  LDG.E.64 R4, desc[UR36][R4.64] ;  /* 0x0000002404047981 */ /* 0x000ea2000c1e1b00 */
[----:B------:R-:W-:Y:S01]  /*4e00*/  UMOV UR4, 0xf0000000 ;  /* 0xf000000000047882 */ /* 0x000fe20000000000 */
[----:B------:R-:W-:Y:S01]  /*4e10*/  UMOV UR5, 0x380fffff ;  /* 0x380fffff00057882 */ /* 0x000fe20000000000 */
[----:B--2---:R-:W0:Y:S01]  /*4e20*/  F2F.F32.F64 R25, R4 ;  /* 0x0000000400197310 */ /* 0x004e220000301000 */
[----:B------:R-:W-:-:S14]  /*4e30*/  DSETP.GEU.AND P0, PT, |R4|, UR4, PT ;  /* 0x0000000404007e2a */ /* 0x000fdc000bf0e200 */
[----:B0-----:R-:W-:Y:S01]  /*4e40*/  @!P0 FMUL R25, R25, 1.175494350822287508e-38 ;  /* 0x0080000019198820 */ /* 0x001fe20000400000 */
[----:B------:R-:W-:Y:S06]  /*4e50*/  BRA `(.L_x_2876) ;  /* 0x0000000800307947 */ /* 0x000fec0003800000 */
.L_x_2884:
        /* <DEDUP_REMOVED lines=26> */
.L_x_2887:
        /* <DEDUP_REMOVED lines=13> */
.L_x_2886:
[----:B------:R-:W2:Y:S02]  /*50d0*/  LDG.E.U16 R4, desc[UR36][R4.64] ;  /* 0x0000002404047981 */ /* 0x000ea4000c1e1500 */
[----:B--2---:R-:W-:Y:S01]  /*50e0*/  IMAD.U32 R25, R4, 0x10000, RZ ;  /* 0x0001000004197824 */ /* 0x004fe200078e00ff */
[----:B------:R-:W-:Y:S06]  /*50f0*/  BRA `(.L_x_2876) ;  /* 0x0000000400887947 */ /* 0x000fec0003800000 */
.L_x_2883:
        /* <DEDUP_REMOVED lines=11> */
.L_x_2890:
        /* <DEDUP_REMOVED lines=20> */
.L_x_2892:
[----:B------:R-:W-:Y:S05]  /*52f0*/  BSYNC B0 ;  /* 0x0000000000007941 */ /* 0x000fea0003800000 */
.L_x_2891:
[----:B------:R-:W-:Y:S01]  /*5300*/  IMAD.SHL.U32 R3, R3, 0x100000, RZ ;  /* 0x0010000003037824 */ /* 0x000fe200078e00ff */
[----:B------:R-:W-:-:S04]  /*5310*/  LEA R0, R0, 0x3b800000, 0x17 ;  /* 0x3b80000000007811 */ /* 0x000fc800078eb8ff */
[----:B------:R-:W-:Y:S01]  /*5320*/  LOP3.LUT R25, R0, R3, R25, 0xfe, !PT ;  /* 0x0000000300197212 */ /* 0x000fe200078efe19 */
[----:B------:R-:W-:Y:S06]  /*5330*/  BRA `(.L_x_2876) ;  /* 0x0000000000f87947 */ /* 0x000fec0003800000 */
.L_x_2889:
        /* <DEDUP_REMOVED lines=20> */
.L_x_2894:
[----:B------:R-:W-:Y:S05]  /*5480*/  BSYNC B0 ;  /* 0x0000000000007941 */ /* 0x000fea0003800000 */
.L_x_2893:
[----:B------:R-:W-:Y:S01]  /*5490*/  IMAD.SHL.U32 R3, R3, 0x200000, RZ ;  /* 0x0020000003037824 */ /* 0x000fe200078e00ff */
[----:B------:R-:W-:-:S04]  /*54a0*/  LEA R0, R0, 0x37800000, 0x17 ;  /* 0x3780000000007811 */ /* 0x000fc800078eb8ff */
[----:B------:R-:W-:Y:S01]  /*54b0*/  LOP3.LUT R25, R0, R3, R25, 0xfe, !PT ;  /* 0x0000000300197212 */ /* 0x000fe200078efe19 */
[----:B------:R-:W-:Y:S06]  /*54c0*/  BRA `(.L_x_2876) ;  /* 0x0000000000947947 */ /* 0x000fec0003800000 */
.L_x_2888:
        /* <DEDUP_REMOVED lines=14> */
.L_x_2875:
        /* <DEDUP_REMOVED lines=16> */
.L_x_2897:
[----:B------:R-:W-:Y:S01]  /*56b0*/  IMAD.MOV.U32 R25, RZ, RZ, RZ ;  /* 0x000000ffff197224 */ /* 0x000fe200078e00ff */
[----:B------:R-:W-:Y:S06]  /*56c0*/  BRA `(.L_x_2876) ;  /* 0x0000000000147947 */ /* 0x000fec0003800000 */
.L_x_2896:
[----:B------:R-:W2:Y:S02]  /*56d0*/  LDG.E.64 R4, desc[UR36][R4.64] ;  /* 0x0000002404047981 */ /* 0x000ea4000c1e1b00 */
[----:B--2---:R0:W1:Y:S01]  /*56e0*/  I2F.U64 R25, R4 ;  /* 0x0000000400197312 */ /* 0x0040620000301000 */
[----:B------:R-:W-:Y:S05]  /*56f0*/  BRA `(.L_x_2876) ;  /* 0x0000000000087947 */ /* 0x000fea0003800000 */
.L_x_2895:
[----:B------:R-:W2:Y:S02]  /*5700*/  LDG.E R4, desc[UR36][R4.64] ;  /* 0x0000002404047981 */ /* 0x000ea4000c1e1900 */
[----:B--2---:R-:W-:-:S07]  /*5710*/  I2FP.F32.U32 R25, R4 ;  /* 0x0000000400197245 */ /* 0x004fce0000201000 */
.L_x_2876:
[----:B------:R-:W-:Y:S05]  /*5720*/  BSYNC B6 ;  /* 0x0000000000067941 */ /* 0x000fea0003800000 */
.L_x_2870:
[----:B------:R-:W-:-:S07]  /*5730*/  VIADD R17, R17, 0x80 ;  /* 0x0000008011117836 */ /* 0x000fce0000000000 */
.L_x_2841:
[----:B------:R-:W-:Y:S05]  /*5740*/  BSYNC B7 ;  /* 0x0000000000077941 */ /* 0x000fea0003800000 */
.L_x_2840:
[----:B------:R-:W0:Y:S01]  /*5750*/  LDC.U8 R26, c[0x0][0x224] ;  /* 0x00008900ff1a7b82 */ /* 0x000e220000000000 */
[----:B------:R-:W-:Y:S01]  /*5760*/  ISETP.GE.AND P0, PT, R17, R2, PT ;  /* 0x000000021100720c */ /* 0x000fe20003f06270 */
[----:B------:R-:W-:Y:S01]  /*5770*/  BSSY B7, `(.L_x_2898) ;  /* 0x00001c6000077945 */ /* 0x000fe20003800000 */
[----:B------:R-:W-:-:S11]  /*5780*/  IMAD.MOV.U32 R19, RZ, RZ, RZ ;  /* 0x000000ffff137224 */ /* 0x000fd600078e00ff */
        /* <DEDUP_REMOVED lines=22> */
.L_x_2904:
[----:B------:R-:W4:Y:S02]  /*58f0*/  LDG.E.U8 R4, desc[UR36][R4.64] ;  /* 0x0000002404047981 */ /* 0x000f24000c1e1100 */
[----:B----4-:R-:W-:Y:S01]  /*5900*/  I2FP.F32.U32 R19, R4 ;  /* 0x0000000400137245 */ /* 0x010fe20000201000 */
[----:B------:R-:W-:Y:S06]  /*5910*/  BRA `(.L_x_2906) ;  /* 0x0000000c002c7947 */ /* 0x000fec0003800000 */
.L_x_2903:
        /* <DEDUP_REMOVED lines=9> */
.L_x_2908:
[----:B------:R-:W4:Y:S02]  /*59b0*/  LDG.E R4, desc[UR36][R4.64] ;  /* 0x0000002404047981 */ /* 0x000f24000c1e1900 */
[----:B----4-:R-:W-:Y:S01]  /*59c0*/  I2FP.F32.S32 R19, R4 ;  /* 0x0000000400137245 */ /* 0x010fe20000201400 */
[----:B------:R-:W-:Y:S06]  /*59d0*/  BRA `(.L_x_2906) ;  /* 0x0000000800fc7947 */ /* 0x000fec0003800000 */
.L_x_2907:
[----:B------:R-:W4:Y:S02]  /*59e0*/  LDG.E.U16 R4, desc[UR36][R4.64] ;  /* 0x0000002404047981 */ /* 0x000f24000c1e1500 */
[----:B----4-:R0:W4:Y:S01]  /*59f0*/  I2F.S16 R19, R4 ;  /* 0x0000000400137306 */ /* 0x0101220000101400 */
[----:B------:R-:W-:Y:S05]  /*5a00*/  BRA `(.L_x_2906) ;  /* 0x0000000800f07947 */ /* 0x000fea0003800000 */
.L_x_2902:
        /* <DEDUP_REMOVED lines=8> */
.L_x_2910:
[----:B------:R-:W4:Y:S02]  /*5a90*/  LDG.E.U16 R4, desc[UR36][R4.64] ;  /* 0x0000002404047981 */ /* 0x000f24000c1e1500 */
[----:B----4-:R-:W-:Y:S01]  /*5aa0*/  HADD2.F32 R19, -RZ, R4.H0_H0 ;  /* 0x20000004ff137230 */ /* 0x010fe20000004100 */
[----:B------:R-:W-:Y:S06]  /*5ab0*/  BRA `(.L_x_2906) ;  /* 0x0000000800c47947 */ /* 0x000fec0003800000 */
.L_x_2909:
        /* <DEDUP_REMOVED lines=8> */
.L_x_2912:
[----:B------:R-:W4:Y:S02]  /*5b40*/  LDG.E.U16 R4, desc[UR36][R4.64] ;  /* 0x0000002404047981 */ /* 0x000f24000c1e1500 */
[----:B----4-:R-:W-:Y:S01]  /*5b50*/  HADD2.F32 R19, -RZ, R4.H0_H0 ;  /* 0x20000004ff137230 */ /* 0x010fe20000004100 */
[----:B------:R-:W-:Y:S06]  /*5b60*/  BRA `(.L_x_2906) ;  /* 0x0000000800987947 */ /* 0x000fec0003800000 */
.L_x_2911:
[----:B------:R-:W4:Y:S01]  /*5b70*/  LDG.E.64 R4, desc[UR36][R4.64] ;  /* 0x0000002404047981 */ /* 0x000f22000c1e1b00 */
[----:B------:R-:W-:Y:S01]  /*5b80*/  UMOV UR4, 0xf0000000 ;  /* 0xf000000000047882 */ /* 0x000fe20000000000 */
[----:B------:R-:W-:Y:S01]  /*5b90*/  UMOV UR5, 0x380fffff ;  /* 0x380fffff00057882 */ /* 0x000fe20000000000 */
[----:B----4-:R-:W0:Y:S01]  /*5ba0*/  F2F.F32.F64 R19, R4 ;  /* 0x0000000400137310 */ /* 0x010e220000301000 */
[----:B------:R-:W-:-:S14]  /*5bb0*/  DSETP.GEU.AND P0, PT, |R4|, UR4, PT ;  /* 0x0000000404007e2a */ /* 0x000fdc000bf0e200 */
[----:B0-----:R-:W-:Y:S01]  /*5bc0*/  @!P0 FMUL R19, R19, 1.175494350822287508e-38 ;  /* 0x0080000013138820 */ /* 0x001fe20000400000 */
[----:B------:R-:W-:Y:S06]  /*5bd0*/  BRA `(.L_x_2906) ;  /* 0x00000008007c7947 */ /* 0x000fec0003800000 */
.L_x_2901:
        /* <DEDUP_REMOVED lines=12> */
.L_x_2915:
[----:B------:R-:W4:Y:S01]  /*5ca0*/  LDG.E.64 R4, desc[UR36][R4.64] ;  /* 0x0000002404047981 */ /* 0x000f22000c1e1b00 */
[----:B------:R-:W-:Y:S01]  /*5cb0*/  UMOV UR4, 0xf0000000 ;  /* 0xf000000000047882 */ /* 0x000fe20000000000 */
[----:B------:R-:W-:Y:S01]  /*5cc0*/  UMOV UR5, 0x380fffff ;  /* 0x380fffff00057882 */ /* 0x000fe20000000000 */
[----:B----4-:R-:W0:Y:S01]  /*5cd0*/  F2F.F32.F64 R19, R4 ;  /* 0x0000000400137310 */ /* 0x010e220000301000 */
[----:B------:R-:W-:-:S14]  /*5ce0*/  DSETP.GEU.AND P0, PT, |R4|, UR4, PT ;  /* 0x0000000404007e2a */ /* 0x000fdc000bf0e200 */
[----:B0-----:R-:W-:Y:S01]  /*5cf0*/  @!P0 FMUL R19, R19, 1.175494350822287508e-38 ;  /* 0x0080000013138820 */ /* 0x001fe20000400000 */
[----:B------:R-:W-:Y:S06]  /*5d00*/  BRA `(.L_x_2906) ;  /* 0x0000000800307947 */ /* 0x000fec0003800000 */
.L_x_2914:
        /* <DEDUP_REMOVED lines=26> */
.L_x_2917:
        /* <DEDUP_REMOVED lines=13> */
.L_x_2916:
[----:B------:R-:W4:Y:S02]  /*5f80*/  LDG.E.U16 R4, desc[UR36][R4.64] ;  /* 0x0000002404047981 */ /* 0x000f24000c1e1500 */
[----:B----4-:R-:W-:Y:S01]  /*5f90*/  IMAD.U32 R19, R4, 0x10000, RZ ;  /* 0x0001000004137824 */ /* 0x010fe200078e00ff */
[----:B------:R-:W-:Y:S06]  /*5fa0*/  BRA `(.L_x_2906) ;  /* 0x0000000400887947 */ /* 0x000fec0003800000 */
.L_x_2913:
        /* <DEDUP_REMOVED lines=11> */
.L_x_2920:
        /* <DEDUP_REMOVED lines=20> */
.L_x_2922:
[----:B------:R-:W-:Y:S05]  /*61a0*/  BSYNC B0 ;  /* 0x0000000000007941 */ /* 0x000fea0003800000 */
.L_x_2921:
[----:B------:R-:W-:Y:S01]  /*61b0*/  IMAD.SHL.U32 R3, R3, 0x100000, RZ ;  /* 0x0010000003037824 */ /* 0x000fe200078e00ff */
[----:B------:R-:W-:-:S04]  /*61c0*/  LEA R0, R0, 0x3b800000, 0x17 ;  /* 0x3b80000000007811 */ /* 0x000fc800078eb8ff */
[----:B------:R-:W-:Y:S01]  /*61d0*/  LOP3.LUT R19, R0, R3, R19, 0xfe, !PT ;  /* 0x0000000300137212 */ /* 0x000fe200078efe13 */
[----:B------:R-:W-:Y:S06]  /*61e0*/  BRA `(.L_x_2906) ;  /* 0x0000000000f87947 */ /* 0x000fec0003800000 */
.L_x_2919:
        /* <DEDUP_REMOVED lines=20> */
.L_x_2924:
[----:B------:R-:W-:Y:S05]  /*6330*/  BSYNC B0 ;  /* 0x0000000000007941 */ /* 0x000fea0003800000 */
.L_x_2923:
[----:B------:R-:W-:Y:S01]  /*6340*/  IMAD.SHL.U32 R3, R3, 0x200000, RZ ;  /* 0x0020000003037824 */ /* 0x000fe200078e00ff */
[----:B------:R-:W-:-:S04]  /*6350*/  LEA R0, R0, 0x37800000, 0x17 ;  /* 0x3780000000007811 */ /* 0x000fc800078eb8ff */
[----:B------:R-:W-:Y:S01]  /*6360*/  LOP3.LUT R19, R0, R3, R19, 0xfe, !PT ;  /* 0x0000000300137212 */ /* 0x000fe200078efe13 */
[----:B------:R-:W-:Y:S06]  /*6370*/  BRA `(.L_x_2906) ;  /* 0x0000000000947947 */ /* 0x000fec0003800000 */
.L_x_2918:
        /* <DEDUP_REMOVED lines=14> */
.L_x_2905:
        /* <DEDUP_REMOVED lines=16> */
.L_x_2927:
[----:B------:R-:W-:Y:S01]  /*6560*/  IMAD.MOV.U32 R19, RZ, RZ, RZ ;  /* 0x000000ffff137224 */ /* 0x000fe200078e00ff */
[----:B------:R-:W-:Y:S06]  /*6570*/  BRA `(.L_x_2906) ;  /* 0x0000000000147947 */ /* 0x000fec0003800000 */
.L_x_2926:
[----:B------:R-:W4:Y:S02]  /*6580*/  LDG.E.64 R4, desc[UR36][R4.64] ;  /* 0x0000002404047981 */ /* 0x000f24000c1e1b00 */
[----:B----4-:R0:W4:Y:S01]  /*6590*/  I2F.U64 R19, R4 ;  /* 0x0000000400137312 */ /* 0x0101220000301000 */
[----:B------:R-:W-:Y:S05]  /*65a0*/  BRA `(.L_x_2906) ;  /* 0x0000000000087947 */ /* 0x000fea0003800000 */
.L_x_2925:
[----:B------:R-:W4:Y:S02]  /*65b0*/  LDG.E R4, desc[UR36][R4.64] ;  /* 0x0000002404047981 */ /* 0x000f24000c1e1900 */
[----:B----4-:R-:W-:-:S07]  /*65c0*/  I2FP.F32.U32 R19, R4 ;  /* 0x0000000400137245 */ /* 0x010fce0000201000 */
.L_x_2906:
[----:B------:R-:W-:Y:S05]  /*65d0*/  BSYNC B6 ;  /* 0x0000000000067941 */ /* 0x000fea0003800000 */
.L_x_2900:
        /* <DEDUP_REMOVED lines=20> */
.L_x_2931:
[----:B------:R-:W2:Y:S02]  /*6720*/  LDG.E.U8 R4, desc[UR36][R4.64] ;  /* 0x0000002404047981 */ /* 0x000ea4000c1e1100 */
[----:B--2---:R-:W-:Y:S01]  /*6730*/  I2FP.F32.U32 R23, R4 ;  /* 0x0000000400177245 */ /* 0x004fe20000201000 */
[----:B------:R-:W-:Y:S06]  /*6740*/  BRA `(.L_x_2899) ;  /* 0x0000000c00207947 */ /* 0x000fec0003800000 */
.L_x_2930:
        /* <DEDUP_REMOVED lines=9> */
.L_x_2934:
[----:B------:R-:W2:Y:S02]  /*67e0*/  LDG.E R4, desc[UR36][R4.64] ;  /* 0x0000002404047981 */ /* 0x000ea4000c1e1900 */
[----:B--2---:R-:W-:Y:S01]  /*67f0*/  I2FP.F32.S32 R23, R4 ;  /* 0x0000000400177245 */ /* 0x004fe20000201400 */
[----:B------:R-:W-:Y:S06]  /*6800*/  BRA `(.L_x_2899) ;  /* 0x0000000800f07947 */ /* 0x000fec0003800000 */
.L_x_2933:
[----:B------:R-:W2:Y:S02]  /*6810*/  LDG.E.U16 R4, desc[UR36][R4.64] ;  /* 0x0000002404047981 */ /* 0x000ea4000c1e1500 */
[----:B--2---:R0:W1:Y:S01]  /*6820*/  I2F.S16 R23, R4 ;  /* 0x0000000400177306 */ /* 0x0040620000101400 */
[----:B------:R-:W-:Y:S05]  /*6830*/  BRA `(.L_x_2899) ;  /* 0x0000000800e47947 */ /* 0x000fea0003800000 */
.L_x_2929:
        /* <DEDUP_REMOVED lines=8> */
.L_x_2936:
[----:B------:R-:W2:Y:S02]  /*68c0*/  LDG.E.U16 R4, desc[UR36][R4.64] ;  /* 0x0000002404047981 */ /* 0x000ea4000c1e1500 */
[----:B--2---:R-:W-:Y:S01]  /*68d0*/  HADD2.F32 R23, -RZ, R4.H0_H0 ;  /* 0x20000004ff177230 */ /* 0x004fe20000004100 */
[----:B------:R-:W-:Y:S06]  /*68e0*/  BRA `(.L_x_2899) ;  /* 0x0000000800b87947 */ /* 0x000fec0003800000 */
.L_x_2935:
        /* <DEDUP_REMOVED lines=8> */
.L_x_2938:
[----:B------:R-:W2:Y:S02]  /*6970*/  LDG.E.U16 R4, desc[UR36][R4.64] ;  /* 0x0000002404047981 */ /* 0x000ea4000c1e1500 */
[----:B--2---:R-:W-:Y:S01]  /*6980*/  HADD2.F32 R23, -RZ, R4.H0_H0 ;  /* 0x20000004ff177230 */ /* 0x004fe20000004100 */
[----:B------:R-:W-:Y:S06]  /*6990*/  BRA `(.L_x_2899) ;  /* 0x00000008008c7947 */ /* 0x000fec0003800000 */
.L_x_2937:
[----:B------:R-:W2:Y:S01]  /*69a0*/  LDG.E.64 R4, desc[UR36][R4.64] ;  /* 0x0000002404047981 */ /* 0x000ea2000c1e1b00 */
[----:B------:R-:W-:Y:S01]  /*69b0*/  UMOV UR4, 0xf0000000 ;  /* 0xf000000000047882 */ /* 0x000fe20000000000 */
[----:B------:R-:W-:Y:S01]  /*69c0*/  UMOV UR5, 0x380fffff ;  /* 0x380fffff00057882 */ /* 0x000fe20000000000 */
[----:B--2---:R-:W0:Y:S01]  /*69d0*/  F2F.F32.F64 R23, R4 ;  /* 0x0000000400177310 */ /* 0x004e220000301000 */
[----:B------:R-:W-:-:S14]  /*69e0*/  DSETP.GEU.AND P0, PT, |R4|, UR4, PT ;  /* 0x0000000404007e2a */ /* 0x000fdc000bf0e200 */
[----:B0-----:R-:W-:Y:S01]  /*69f0*/  @!P0 FMUL R23, R23, 1.175494350822287508e-38 ;  /* 0x0080000017178820 */ /* 0x001fe20000400000 */
[----:B------:R-:W-:Y:S06]  /*6a00*/  BRA `(.L_x_2899) ;  /* 0x0000000800707947 */ /* 0x000fec0003800000 */
.L_x_2928:
        /* <DEDUP_REMOVED lines=12> */
.L_x_2941:
[----:B------:R-:W2:Y:S01]  /*6ad0*/  LDG.E.64 R4, desc[UR36][R4.64] ;  /* 0x0000002404047981 */ /* 0x000ea2000c1e1b00 */
[----:B------:R-:W-:Y:S01]  /*6ae0*/  UMOV UR4, 0xf0000000 ;  /* 0xf000000000047882 */ /* 0x000fe20000000000 */
[----:B------:R-:W-:Y:S01]  /*6af0*/  UMOV UR5, 0x380fffff ;  /* 0x380fffff00057882 */ /* 0x000fe20000000000 */
[----:B--2---:R-:W0:Y:S01]  /*6b00*/  F2F.F32.F64 R23, R4 ;  /* 0x0000000400177310 */ /* 0x004e220000301000 */
[----:B------:R-:W-:-:S14]  /*6b10*/  DSETP.GEU.AND P0, PT, |R4|, UR4, PT ;  /* 0x0000000404007e2a */ /* 0x000fdc000bf0e200 */
[----:B0-----:R-:W-:Y:S01]  /*6b20*/  @!P0 FMUL R23, R23, 1.175494350822287508e-38 ;  /* 0x0080000017178820 */ /* 0x001fe20000400000 */
[----:B------:R-:W-:Y:S06]  /*6b30*/  BRA `(.L_x_2899) ;  /* 0x0000000800247947 */ /* 0x000fec0003800000 */
.L_x_2940:
        /* <DEDUP_REMOVED lines=26> */
.L_x_2943:
        /* <DEDUP_REMOVED lines=13> */
.L_x_2942:
[----:B------:R-:W2:Y:S02]  /*6db0*/  LDG.E.U16 R4, desc[UR36][R4.64] ;  /* 0x0000002404047981 */ /* 0x000ea4000c1e1500 */
[----:B--2---:R-:W-:Y:S01]  /*6dc0*/  IMAD.U32 R23, R4, 0x10000, RZ ;  /* 0x0001000004177824 */ /* 0x004fe200078e00ff */
[----:B------:R-:W-:Y:S06]  /*6dd0*/  BRA `(.L_x_2899) ;  /* 0x00000004007c7947 */ /* 0x000fec0003800000 */
.L_x_2939:
        /* <DEDUP_REMOVED lines=11> */
.L_x_2946:
[----:B------:R-:W2:Y:S02]  /*6e90*/  LDG.E.U8 R3, desc[UR36][R4.64] ;  /* 0x0000002404037981 */ /* 0x000ea4000c1e1100 */
        /* <DEDUP_REMOVED lines=18> */
.L_x_2948:
[----:B------:R-:W-:Y:S05]  /*6fc0*/  BSYNC B0 ;  /* 0x0000000000007941 */ /* 0x000fea0003800000 */
.L_x_2947:
[----:B------:R-:W-:Y:S01]  /*6fd0*/  IMAD.SHL.U32 R3, R3, 0x100000, RZ ;  /* 0x0010000003037824 */ /* 0x000fe200078e00ff */
[----:B------:R-:W-:-:S04]  /*6fe0*/  LEA R0, R0, 0x3b800000, 0x17 ;  /* 0x3b80000000007811 */ /* 0x000fc800078eb8ff */
[----:B------:R-:W-:Y:S01]  /*6ff0*/  LOP3.LUT R23, R0, R3, R23, 0xfe, !PT ;  /* 0x0000000300177212 */ /* 0x000fe200078efe17 */
[----:B------:R-:W-:Y:S06]  /*7000*/  BRA `(.L_x_2899) ;  /* 0x0000000000f07947 */ /* 0x000fec0003800000 */
.L_x_2945:
        /* <DEDUP_REMOVED lines=19> */
.L_x_2950:
[----:B------:R-:W-:Y:S05]  /*7140*/  BSYNC B0 ;  /* 0x0000000000007941 */ /* 0x000fea0003800000 */
.L_x_2949:
[----:B------:R-:W-:Y:S01]  /*7150*/  IMAD.SHL.U32 R3, R3, 0x200000, RZ ;  /* 0x0020000003037824 */ /* 0x000fe200078e00ff */
[----:B------:R-:W-:-:S04]  /*7160*/  LEA R0, R0, 0x37800000, 0x17 ;  /* 0x3780000000007811 */ /* 0x000fc800078eb8ff */
[----:B------:R-:W-:Y:S01]  /*7170*/  LOP3.LUT R23, R0, R3, R23, 0xfe, !PT ;  /* 0x0000000300177212 */ /* 0x000fe200078efe17 */
[----:B------:R-:W-:Y:S06]  /*7180*/  BRA `(.L_x_2899) ;  /* 0x0000000000907947 */ /* 0x000fec0003800000 */
.L_x_2944:
        /* <DEDUP_REMOVED lines=14> */
.L_x_2932:
        /* <DEDUP_REMOVED lines=16> */
.L_x_2953:
[----:B------:R-:W-:Y:S05]  /*7370*/  BRA `(.L_x_2899) ;  /* 0x0000000000147947 */ /* 0x000fea0003800000 */
.L_x_2952:
[----:B------:R-:W2:Y:S02]  /*7380*/  LDG.E.64 R4, desc[UR36][R4.64] ;  /* 0x0000002404047981 */ /* 0x000ea4000c1e1b00 */
[----:B--2---:R0:W1:Y:S01]  /*7390*/  I2F.U64 R23, R4 ;  /* 0x0000000400177312 */ /* 0x0040620000301000 */
[----:B------:R-:W-:Y:S05]  /*73a0*/  BRA `(.L_x_2899) ;  /* 0x0000000000087947 */ /* 0x000fea0003800000 */
.L_x_2951:
[----:B------:R-:W2:Y:S02]  /*73b0*/  LDG.E R4, desc[UR36][R4.64] ;  /* 0x0000002404047981 */ /* 0x000ea4000c1e1900 */
[----:B--2---:R-:W-:-:S07]  /*73c0*/  I2FP.F32.U32 R23, R4 ;  /* 0x0000000400177245 */ /* 0x004fce0000201000 */
.L_x_2899:
[----:B------:R-:W-:Y:S05]  /*73d0*/  BSYNC B7 ;  /* 0x0000000000077941 */ /* 0x000fea0003800000 */
.L_x_2898:
[----:B0-----:R-:W-:Y:S01]  /*73e0*/  ISETP.NE.AND P0, PT, R26, RZ, PT ;  /* 0x000000ff1a00720c */ /* 0x001fe20003f05270 */
[----:B------:R-:W-:-:S12]  /*73f0*/  BSSY B0, `(.L_x_2954) ;  /* 0x0000071000007945 */ /* 0x000fd80003800000 */
[----:B------:R-:W-:Y:S05]  /*7400*/  @!P0 BRA `(.L_x_2955) ;  /* 0x0000000000a48947 */ /* 0x000fea0003800000 */
[----:B------:R-:W4:Y:S02]  /*7410*/  S2R R17, SR_TID.X ;  /* 0x0000000000117919 */ /* 0x000f240000002100 */
[C---:B----4-:R-:W-:Y:S01]  /*7420*/  VIADD R5, R17.reuse, 0x80 ;  /* 0x0000008011057836 */ /* 0x050fe20000000000 */
[CC--:B------:R-:W-:Y:S01]  /*7430*/  ISETP.GE.AND P0, PT, R17.reuse, R2.reuse, PT ;  /* 0x000000021100720c */ /* 0x0c0fe20003f06270 */
[C---:B------:R-:W-:Y:S02]  /*7440*/  VIADD R3, R17.reuse, 0x100 ;  /* 0x0000010011037836 */ /* 0x040fe40000000000 */
[----:B------:R-:W-:Y:S01]  /*7450*/  VIADD R15, R17, 0x180 ;  /* 0x00000180110f7836 */ /* 0x000fe20000000000 */
[-C--:B------:R-:W-:Y:S02]  /*7460*/  ISETP.GE.AND P1, PT, R5, R2.reuse, PT ;  /* 0x000000020500720c */ /* 0x080fe40003f26270 */
[----:B------:R-:W-:Y:S02]  /*7470*/  ISETP.GE.AND P2, PT, R3, R2, PT ;  /* 0x000000020300720c */ /* 0x000fe40003f46270 */
[----:B--2--5:R-:W-:-:S02]  /*7480*/  FSETP.GTU.AND P4, PT, R29, RZ, !P0 ;  /* 0x000000ff1d00720b */ /* 0x024fc4000478c000 */
[----:B------:R-:W-:Y:S02]  /*7490*/  FSETP.GTU.AND P5, PT, R27, RZ, !P1 ;  /* 0x000000ff1b00720b */ /* 0x000fe40004fac000 */
[----:B-1----:R-:W-:Y:S01]  /*74a0*/  FSETP.GTU.AND P6, PT, R25, RZ, !P2 ;  /* 0x000000ff1900720b */ /* 0x002fe200057cc000 */
[----:B------:R-:W0:Y:S01]  /*74b0*/  @!P0 LDC.64 R6, c[0x0][0x218] ;  /* 0x00008600ff068b82 */ /* 0x000e220000000a00 */
[----:B------:R-:W-:-:S07]  /*74c0*/  ISETP.GE.AND P3, PT, R15, R2, PT ;  /* 0x000000020f00720c */ /* 0x000fce0003f66270 */
[----:B------:R-:W1:Y:S08]  /*74d0*/  @!P1 LDC.64 R8, c[0x0][0x218] ;  /* 0x00008600ff089b82 */ /* 0x000e700000000a00 */
[----:B------:R-:W2:Y:S08]  /*74e0*/  @!P2 LDC.64 R10, c[0x0][0x218] ;  /* 0x00008600ff0aab82 */ /* 0x000eb00000000a00 */
[----:B------:R-:W3:Y:S01]  /*74f0*/  @!P0 LDC R3, c[0x0][0x220] ;  /* 0x00008800ff038b82 */ /* 0x000ee20000000800 */
[----:B0-----:R-:W-:-:S07]  /*7500*/  @!P0 FADD.FTZ R6, R29, R6 ;  /* 0x000000061d068221 */ /* 0x001fce0000010000 */
[----:B------:R-:W0:Y:S01]  /*7510*/  @!P1 LDC R5, c[0x0][0x220] ;  /* 0x00008800ff059b82 */ /* 0x000e220000000800 */
[----:B-1----:R-:W-:-:S07]  /*7520*/  @!P1 FADD.FTZ R8, R27, R8 ;  /* 0x000000081b089221 */ /* 0x002fce0000010000 */
[----:B------:R-:W1:Y:S01]  /*7530*/  @!P2 LDC R13, c[0x0][0x220] ;  /* 0x00008800ff0dab82 */ /* 0x000e620000000800 */
[----:B--2---:R-:W-:Y:S01]  /*7540*/  @!P2 FADD.FTZ R10, R25, R10 ;  /* 0x0000000a190aa221 */ /* 0x004fe20000010000 */
[----:B---3--:R-:W-:-:S04]  /*7550*/  @!P0 FMUL.FTZ R3, R24, R3 ;  /* 0x0000000318038220 */ /* 0x008fc80000410000 */
[----:B------:R-:W-:Y:S01]  /*7560*/  @!P0 FMUL.FTZ R3, R6, R3 ;  /* 0x0000000306038220 */ /* 0x000fe20000410000 */
[----:B------:R-:W-:Y:S01]  /*7570*/  @P4 FMUL.FTZ R3, R24, R7 ;  /* 0x0000000718034220 */ /* 0x000fe20000410000 */
[----:B0-----:R-:W-:-:S03]  /*7580*/  @!P1 FMUL.FTZ R5, R18, R5 ;  /* 0x0000000512059220 */ /* 0x001fc60000410000 */
[----:B------:R-:W-:Y:S02]  /*7590*/  @!P0 IMAD.MOV.U32 R4, RZ, RZ, R3 ;  /* 0x000000ffff048224 */ /* 0x000fe400078e0003 */
[----:B------:R-:W-:Y:S01]  /*75a0*/  @!P1 FMUL.FTZ R5, R8, R5 ;  /* 0x0000000508059220 */ /* 0x000fe20000410000 */
[----:B------:R-:W-:Y:S01]  /*75b0*/  @P5 FMUL.FTZ R5, R18, R9 ;  /* 0x0000000912055220 */ /* 0x000fe20000410000 */
[----:B-1----:R-:W-:-:S03]  /*75c0*/  @!P2 FMUL.FTZ R13, R22, R13 ;  /* 0x0000000d160da220 */ /* 0x002fc60000410000 */
[----:B------:R-:W-:Y:S02]  /*75d0*/  @!P1 IMAD.MOV.U32 R18, RZ, RZ, R5 ;  /* 0x000000ffff129224 */ /* 0x000fe400078e0005 */
[----:B------:R-:W-:Y:S01]  /*75e0*/  @!P2 FMUL.FTZ R10, R10, R13 ;  /* 0x0000000d0a0aa220 */ /* 0x000fe20000410000 */
[----:B------:R-:W-:-:S04]  /*75f0*/  @P6 FMUL.FTZ R10, R22, R11 ;  /* 0x0000000b160a6220 */ /* 0x000fc80000410000 */
[----:B------:R-:W-:Y:S01]  /*7600*/  @!P2 IMAD.MOV.U32 R22, RZ, RZ, R10 ;  /* 0x000000ffff16a224 */ /* 0x000fe200078e000a */
[----:B------:R-:W-:Y:S06]  /*7610*/  @P3 BRA `(.L_x_2956) ;  /* 0x0000000400383947 */ /* 0x000fec0003800000 */
[C---:B------:R-:W-:Y:S01]  /*7620*/  FSETP.GTU.FTZ.AND P1, PT, R23.reuse, RZ, PT ;  /* 0x000000ff1700720b */ /* 0x040fe20003f3c000 */
[----:B------:R-:W-:Y:S01]  /*7630*/  ULDC.64 UR4, c[0x0][0x218] ;  /* 0x0000860000047ab9 */ /* 0x000fe20000000a00 */
[----:B------:R-:W-:Y:S01]  /*7640*/  ULDC UR6, c[0x0][0x220] ;  /* 0x0000880000067ab9 */ /* 0x000fe20000000800 */
[----:B------:R-:W-:Y:S01]  /*7650*/  FADD.FTZ R23, R23, UR4 ;  /* 0x0000000417177e21 */ /* 0x000fe20008010000 */
[----:B------:R-:W-:-:S04]  /*7660*/  FMUL.FTZ R24, R19, UR6 ;  /* 0x0000000613187c20 */ /* 0x000fc80008410000 */
[----:B------:R-:W-:-:S05]  /*7670*/  FMUL.FTZ R24, R23, R24 ;  /* 0x0000001817187220 */ /* 0x000fca0000410000 */
[----:B------:R-:W-:Y:S01]  /*7680*/  @P1 FMUL.FTZ R24, R19, UR5 ;  /* 0x0000000513181c20 */ /* 0x000fe20008410000 */
[----:B------:R-:W-:Y:S06]  /*7690*/  BRA `(.L_x_2956) ;  /* 0x0000000400187947 */ /* 0x000fec0003800000 */
.L_x_2955:
[----:B------:R-:W0:Y:S01]  /*76a0*/  S2R R17, SR_TID.X ;  /* 0x0000000000117919 */ /* 0x000e220000002100 */
[----:B------:R-:W-:Y:S01]  /*76b0*/  BSSY B1, `(.L_x_2957) ;  /* 0x0000010000017945 */ /* 0x000fe20003800000 */
[----:B0-----:R-:W-:-:S13]  /*76c0*/  ISETP.GE.AND P0, PT, R17, R2, PT ;  /* 0x000000021100720c */ /* 0x001fda0003f06270 */
[----:B------:R-:W-:Y:S05]  /*76d0*/  @P0 BRA `(.L_x_2958) ;  /* 0x0000000000340947 */ /* 0x000fea0003800000 */
[----:B--2--5:R-:W-:-:S13]  /*76e0*/  FSETP.GTU.FTZ.AND P1, PT, R29, RZ, PT ;  /* 0x000000ff1d00720b */ /* 0x024fda0003f3c000 */
[----:B------:R-:W-:Y:S05]  /*76f0*/  @P1 BRA `(.L_x_2959) ;  /* 0x0000000000241947 */ /* 0x000fea0003800000 */
[----:B------:R-:W-:Y:S02]  /*7700*/  ULDC UR4, c[0x0][0x220] ;  /* 0x0000880000047ab9 */ /* 0x000fe40000000800 */
[----:B------:R-:W-:Y:S01]  /*7710*/  FMUL.FTZ R29, R29, UR4 ;  /* 0x000000041d1d7c20 */ /* 0x000fe20008410000 */
[----:B-1-34-:R-:W-:Y:S01]  /*7720*/  FMUL.FTZ R4, R24, UR4 ;  /* 0x0000000418047c20 */ /* 0x01afe20008410000 */
[----:B------:R-:W-:Y:S02]  /*7730*/  ULDC UR4, c[0x0][0x218] ;  /* 0x0000860000047ab9 */ /* 0x000fe40000000800 */
[----:B------:R-:W-:Y:S01]  /*7740*/  FMUL.FTZ R29, R29, 1.4426950216293334961 ;  /* 0x3fb8aa3b1d1d7820 */ /* 0x000fe20000410000 */
[----:B------:R-:W-:-:S05]  /*7750*/  FMUL.FTZ R4, R4, UR4 ;  /* 0x0000000404047c20 */ /* 0x000fca0008410000 */
[----:B------:R-:W0:Y:S02]  /*7760*/  MUFU.EX2 R29, R29 ;  /* 0x0000001d001d7308 */ /* 0x000e240000000800 */
[----:B0-----:R-:W-:Y:S01]  /*7770*/  FMUL.FTZ R4, R4, R29 ;  /* 0x0000001d04047220 */ /* 0x001fe20000410000 */
[----:B------:R-:W-:Y:S06]  /*7780*/  BRA `(.L_x_2958) ;  /* 0x0000000000087947 */ /* 0x000fec0003800000 */
.L_x_2959:
[----:B------:R-:W-:Y:S02]  /*7790*/  ULDC UR4, c[0x0][0x21c] ;  /* 0x0000870000047ab9 */ /* 0x000fe40000000800 */
[----:B-1-34-:R-:W-:-:S07]  /*77a0*/  FMUL.FTZ R4, R24, UR4 ;  /* 0x0000000418047c20 */ /* 0x01afce0008410000 */
.L_x_2958:
[----:B------:R-:W-:Y:S05]  /*77b0*/  BSYNC B1 ;  /* 0x0000000000017941 */ /* 0x000fea0003800000 */
.L_x_2957:
[----:B------:R-:W-:Y:S01]  /*77c0*/  VIADD R3, R17, 0x80 ;  /* 0x0000008011037836 */ /* 0x000fe20000000000 */
[----:B------:R-:W-:Y:S04]  /*77d0*/  BSSY B1, `(.L_x_2960) ;  /* 0x0000010000017945 */ /* 0x000fe80003800000 */
[----:B------:R-:W-:-:S13]  /*77e0*/  ISETP.GE.AND P1, PT, R3, R2, PT ;  /* 0x000000020300720c */ /* 0x000fda0003f26270 */
[----:B------:R-:W-:Y:S05]  /*77f0*/  @P1 BRA `(.L_x_2961) ;  /* 0x0000000000341947 */ /* 0x000fea0003800000 */
[----:B--2--5:R-:W-:-:S13]  /*7800*/  FSETP.GTU.FTZ.AND P1, PT, R27, RZ, PT ;  /* 0x000000ff1b00720b */ /* 0x024fda0003f3c000 */
[----:B------:R-:W-:Y:S05]  /*7810*/  @P1 BRA `(.L_x_2962) ;  /* 0x0000000000241947 */ /* 0x000fea0003800000 */
[----:B------:R-:W-:Y:S02]  /*7820*/  ULDC UR4, c[0x0][0x220] ;  /* 0x0000880000047ab9 */ /* 0x000fe40000000800 */
[----:B------:R-:W-:Y:S01]  /*7830*/  FMUL.FTZ R27, R27, UR4 ;  /* 0x000000041b1b7c20 */ /* 0x000fe20008410000 */
[----:B----4-:R-:W-:Y:S01]  /*7840*/  FMUL.FTZ R18, R18, UR4 ;  /* 0x0000000412127c20 */ /* 0x010fe20008410000 */
[----:B------:R-:W-:Y:S02]  /*7850*/  ULDC UR4, c[0x0][0x218] ;  /* 0x0000860000047ab9 */ /* 0x000fe40000000800 */
[----:B------:R-:W-:Y:S01]  /*7860*/  FMUL.FTZ R27, R27, 1.4426950216293334961 ;  /* 0x3fb8aa3b1b1b7820 */ /* 0x000fe20000410000 */
[----:B------:R-:W-:-:S05]  /*7870*/  FMUL.FTZ R18, R18, UR4 ;  /* 0x0000000412127c20 */ /* 0x000fca0008410000 */
[----:B------:R-:W0:Y:S02]  /*7880*/  MUFU.EX2 R27, R27 ;  /* 0x0000001b001b7308 */ /* 0x000e240000000800 */
[----:B0-----:R-:W-:Y:S01]  /*7890*/  FMUL.FTZ R18, R18, R27 ;  /* 0x0000001b12127220 */ /* 0x001fe20000410000 */
[----:B------:R-:W-:Y:S06]  /*78a0*/  BRA `(.L_x_2961) ;  /* 0x0000000000087947 */ /* 0x000fec0003800000 */
.L_x_2962:
[----:B------:R-:W-:Y:S02]  /*78b0*/  ULDC UR4, c[0x0][0x21c] ;  /* 0x0000870000047ab9 */ /* 0x000fe40000000800 */
[----:B----4-:R-:W-:-:S07]  /*78c0*/  FMUL.FTZ R18, R18, UR4 ;  /* 0x0000000412127c20 */ /* 0x010fce0008410000 */
.L_x_2961:
[----:B------:R-:W-:Y:S05]  /*78d0*/  BSYNC B1 ;  /* 0x0000000000017941 */ /* 0x000fea0003800000 */
.L_x_2960:
[----:B------:R-:W-:Y:S01]  /*78e0*/  VIADD R3, R17, 0x100 ;  /* 0x0000010011037836 */ /* 0x000fe20000000000 */
[----:B------:R-:W-:Y:S04]  /*78f0*/  BSSY B1, `(.L_x_2963) ;  /* 0x0000010000017945 */ /* 0x000fe80003800000 */
[----:B------:R-:W-:-:S13]  /*7900*/  ISETP.GE.AND P1, PT, R3, R2, PT ;  /* 0x000000020300720c */ /* 0x000fda0003f26270 */
[----:B------:R-:W-:Y:S05]  /*7910*/  @P1 BRA `(.L_x_2964) ;  /* 0x0000000000341947 */ /* 0x000fea0003800000 */
[----:B-1---5:R-:W-:-:S13]  /*7920*/  FSETP.GTU.FTZ.AND P1, PT, R25, RZ, PT ;  /* 0x000000ff1900720b */ /* 0x022fda0003f3c000 */
        /* <DEDUP_REMOVED lines=10> */
.L_x_2965:
[----:B------:R-:W-:Y:S02]  /*79d0*/  ULDC UR4, c[0x0][0x21c] ;  /* 0x0000870000047ab9 */ /* 0x000fe40000000800 */
[----:B----4-:R-:W-:-:S07]  /*79e0*/  FMUL.FTZ R22, R22, UR4 ;  /* 0x0000000416167c20 */ /* 0x010fce0008410000 */
.L_x_2964:
[----:B------:R-:W-:Y:S05]  /*79f0*/  BSYNC B1 ;  /* 0x0000000000017941 */ /* 0x000fea0003800000 */
.L_x_2963:
[----:B------:R-:W-:-:S05]  /*7a00*/  VIADD R3, R17, 0x180 ;  /* 0x0000018011037836 */ /* 0x000fca0000000000 */
[----:B------:R-:W-:-:S13]  /*7a10*/  ISETP.GE.AND P1, PT, R3, R2, PT ;  /* 0x000000020300720c */ /* 0x000fda0003f26270 */
[----:B------:R-:W-:Y:S05]  /*7a20*/  @P1 BRA `(.L_x_2956) ;  /* 0x0000000000341947 */ /* 0x000fea0003800000 */
[----:B-1---5:R-:W-:-:S13]  /*7a30*/  FSETP.GTU.FTZ.AND P1, PT, R23, RZ, PT ;  /* 0x000000ff1700720b */ /* 0x022fda0003f3c000 */
[----:B------:R-:W-:Y:S05]  /*7a40*/  @P1 BRA `(.L_x_2966) ;  /* 0x0000000000241947 */ /* 0x000fea0003800000 */
[----:B------:R-:W-:Y:S02]  /*7a50*/  ULDC UR4, c[0x0][0x220] ;  /* 0x0000880000047ab9 */ /* 0x000fe40000000800 */
[----:B------:R-:W-:Y:S01]  /*7a60*/  FMUL.FTZ R23, R23, UR4 ;  /* 0x0000000417177c20 */ /* 0x000fe20008410000 */
[----:B---34-:R-:W-:Y:S01]  /*7a70*/  FMUL.FTZ R24, R19, UR4 ;  /* 0x0000000413187c20 */ /* 0x018fe20008410000 */
[----:B------:R-:W-:Y:S02]  /*7a80*/  ULDC UR4, c[0x0][0x218] ;  /* 0x0000860000047ab9 */ /* 0x000fe40000000800 */
[----:B------:R-:W-:Y:S01]  /*7a90*/  FMUL.FTZ R23, R23, 1.4426950216293334961 ;  /* 0x3fb8aa3b17177820 */ /* 0x000fe20000410000 */
[----:B------:R-:W-:-:S05]  /*7aa0*/  FMUL.FTZ R24, R24, UR4 ;  /* 0x0000000418187c20 */ /* 0x000fca0008410000 */
[----:B------:R-:W0:Y:S02]  /*7ab0*/  MUFU.EX2 R23, R23 ;  /* 0x0000001700177308 */ /* 0x000e240000000800 */
[----:B0-----:R-:W-:Y:S01]  /*7ac0*/  FMUL.FTZ R24, R24, R23 ;  /* 0x0000001718187220 */ /* 0x001fe20000410000 */
[----:B------:R-:W-:Y:S06]  /*7ad0*/  BRA `(.L_x_2956) ;  /* 0x0000000000087947 */ /* 0x000fec0003800000 */
.L_x_2966:
[----:B------:R-:W-:Y:S02]  /*7ae0*/  ULDC UR4, c[0x0][0x21c] ;  /* 0x0000870000047ab9 */ /* 0x000fe40000000800 */
[----:B---34-:R-:W-:-:S07]  /*7af0*/  FMUL.FTZ R24, R19, UR4 ;  /* 0x0000000413187c20 */ /* 0x018fce0008410000 */
.L_x_2956:
[----:B------:R-:W-:Y:S05]  /*7b00*/  BSYNC B0 ;  /* 0x0000000000007941 */ /* 0x000fea0003800000 */
.L_x_2954:
[----:B-1---5:R-:W0:Y:S01]  /*7b10*/  LDC.U8 R25, c[0x0][0x258] ;  /* 0x00009600ff197b82 */ /* 0x022e220000000000 */
[----:B------:R-:W-:Y:S04]  /*7b20*/  BSSY B6, `(.L_x_2967) ;  /* 0x00000ec000067945 */ /* 0x000fe80003800000 */
[----:B------:R-:W-:Y:S05]  /*7b30*/  @P0 BRA `(.L_x_2968) ;  /* 0x0000000c00a80947 */ /* 0x000fea0003800000 */
[----:B------:R-:W1:Y:S01]  /*7b40*/  LDC.64 R8, c[0x0][0x230] ;  /* 0x00008c00ff087b82 */ /* 0x000e620000000a00 */
[----:B------:R-:W-:Y:S01]  /*7b50*/  IMAD R0, R16, 0x200, R17 ;  /* 0x0000020010007824 */ /* 0x000fe200078e0211 */
[----:B0---4-:R-:W-:Y:S01]  /*7b60*/  PRMT R5, R25, 0x9910, RZ ;  /* 0x0000991019057816 */ /* 0x011fe200000000ff */
        /* <DEDUP_REMOVED lines=18> */
.L_x_2972:
[----:B------:R-:W0:Y:S02]  /*7c90*/  F2I.S64.TRUNC R4, R4 ;  /* 0x0000000400047311 */ /* 0x000e24000020d900 */
[----:B0-----:R-:W-:-:S05]  /*7ca0*/  IMAD.MOV.U32 R3, RZ, RZ, R4 ;  /* 0x000000ffff037224 */ /* 0x001fca00078e0004 */
[----:B------:R0:W-:Y:S01]  /*7cb0*/  STG.E.U8 desc[UR36][R8.64], R3 ;  /* 0x0000000308007986 */ /* 0x0001e2000c101124 */
[----:B------:R-:W-:Y:S05]  /*7cc0*/  BRA `(.L_x_2974) ;  /* 0x0000000c00407947 */ /* 0x000fea0003800000 */
.L_x_2971:
        /* <DEDUP_REMOVED lines=9> */
.L_x_2976:
[----:B------:R-:W0:Y:S02]  /*7d60*/  F2I.FTZ.TRUNC.NTZ R3, R4 ;  /* 0x0000000400037305 */ /* 0x000e24000021f100 */
[----:B0-----:R0:W-:Y:S01]  /*7d70*/  STG.E desc[UR36][R8.64], R3 ;  /* 0x0000000308007986 */ /* 0x0011e2000c101924 */
[----:B------:R-:W-:Y:S05]  /*7d80*/  BRA `(.L_x_2974) ;  /* 0x0000000c00107947 */ /* 0x000fea0003800000 */
.L_x_2975:
[----:B------:R-:W0:Y:S02]  /*7d90*/  F2I.FTZ.TRUNC.NTZ R3, R4 ;  /* 0x0000000400037305 */ /* 0x000e24000021f100 */
[----:B0-----:R0:W-:Y:S01]  /*7da0*/  STG.E.U16 desc[UR36][R8.64], R3 ;  /* 0x0000000308007986 */ /* 0x0011e2000c101524 */
[----:B------:R-:W-:Y:S05]  /*7db0*/  BRA `(.L_x_2974) ;  /* 0x0000000c00047947 */ /* 0x000fea0003800000 */
.L_x_2970:
        /* <DEDUP_REMOVED lines=8> */
.L_x_2978:
[----:B------:R-:W-:-:S05]  /*7e40*/  F2FP.F16.F32.PACK_AB R4, RZ, R4 ;  /* 0x00000004ff04723e */ /* 0x000fca00000000ff */
[----:B------:R0:W-:Y:S01]  /*7e50*/  STG.E.U16 desc[UR36][R8.64], R4 ;  /* 0x0000000408007986 */ /* 0x0001e2000c101524 */
[----:B------:R-:W-:Y:S05]  /*7e60*/  BRA `(.L_x_2974) ;  /* 0x0000000800d87947 */ /* 0x000fea0003800000 */
.L_x_2977:
        /* <DEDUP_REMOVED lines=9> */
.L_x_2980:
[----:B------:R-:W-:-:S04]  /*7f00*/  F2FP.F16.F32.PACK_AB R3, RZ, R4 ;  /* 0x00000004ff03723e */ /* 0x000fc800000000ff */
[----:B------:R-:W-:-:S05]  /*7f10*/  PRMT R3, R3, 0x5410, RZ ;  /* 0x0000541003037816 */ /* 0x000fca00000000ff */
[----:B------:R0:W-:Y:S01]  /*7f20*/  STG.E desc[UR36][R8.64], R3 ;  /* 0x0000000308007986 */ /* 0x0001e2000c101924 */
[----:B------:R-:W-:Y:S05]  /*7f30*/  BRA `(.L_x_2974) ;  /* 0x0000000800a47947 */ /* 0x000fea0003800000 */
.L_x_2979:
[----:B------:R-:W-:-:S06]  /*7f40*/  FMUL.FTZ R4, R4, 1 ;  /* 0x3f80000004047820 */ /* 0x000fcc0000410000 */
[----:B------:R-:W0:Y:S02]  /*7f50*/  F2F.F64.F32 R4, R4 ;  /* 0x0000000400047310 */ /* 0x000e240000201800 */
[----:B0-----:R0:W-:Y:S01]  /*7f60*/  STG.E.64 desc[UR36][R8.64], R4 ;  /* 0x0000000408007986 */ /* 0x0011e2000c101b24 */
[----:B------:R-:W-:Y:S05]  /*7f70*/  BRA `(.L_x_2974) ;  /* 0x0000000800947947 */ /* 0x000fea0003800000 */
.L_x_2969:
        /* <DEDUP_REMOVED lines=12> */
.L_x_2983:
[----:B------:R-:W-:Y:S01]  /*8040*/  FMUL.FTZ R4, R4, 1 ;  /* 0x3f80000004047820 */ /* 0x000fe20000410000 */
[----:B------:R-:W-:-:S05]  /*8050*/  CS2R R6, SRZ ;  /* 0x0000000000067805 */ /* 0x000fca000001ff00 */
[----:B------:R-:W0:Y:S02]  /*8060*/  F2F.F64.F32 R4, R4 ;  /* 0x0000000400047310 */ /* 0x000e240000201800 */
[----:B0-----:R0:W-:Y:S01]  /*8070*/  STG.E.128 desc[UR36][R8.64], R4 ;  /* 0x0000000408007986 */ /* 0x0011e2000c101d24 */
[----:B------:R-:W-:Y:S05]  /*8080*/  BRA `(.L_x_2974) ;  /* 0x0000000800507947 */ /* 0x000fea0003800000 */
.L_x_2982:
        /* <DEDUP_REMOVED lines=20> */
.L_x_2987:
[----:B------:R-:W-:Y:S05]  /*81d0*/  BSYNC B0 ;  /* 0x0000000000007941 */ /* 0x000fea0003800000 */
.L_x_2986:
[----:B------:R-:W-:-:S05]  /*81e0*/  LOP3.LUT R5, R0, R5, RZ, 0xfc, !PT ;  /* 0x0000000500057212 */ /* 0x000fca00078efcff */
[----:B------:R0:W-:Y:S01]  /*81f0*/  STG.E.U8 desc[UR36][R8.64], R5 ;  /* 0x0000000508007986 */ /* 0x0001e2000c101124 */
[----:B------:R-:W-:Y:S05]  /*8200*/  BRA `(.L_x_2974) ;  /* 0x0000000400f07947 */ /* 0x000fea0003800000 */
.L_x_2985:
        /* <DEDUP_REMOVED lines=12> */
.L_x_2989:
[----:B------:R-:W-:Y:S01]  /*82d0*/  IMAD.MOV.U32 R0, RZ, RZ, 0x7f ;  /* 0x0000007fff007424 */ /* 0x000fe200078e00ff */
[----:B------:R-:W-:-:S04]  /*82e0*/  ISETP.GT.U32.AND P0, PT, R5, 0x7f800000, PT ;  /* 0x7f8000000500780c */ /* 0x000fc80003f04070 */
[----:B------:R-:W-:-:S09]  /*82f0*/  SEL R0, R0, 0x7c, P0 ;  /* 0x0000007c00007807 */ /* 0x000fd20000000000 */
.L_x_2990:
[----:B------:R-:W-:Y:S05]  /*8300*/  BSYNC B0 ;  /* 0x0000000000007941 */ /* 0x000fea0003800000 */
.L_x_2988:
[----:B------:R-:W-:-:S04]  /*8310*/  LOP3.LUT R4, R4, 0x80000000, RZ, 0xc0, !PT ;  /* 0x8000000004047812 */ /* 0x000fc800078ec0ff */
[----:B------:R-:W-:-:S04]  /*8320*/  SHF.R.U32.HI R3, RZ, 0x18, R4 ;  /* 0x00000018ff037819 */ /* 0x000fc80000011604 */
[----:B------:R-:W-:-:S05]  /*8330*/  LOP3.LUT R3, R0, R3, RZ, 0xfc, !PT ;  /* 0x0000000300037212 */ /* 0x000fca00078efcff */
[----:B------:R0:W-:Y:S01]  /*8340*/  STG.E.U8 desc[UR36][R8.64], R3 ;  /* 0x0000000308007986 */ /* 0x0001e2000c101124 */
[----:B------:R-:W-:Y:S05]  /*8350*/  BRA `(.L_x_2974) ;  /* 0x00000004009c7947 */ /* 0x000fea0003800000 */
.L_x_2984:
[----:B------:R-:W-:-:S05]  /*8360*/  F2FP.BF16.F32.PACK_AB R4, RZ, R4 ;  /* 0x00000004ff04723e */ /* 0x000fca00000010ff */
[----:B------:R0:W-:Y:S01]  /*8370*/  STG.E.U16 desc[UR36][R8.64], R4 ;  /* 0x0000000408007986 */ /* 0x0001e2000c101524 */
[----:B------:R-:W-:Y:S05]  /*8380*/  BRA `(.L_x_2974) ;  /* 0x0000000400907947 */ /* 0x000fea0003800000 */
.L_x_2981:
        /* <DEDUP_REMOVED lines=11> */
.L_x_2993:
        /* <DEDUP_REMOVED lines=16> */
.L_x_2996:
[----:B------:R-:W-:-:S04]  /*8540*/  LOP3.LUT R4, R4, 0x80000000, RZ, 0xc0, !PT ;  /* 0x8000000004047812 */ /* 0x000fc800078ec0ff */
[----:B------:R-:W-:-:S04]  /*8550*/  SHF.R.U32.HI R4, RZ, 0x18, R4 ;  /* 0x00000018ff047819 */ /* 0x000fc80000011604 */
[----:B------:R-:W-:-:S04]  /*8560*/  LOP3.LUT R3, R3, R4, RZ, 0xfc, !PT ;  /* 0x0000000403037212 */ /* 0x000fc800078efcff */
[----:B------:R-:W-:-:S07]  /*8570*/  PRMT R0, R3, 0x7610, R0 ;  /* 0x0000761003007816 */ /* 0x000fce0000000000 */
.L_x_2995:
[----:B------:R-:W-:Y:S05]  /*8580*/  BSYNC B0 ;  /* 0x0000000000007941 */ /* 0x000fea0003800000 */
.L_x_2994:
[----:B------:R0:W-:Y:S01]  /*8590*/  STG.E.U8 desc[UR36][R8.64], R0 ;  /* 0x0000000008007986 */ /* 0x0001e2000c101124 */
[----:B------:R-:W-:Y:S05]  /*85a0*/  BRA `(.L_x_2974) ;  /* 0x0000000400087947 */ /* 0x000fea0003800000 */
.L_x_2992:
        /* <DEDUP_REMOVED lines=16> */
.L_x_2999:
[----:B------:R-:W-:-:S04]  /*86b0*/  LOP3.LUT R4, R4, 0x80000000, RZ, 0xc0, !PT ;  /* 0x8000000004047812 */ /* 0x000fc800078ec0ff */
[----:B------:R-:W-:-:S04]  /*86c0*/  SHF.R.U32.HI R4, RZ, 0x18, R4 ;  /* 0x00000018ff047819 */ /* 0x000fc80000011604 */
[----:B------:R-:W-:-:S04]  /*86d0*/  LOP3.LUT R3, R3, R4, RZ, 0xfc, !PT ;  /* 0x0000000403037212 */ /* 0x000fc800078efcff */
[----:B------:R-:W-:-:S07]  /*86e0*/  PRMT R0, R3, 0x7610, R0 ;  /* 0x0000761003007816 */ /* 0x000fce0000000000 */
.L_x_2998:
[----:B------:R-:W-:Y:S05]  /*86f0*/  BSYNC B0 ;  /* 0x0000000000007941 */ /* 0x000fea0003800000 */
.L_x_2997:
[----:B------:R0:W-:Y:S01]  /*8700*/  STG.E.U8 desc[UR36][R8.64], R0 ;  /* 0x0000000008007986 */ /* 0x0001e2000c101124 */
[----:B------:R-:W-:Y:S05]  /*8710*/  BRA `(.L_x_2974) ;  /* 0x0000000000ac7947 */ /* 0x000fea0003800000 */
.L_x_2991:
        /* <DEDUP_REMOVED lines=21> */
.L_x_2973:
        /* <DEDUP_REMOVED lines=15> */
[----:B0-23--:R-:W-:Y:S05]  /*8960*/  CALL.ABS.NOINC R14 ;  /* 0x000000000e007343 */ /* 0x00dfea0003c00000 */
.L_x_3002:
[----:B------:R-:W-:Y:S05]  /*8970*/  BRA `(.L_x_2974) ;  /* 0x0000000000147947 */ /* 0x000fea0003800000 */
.L_x_3001:
[----:B------:R-:W0:Y:S02]  /*8980*/  F2I.U64.TRUNC R4, R4 ;  /* 0x0000000400047311 */ /* 0x000e24000020d800 */
[----:B0-----:R4:W-:Y:S01]  /*8990*/  STG.E.64 desc[UR36][R8.64], R4 ;  /* 0x0000000408007986 */ /* 0x0019e2000c101b24 */
[----:B------:R-:W-:Y:S05]  /*89a0*/  BRA `(.L_x_2974) ;  /* 0x0000000000087947 */ /* 0x000fea0003800000 */
.L_x_3000:
[----:B------:R-:W0:Y:S02]  /*89b0*/  F2I.FTZ.U32.TRUNC.NTZ R3, R4 ;  /* 0x0000000400037305 */ /* 0x000e24000021f000 */
[----:B0-----:R0:W-:Y:S02]  /*89c0*/  STG.E desc[UR36][R8.64], R3 ;  /* 0x0000000308007986 */ /* 0x0011e4000c101924 */
.L_x_2974:
[----:B------:R-:W-:-:S07]  /*89d0*/  VIADD R17, R17, 0x80 ;  /* 0x0000008011117836 */ /* 0x000fce0000000000 */
.L_x_2968:
[----:B------:R-:W-:Y:S05]  /*89e0*/  BSYNC B6 ;  /* 0x0000000000067941 */ /* 0x000fea0003800000 */
.L_x_2967:
[----:B------:R-:W-:Y:S01]  /*89f0*/  ISETP.GE.AND P0, PT, R17, R2, PT ;  /* 0x000000021100720c */ /* 0x000fe20003f06270 */
[----:B------:R-:W-:-:S12]  /*8a00*/  BSSY B6, `(.L_x_3003) ;  /* 0x00001d8000067945 */ /* 0x000fd80003800000 */
[----:B------:R-:W-:Y:S05]  /*8a10*/  @P0 BRA `(.L_x_3004) ;  /* 0x0000001c00580947 */ /* 0x000fea0003800000 */
[----:B01--4-:R-:W0:Y:S01]  /*8a20*/  LDC.64 R8, c[0x0][0x230] ;  /* 0x00008c00ff087b82 */ /* 0x013e220000000a00 */
        /* <DEDUP_REMOVED lines=20> */
.L_x_3008:
[----:B------:R-:W0:Y:S02]  /*8b70*/  F2I.S64.TRUNC R18, R18 ;  /* 0x0000001200127311 */ /* 0x000e24000020d900 */
[----:B0-----:R-:W-:-:S05]  /*8b80*/  IMAD.MOV.U32 R3, RZ, RZ, R18 ;  /* 0x000000ffff037224 */ /* 0x001fca00078e0012 */
[----:B------:R0:W-:Y:S01]  /*8b90*/  STG.E.U8 desc[UR36][R8.64], R3 ;  /* 0x0000000308007986 */ /* 0x0001e2000c101124 */
[----:B------:R-:W-:Y:S05]  /*8ba0*/  BRA `(.L_x_3010) ;  /* 0x0000000c00407947 */ /* 0x000fea0003800000 */
.L_x_3007:
        /* <DEDUP_REMOVED lines=9> */
.L_x_3012:
[----:B------:R-:W0:Y:S02]  /*8c40*/  F2I.FTZ.TRUNC.NTZ R3, R18 ;  /* 0x0000001200037305 */ /* 0x000e24000021f100 */
[----:B0-----:R0:W-:Y:S01]  /*8c50*/  STG.E desc[UR36][R8.64], R3 ;  /* 0x0000000308007986 */ /* 0x0011e2000c101924 */
[----:B------:R-:W-:Y:S05]  /*8c60*/  BRA `(.L_x_3010) ;  /* 0x0000000c00107947 */ /* 0x000fea0003800000 */
.L_x_3011:
[----:B------:R-:W0:Y:S02]  /*8c70*/  F2I.FTZ.TRUNC.NTZ R3, R18 ;  /* 0x0000001200037305 */ /* 0x000e24000021f100 */
[----:B0-----:R0:W-:Y:S01]  /*8c80*/  STG.E.U16 desc[UR36][R8.64], R3 ;  /* 0x0000000308007986 */ /* 0x0011e2000c101524 */
[----:B------:R-:W-:Y:S05]  /*8c90*/  BRA `(.L_x_3010) ;  /* 0x0000000c00047947 */ /* 0x000fea0003800000 */
.L_x_3006:
        /* <DEDUP_REMOVED lines=8> */
.L_x_3014:
[----:B------:R-:W-:-:S05]  /*8d20*/  F2FP.F16.F32.PACK_AB R18, RZ, R18 ;  /* 0x00000012ff12723e */ /* 0x000fca00000000ff */
[----:B------:R0:W-:Y:S01]  /*8d30*/  STG.E.U16 desc[UR36][R8.64], R18 ;  /* 0x0000001208007986 */ /* 0x0001e2000c101524 */
[----:B------:R-:W-:Y:S05]  /*8d40*/  BRA `(.L_x_3010) ;  /* 0x0000000800d87947 */ /* 0x000fea0003800000 */
.L_x_3013:
        /* <DEDUP_REMOVED lines=9> */
.L_x_3016:
[----:B------:R-:W-:-:S04]  /*8de0*/  F2FP.F16.F32.PACK_AB R3, RZ, R18 ;  /* 0x00000012ff03723e */ /* 0x000fc800000000ff */
[----:B------:R-:W-:-:S05]  /*8df0*/  PRMT R3, R3, 0x5410, RZ ;  /* 0x0000541003037816 */ /* 0x000fca00000000ff */
[----:B------:R4:W-:Y:S01]  /*8e00*/  STG.E desc[UR36][R8.64], R3 ;  /* 0x0000000308007986 */ /* 0x0009e2000c101924 */
[----:B------:R-:W-:Y:S05]  /*8e10*/  BRA `(.L_x_3010) ;  /* 0x0000000800a47947 */ /* 0x000fea0003800000 */
.L_x_3015:
[----:B------:R-:W-:-:S06]  /*8e20*/  FMUL.FTZ R4, R18, 1 ;  /* 0x3f80000012047820 */ /* 0x000fcc0000410000 */
[----:B------:R-:W0:Y:S02]  /*8e30*/  F2F.F64.F32 R4, R4 ;  /* 0x0000000400047310 */ /* 0x000e240000201800 */
[----:B0-----:R0:W-:Y:S01]  /*8e40*/  STG.E.64 desc[UR36][R8.64], R4 ;  /* 0x0000000408007986 */ /* 0x0011e2000c101b24 */
[----:B------:R-:W-:Y:S05]  /*8e50*/  BRA `(.L_x_3010) ;  /* 0x0000000800947947 */ /* 0x000fea0003800000 */
.L_x_3005:
        /* <DEDUP_REMOVED lines=12> */
.L_x_3019:
[----:B------:R-:W-:Y:S01]  /*8f20*/  FMUL.FTZ R4, R18, 1 ;  /* 0x3f80000012047820 */ /* 0x000fe20000410000 */
[----:B------:R-:W-:-:S05]  /*8f30*/  CS2R R6, SRZ ;  /* 0x0000000000067805 */ /* 0x000fca000001ff00 */
[----:B------:R-:W0:Y:S02]  /*8f40*/  F2F.F64.F32 R4, R4 ;  /* 0x0000000400047310 */ /* 0x000e240000201800 */
[----:B0-----:R0:W-:Y:S01]  /*8f50*/  STG.E.128 desc[UR36][R8.64], R4 ;  /* 0x0000000408007986 */ /* 0x0011e2000c101d24 */
[----:B------:R-:W-:Y:S05]  /*8f60*/  BRA `(.L_x_3010) ;  /* 0x0000000800507947 */ /* 0x000fea0003800000 */
.L_x_3018:
        /* <DEDUP_REMOVED lines=20> */
.L_x_3023:
[----:B------:R-:W-:Y:S05]  /*90b0*/  BSYNC B0 ;  /* 0x0000000000007941 */ /* 0x000fea0003800000 */
.L_x_3022:
[----:B------:R-:W-:-:S05]  /*90c0*/  LOP3.LUT R5, R0, R5, RZ, 0xfc, !PT ;  /* 0x0000000500057212 */ /* 0x000fca00078efcff */
[----:B------:R0:W-:Y:S01]  /*90d0*/  STG.E.U8 desc[UR36][R8.64], R5 ;  /* 0x0000000508007986 */ /* 0x0001e2000c101124 */
[----:B------:R-:W-:Y:S05]  /*90e0*/  BRA `(.L_x_3010) ;  /* 0x0000000400f07947 */ /* 0x000fea0003800000 */
.L_x_3021:
        /* <DEDUP_REMOVED lines=12> */
.L_x_3025:
[----:B------:R-:W-:Y:S01]  /*91b0*/  IMAD.MOV.U32 R0, RZ, RZ, 0x7f ;  /* 0x0000007fff007424 */ /* 0x000fe200078e00ff */
[----:B------:R-:W-:-:S04]  /*91c0*/  ISETP.GT.U32.AND P0, PT, R4, 0x7f800000, PT ;  /* 0x7f8000000400780c */ /* 0x000fc80003f04070 */
[----:B------:R-:W-:-:S09]  /*91d0*/  SEL R0, R0, 0x7c, P0 ;  /* 0x0000007c00007807 */ /* 0x000fd20000000000 */
.L_x_3026:
[----:B------:R-:W-:Y:S05]  /*91e0*/  BSYNC B0 ;  /* 0x0000000000007941 */ /* 0x000fea0003800000 */
.L_x_3024:
[----:B------:R-:W-:-:S04]  /*91f0*/  LOP3.LUT R18, R18, 0x80000000, RZ, 0xc0, !PT ;  /* 0x8000000012127812 */ /* 0x000fc800078ec0ff */
[----:B------:R-:W-:-:S04]  /*9200*/  SHF.R.U32.HI R3, RZ, 0x18, R18 ;  /* 0x00000018ff037819 */ /* 0x000fc80000011612 */
[----:B------:R-:W-:-:S05]  /*9210*/  LOP3.LUT R3, R0, R3, RZ, 0xfc, !PT ;  /* 0x0000000300037212 */ /* 0x000fca00078efcff */
[----:B------:R0:W-:Y:S01]  /*9220*/  STG.E.U8 desc[UR36][R8.64], R3 ;  /* 0x0000000308007986 */ /* 0x0001e2000c101124 */
[----:B------:R-:W-:Y:S05]  /*9230*/  BRA `(.L_x_3010) ;  /* 0x00000004009c7947 */ /* 0x000fea0003800000 */
.L_x_3020:
[----:B------:R-:W-:-:S05]  /*9240*/  F2FP.BF16.F32.PACK_AB R18, RZ, R18 ;  /* 0x00000012ff12723e */ /* 0x000fca00000010ff */
[----:B------:R0:W-:Y:S01]  /*9250*/  STG.E.U16 desc[UR36][R8.64], R18 ;  /* 0x0000001208007986 */ /* 0x0001e2000c101524 */
[----:B------:R-:W-:Y:S05]  /*9260*/  BRA `(.L_x_3010) ;  /* 0x0000000400907947 */ /* 0x000fea0003800000 */
.L_x_3017:
        /* <DEDUP_REMOVED lines=11> */
.L_x_3029:
        /* <DEDUP_REMOVED lines=16> */
.L_x_3032:
[----:B------:R-:W-:-:S04]  /*9420*/  LOP3.LUT R18, R18, 0x80000000, RZ, 0xc0, !PT ;  /* 0x8000000012127812 */ /* 0x000fc800078ec0ff */
[----:B------:R-:W-:-:S04]  /*9430*/  SHF.R.U32.HI R3, RZ, 0x18, R18 ;  /* 0x00000018ff037819 */ /* 0x000fc80000011612 */
[----:B------:R-:W-:-:S04]  /*9440*/  LOP3.LUT R0, R0, R3, RZ, 0xfc, !PT ;  /* 0x0000000300007212 */ /* 0x000fc800078efcff */
[----:B------:R-:W-:-:S07]  /*9450*/  PRMT R4, R0, 0x7610, R4 ;  /* 0x0000761000047816 */ /* 0x000fce0000000004 */
.L_x_3031:
[----:B------:R-:W-:Y:S05]  /*9460*/  BSYNC B0 ;  /* 0x0000000000007941 */ /* 0x000fea0003800000 */
.L_x_3030:
[----:B------:R0:W-:Y:S01]  /*9470*/  STG.E.U8 desc[UR36][R8.64], R4 ;  /* 0x0000000408007986 */ /* 0x0001e2000c101124 */
[----:B------:R-:W-:Y:S05]  /*9480*/  BRA `(.L_x_3010) ;  /* 0x0000000400087947 */ /* 0x000fea0003800000 */
.L_x_3028:
        /* <DEDUP_REMOVED lines=16> */
.L_x_3035:
[----:B------:R-:W-:-:S04]  /*9590*/  LOP3.LUT R18, R18, 0x80000000, RZ, 0xc0, !PT ;  /* 0x8000000012127812 */ /* 0x000fc800078ec0ff */
[----:B------:R-:W-:-:S04]  /*95a0*/  SHF.R.U32.HI R3, RZ, 0x18, R18 ;  /* 0x00000018ff037819 */ /* 0x000fc80000011612 */
[----:B------:R-:W-:-:S04]  /*95b0*/  LOP3.LUT R0, R0, R3, RZ, 0xfc, !PT ;  /* 0x0000000300007212 */ /* 0x000fc800078efcff */
[----:B------:R-:W-:-:S07]  /*95c0*/  PRMT R4, R0, 0x7610, R4 ;  /* 0x0000761000047816 */ /* 0x000fce0000000004 */
.L_x_3034:
[----:B------:R-:W-:Y:S05]  /*95d0*/  BSYNC B0 ;  /* 0x0000000000007941 */ /* 0x000fea0003800000 */
.L_x_3033:
[----:B------:R0:W-:Y:S01]  /*95e0*/  STG.E.U8 desc[UR36][R8.64], R4 ;  /* 0x0000000408007986 */ /* 0x0001e2000c101124 */
[----:B------:R-:W-:Y:S05]  /*95f0*/  BRA `(.L_x_3010) ;  /* 0x0000000000ac7947 */ /* 0x000fea0003800000 */
.L_x_3027:
        /* <DEDUP_REMOVED lines=21> */
.L_x_3009:
        /* <DEDUP_REMOVED lines=16> */
.L_x_3038:
[----:B------:R-:W-:Y:S05]  /*9850*/  BRA `(.L_x_3010) ;  /* 0x0000000000147947 */ /* 0x000fea0003800000 */
.L_x_3037:
[----:B------:R-:W0:Y:S02]  /*9860*/  F2I.U64.TRUNC R18, R18 ;  /* 0x0000001200127311 */ /* 0x000e24000020d800 */
[----:B0-----:R0:W-:Y:S01]  /*9870*/  STG.E.64 desc[UR36][R8.64], R18 ;  /* 0x0000001208007986 */ /* 0x0011e2000c101b24 */
[----:B------:R-:W-:Y:S05]  /*9880*/  BRA `(.L_x_3010) ;  /* 0x0000000000087947 */ /* 0x000fea0003800000 */
.L_x_3036:
[----:B------:R-:W0:Y:S02]  /*9890*/  F2I.FTZ.U32.TRUNC.NTZ R3, R18 ;  /* 0x0000001200037305 */ /* 0x000e24000021f000 */
[----:B0-----:R0:W-:Y:S02]  /*98a0*/  STG.E desc[UR36][R8.64], R3 ;  /* 0x0000000308007986 */ /* 0x0011e4000c101924 */
.L_x_3010:
[----:B------:R-:W-:-:S05]  /*98b0*/  VIADD R17, R17, 0x80 ;  /* 0x0000008011117836 */ /* 0x000fca0000000000 */
[----:B------:R-:W-:-:S13]  /*98c0*/  ISETP.GE.AND P0, PT, R17, R2, PT ;  /* 0x000000021100720c */ /* 0x000fda0003f06270 */
        /* <DEDUP_REMOVED lines=22> */
.L_x_3042:
[----:B------:R-:W0:Y:S02]  /*9a30*/  F2I.S64.TRUNC R22, R22 ;  /* 0x0000001600167311 */ /* 0x000e24000020d900 */
[----:B0-----:R-:W-:-:S05]  /*9a40*/  IMAD.MOV.U32 R3, RZ, RZ, R22 ;  /* 0x000000ffff037224 */ /* 0x001fca00078e0016 */
[----:B------:R0:W-:Y:S01]  /*9a50*/  STG.E.U8 desc[UR36][R8.64], R3 ;  /* 0x0000000308007986 */ /* 0x0001e2000c101124 */
[----:B------:R-:W-:Y:S05]  /*9a60*/  BRA `(.L_x_3044) ;  /* 0x0000000c00407947 */ /* 0x000fea0003800000 */
.L_x_3041:
        /* <DEDUP_REMOVED lines=9> */
.L_x_3046:
[----:B------:R-:W0:Y:S02]  /*9b00*/  F2I.FTZ.TRUNC.NTZ R3, R22 ;  /* 0x0000001600037305 */ /* 0x000e24000021f100 */
[----:B0-----:R0:W-:Y:S01]  /*9b10*/  STG.E desc[UR36][R8.64], R3 ;  /* 0x0000000308007986 */ /* 0x0011e2000c101924 */
[----:B------:R-:W-:Y:S05]  /*9b20*/  BRA `(.L_x_3044) ;  /* 0x0000000c00107947 */ /* 0x000fea0003800000 */
.L_x_3045:
[----:B------:R-:W0:Y:S02]  /*9b30*/  F2I.FTZ.TRUNC.NTZ R3, R22 ;  /* 0x0000001600037305 */ /* 0x000e24000021f100 */
[----:B0-----:R0:W-:Y:S01]  /*9b40*/  STG.E.U16 desc[UR36][R8.64], R3 ;  /* 0x0000000308007986 */ /* 0x0011e2000c101524 */
[----:B------:R-:W-:Y:S05]  /*9b50*/  BRA `(.L_x_3044) ;  /* 0x0000000c00047947 */ /* 0x000fea0003800000 */
.L_x_3040:
        /* <DEDUP_REMOVED lines=8> */
.L_x_3048:
[----:B------:R-:W-:-:S05]  /*9be0*/  F2FP.F16.F32.PACK_AB R22, RZ, R22 ;  /* 0x00000016ff16723e */ /* 0x000fca00000000ff */
[----:B------:R0:W-:Y:S01]  /*9bf0*/  STG.E.U16 desc[UR36][R8.64], R22 ;  /* 0x0000001608007986 */ /* 0x0001e2000c101524 */
[----:B------:R-:W-:Y:S05]  /*9c00*/  BRA `(.L_x_3044) ;  /* 0x0000000800d87947 */ /* 0x000fea0003800000 */
.L_x_3047:
        /* <DEDUP_REMOVED lines=9> */
.L_x_3050:
[----:B------:R-:W-:-:S04]  /*9ca0*/  F2FP.F16.F32.PACK_AB R3, RZ, R22 ;  /* 0x00000016ff03723e */ /* 0x000fc800000000ff */
[----:B------:R-:W-:-:S05]  /*9cb0*/  PRMT R3, R3, 0x5410, RZ ;  /* 0x0000541003037816 */ /* 0x000fca00000000ff */
[----:B------:R0:W-:Y:S01]  /*9cc0*/  STG.E desc[UR36][R8.64], R3 ;  /* 0x0000000308007986 */ /* 0x0001e2000c101924 */
[----:B------:R-:W-:Y:S05]  /*9cd0*/  BRA `(.L_x_3044) ;  /* 0x0000000800a47947 */ /* 0x000fea0003800000 */
.L_x_3049:
[----:B------:R-:W-:-:S06]  /*9ce0*/  FMUL.FTZ R4, R22, 1 ;  /* 0x3f80000016047820 */ /* 0x000fcc0000410000 */
[----:B------:R-:W0:Y:S02]  /*9cf0*/  F2F.F64.F32 R4, R4 ;  /* 0x0000000400047310 */ /* 0x000e240000201800 */
[----:B0-----:R0:W-:Y:S01]  /*9d00*/  STG.E.64 desc[UR36][R8.64], R4 ;  /* 0x0000000408007986 */ /* 0x0011e2000c101b24 */
[----:B------:R-:W-:Y:S05]  /*9d10*/  BRA `(.L_x_3044) ;  /* 0x0000000800947947 */ /* 0x000fea0003800000 */
.L_x_3039:
        /* <DEDUP_REMOVED lines=12> */
.L_x_3053:
[----:B------:R-:W-:Y:S01]  /*9de0*/  FMUL.FTZ R4, R22, 1 ;  /* 0x3f80000016047820 */ /* 0x000fe20000410000 */
[----:B------:R-:W-:-:S05]  /*9df0*/  CS2R R6, SRZ ;  /* 0x0000000000067805 */ /* 0x000fca000001ff00 */
[----:B------:R-:W0:Y:S02]  /*9e00*/  F2F.F64.F32 R4, R4 ;  /* 0x0000000400047310 */ /* 0x000e240000201800 */
[----:B0-----:R0:W-:Y:S01]  /*9e10*/  STG.E.128 desc[UR36][R8.64], R4 ;  /* 0x0000000408007986 */ /* 0x0011e2000c101d24 */
[----:B------:R-:W-:Y:S05]  /*9e20*/  BRA `(.L_x_3044) ;  /* 0x0000000800507947 */ /* 0x000fea0003800000 */
.L_x_3052:
        /* <DEDUP_REMOVED lines=20> */
.L_x_3057:
[----:B------:R-:W-:Y:S05]  /*9f70*/  BSYNC B0 ;  /* 0x0000000000007941 */ /* 0x000fea0003800000 */
.L_x_3056:
[----:B------:R-:W-:-:S05]  /*9f80*/  LOP3.LUT R5, R0, R5, RZ, 0xfc, !PT ;  /* 0x0000000500057212 */ /* 0x000fca00078efcff */
[----:B------:R0:W-:Y:S01]  /*9f90*/  STG.E.U8 desc[UR36][R8.64], R5 ;  /* 0x0000000508007986 */ /* 0x0001e2000c101124 */
[----:B------:R-:W-:Y:S05]  /*9fa0*/  BRA `(.L_x_3044) ;  /* 0x0000000400f07947 */ /* 0x000fea0003800000 */
.L_x_3055:
        /* <DEDUP_REMOVED lines=12> */
.L_x_3059:
[----:B------:R-:W-:Y:S01]  /*a070*/  IMAD.MOV.U32 R0, RZ, RZ, 0x7f ;  /* 0x0000007fff007424 */ /* 0x000fe200078e00ff */
[----:B------:R-:W-:-:S04]  /*a080*/  ISETP.GT.U32.AND P0, PT, R4, 0x7f800000, PT ;  /* 0x7f8000000400780c */ /* 0x000fc80003f04070 */
[----:B------:R-:W-:-:S09]  /*a090*/  SEL R0, R0, 0x7c, P0 ;  /* 0x0000007c00007807 */ /* 0x000fd20000000000 */
.L_x_3060:
[----:B------:R-:W-:Y:S05]  /*a0a0*/  BSYNC B0 ;  /* 0x0000000000007941 */ /* 0x000fea0003800000 */
.L_x_3058:
[----:B------:R-:W-:-:S04]  /*a0b0*/  LOP3.LUT R22, R22, 0x80000000, RZ, 0xc0, !PT ;  /* 0x8000000016167812 */ /* 0x000fc800078ec0ff */
[----:B------:R-:W-:-:S04]  /*a0c0*/  SHF.R.U32.HI R3, RZ, 0x18, R22 ;  /* 0x00000018ff037819 */ /* 0x000fc80000011616 */
[----:B------:R-:W-:-:S05]  /*a0d0*/  LOP3.LUT R3, R0, R3, RZ, 0xfc, !PT ;  /* 0x0000000300037212 */ /* 0x000fca00078efcff */
[----:B------:R0:W-:Y:S01]  /*a0e0*/  STG.E.U8 desc[UR36][R8.64], R3 ;  /* 0x0000000308007986 */ /* 0x0001e2000c101124 */
[----:B------:R-:W-:Y:S05]  /*a0f0*/  BRA `(.L_x_3044) ;  /* 0x00000004009c7947 */ /* 0x000fea0003800000 */
.L_x_3054:
[----:B------:R-:W-:-:S05]  /*a100*/  F2FP.BF16.F32.PACK_AB R22, RZ, R22 ;  /* 0x00000016ff16723e */ /* 0x000fca00000010ff */
[----:B------:R0:W-:Y:S01]  /*a110*/  STG.E.U16 desc[UR36][R8.64], R22 ;  /* 0x0000001608007986 */ /* 0x0001e2000c101524 */
[----:B------:R-:W-:Y:S05]  /*a120*/  BRA `(.L_x_3044) ;  /* 0x0000000400907947 */ /* 0x000fea0003800000 */
.L_x_3051:
        /* <DEDUP_REMOVED lines=11> */
.L_x_3063:
        /* <DEDUP_REMOVED lines=16> */
.L_x_3066:
[----:B------:R-:W-:-:S04]  /*a2e0*/  LOP3.LUT R22, R22, 0x80000000, RZ, 0xc0, !PT ;  /* 0x8000000016167812 */ /* 0x000fc800078ec0ff */
[----:B------:R-:W-:-:S04]  /*a2f0*/  SHF.R.U32.HI R3, RZ, 0x18, R22 ;  /* 0x00000018ff037819 */ /* 0x000fc80000011616 */
[----:B------:R-:W-:-:S04]  /*a300*/  LOP3.LUT R0, R0, R3, RZ, 0xfc, !PT ;  /* 0x0000000300007212 */ /* 0x000fc800078efcff */
[----:B------:R-:W-:-:S07]  /*a310*/  PRMT R4, R0, 0x7610, R4 ;  /* 0x0000761000047816 */ /* 0x000fce0000000004 */
.L_x_3065:
[----:B------:R-:W-:Y:S05]  /*a320*/  BSYNC B0 ;  /* 0x0000000000007941 */ /* 0x000fea0003800000 */
.L_x_3064:
[----:B------:R0:W-:Y:S01]  /*a330*/  STG.E.U8 desc[UR36][R8.64], R4 ;  /* 0x0000000408007986 */ /* 0x0001e2000c101124 */
[----:B------:R-:W-:Y:S05]  /*a340*/  BRA `(.L_x_3044) ;  /* 0x0000000400087947 */ /* 0x000fea0003800000 */
.L_x_3062:
        /* <DEDUP_REMOVED lines=16> */
.L_x_3069:
[----:B------:R-:W-:-:S04]  /*a450*/  LOP3.LUT R22, R22, 0x80000000, RZ, 0xc0, !PT ;  /* 0x8000000016167812 */ /* 0x000fc800078ec0ff */
[----:B------:R-:W-:-:S04]  /*a460*/  SHF.R.U32.HI R3, RZ, 0x18, R22 ;  /* 0x00000018ff037819 */ /* 0x000fc80000011616 */
[----:B------:R-:W-:-:S04]  /*a470*/  LOP3.LUT R0, R0, R3, RZ, 0xfc, !PT ;  /* 0x0000000300007212 */ /* 0x000fc800078efcff */
[----:B------:R-:W-:-:S07]  /*a480*/  PRMT R4, R0, 0x7610, R4 ;  /* 0x0000761000047816 */ /* 0x000fce0000000004 */
.L_x_3068:
[----:B------:R-:W-:Y:S05]  /*a490*/  BSYNC B0 ;  /* 0x0000000000007941 */ /* 0x000fea0003800000 */
.L_x_3067:
[----:B------:R0:W-:Y:S01]  /*a4a0*/  STG.E.U8 desc[UR36][R8.64], R4 ;  /* 0x0000000408007986 */ /* 0x0001e2000c101124 */
[----:B------:R-:W-:Y:S05]  /*a4b0*/  BRA `(.L_x_3044) ;  /* 0x0000000000ac7947 */ /* 0x000fea0003800000 */
.L_x_3061:
        /* <DEDUP_REMOVED lines=21> */
.L_x_3043:
        /* <DEDUP_REMOVED lines=16> */
.L_x_3072:
[----:B------:R-:W-:Y:S05]  /*a710*/  BRA `(.L_x_3044) ;  /* 0x0000000000147947 */ /* 0x000fea0003800000 */
.L_x_3071:
[----:B------:R-:W0:Y:S02]  /*a720*/  F2I.U64.TRUNC R22, R22 ;  /* 0x0000001600167311 */ /* 0x000e24000020d800 */
[----:B0-----:R4:W-:Y:S01]  /*a730*/  STG.E.64 desc[UR36][R8.64], R22 ;  /* 0x0000001608007986 */ /* 0x0019e2000c101b24 */
[----:B------:R-:W-:Y:S05]  /*a740*/  BRA `(.L_x_3044) ;  /* 0x0000000000087947 */ /* 0x000fea0003800000 */
.L_x_3070:
[----:B------:R-:W0:Y:S02]  /*a750*/  F2I.FTZ.U32.TRUNC.NTZ R3, R22 ;  /* 0x0000001600037305 */ /* 0x000e24000021f000 */
[----:B0-----:R0:W-:Y:S02]  /*a760*/  STG.E desc[UR36][R8.64], R3 ;  /* 0x0000000308007986 */ /* 0x0011e4000c101924 */
.L_x_3044:
[----:B------:R-:W-:-:S07]  /*a770*/  VIADD R17, R17, 0x80 ;  /* 0x0000008011117836 */ /* 0x000fce0000000000 */
.L_x_3004:
[----:B------:R-:W-:Y:S05]  /*a780*/  BSYNC B6 ;  /* 0x0000000000067941 */ /* 0x000fea0003800000 */
.L_x_3003:
[----:B------:R-:W-:-:S13]  /*a790*/  ISETP.GE.AND P0, PT, R17, R2, PT ;  /* 0x000000021100720c */ /* 0x000fda0003f06270 */
[----:B------:R-:W-:Y:S05]  /*a7a0*/  @P0 EXIT ;  /* 0x000000000000094d */ /* 0x000fea0003800000 */
[----:B01--4-:R-:W0:Y:S01]  /*a7b0*/  LDC.64 R2, c[0x0][0x230] ;  /* 0x00008c00ff027b82 */ /* 0x013e220000000a00 */
        /* <DEDUP_REMOVED lines=16> */
[----:B---3--:R-:W0:Y:S02]  /*a8c0*/  F2I.FTZ.TRUNC.NTZ R5, R24 ;  /* 0x0000001800057305 */ /* 0x008e24000021f100 */
[----:B0-----:R-:W-:Y:S01]  /*a8d0*/  STG.E.U8 desc[UR36][R2.64], R5 ;  /* 0x0000000502007986 */ /* 0x001fe2000c101124 */
[----:B------:R-:W-:Y:S05]  /*a8e0*/  EXIT ;  /* 0x000000000000794d */ /* 0x000fea0003800000 */
.L_x_3076:
[----:B---3--:R-:W0:Y:S02]  /*a8f0*/  F2I.S64.TRUNC R24, R24 ;  /* 0x0000001800187311 */ /* 0x008e24000020d900 */
[----:B0-----:R-:W-:-:S05]  /*a900*/  IMAD.MOV.U32 R5, RZ, RZ, R24 ;  /* 0x000000ffff057224 */ /* 0x001fca00078e0018 */
[----:B------:R-:W-:Y:S01]  /*a910*/  STG.E.U8 desc[UR36][R2.64], R5 ;  /* 0x0000000502007986 */ /* 0x000fe2000c101124 */
[----:B------:R-:W-:Y:S05]  /*a920*/  EXIT ;  /* 0x000000000000794d */ /* 0x000fea0003800000 */
.L_x_3075:
[----:B------:R-:W-:-:S13]  /*a930*/  ISETP.NE.AND P0, PT, R0, 0x2, PT ;  /* 0x000000020000780c */ /* 0x000fda0003f05270 */
[----:B------:R-:W-:Y:S05]  /*a940*/  @!P0 BRA `(.L_x_3078) ;  /* 0x0000000000288947 */ /* 0x000fea0003800000 */
[----:B------:R-:W-:-:S13]  /*a950*/  ISETP.NE.AND P0, PT, R0, 0x3, PT ;  /* 0x000000030000780c */ /* 0x000fda0003f05270 */
[----:B------:R-:W-:Y:S05]  /*a960*/  @!P0 BRA `(.L_x_3079) ;  /* 0x0000000000148947 */ /* 0x000fea0003800000 */
[----:B------:R-:W-:-:S13]  /*a970*/  ISETP.NE.AND P0, PT, R0, 0x4, PT ;  /* 0x000000040000780c */ /* 0x000fda0003f05270 */
[----:B------:R-:W-:Y:S05]  /*a980*/  @P0 BRA `(.L_x_3077) ;  /* 0x0000000800d00947 */ /* 0x000fea0003800000 */
[----:B---3--:R-:W0:Y:S02]  /*a990*/  F2I.S64.TRUNC R24, R24 ;  /* 0x0000001800187311 */ /* 0x008e24000020d900 */
[----:B0-----:R-:W-:Y:S01]  /*a9a0*/  STG.E.64 desc[UR36][R2.64], R24 ;  /* 0x0000001802007986 */ /* 0x001fe2000c101b24 */
[----:B------:R-:W-:Y:S05]  /*a9b0*/  EXIT ;  /* 0x000000000000794d */ /* 0x000fea0003800000 */
.L_x_3079:
[----:B---3--:R-:W0:Y:S02]  /*a9c0*/  F2I.FTZ.TRUNC.NTZ R5, R24 ;  /* 0x0000001800057305 */ /* 0x008e24000021f100 */
[----:B0-----:R-:W-:Y:S01]  /*a9d0*/  STG.E desc[UR36][R2.64], R5 ;  /* 0x0000000502007986 */ /* 0x001fe2000c101924 */
[----:B------:R-:W-:Y:S05]  /*a9e0*/  EXIT ;  /* 0x000000000000794d */ /* 0x000fea0003800000 */
.L_x_3078:
[----:B---3--:R-:W0:Y:S02]  /*a9f0*/  F2I.FTZ.TRUNC.NTZ R5, R24 ;  /* 0x0000001800057305 */ /* 0x008e24000021f100 */
[----:B0-----:R-:W-:Y:S01]  /*aa00*/  STG.E.U16 desc[UR36][R2.64], R5 ;  /* 0x0000000502007986 */ /* 0x001fe2000c101524 */
[----:B------:R-:W-:Y:S05]  /*aa10*/  EXIT ;  /* 0x000000000000794d */ /* 0x000fea0003800000 */
.L_x_3074:
[----:B------:R-:W-:-:S13]  /*aa20*/  ISETP.GT.AND P0, PT, R0, 0x6, PT ;  /* 0x000000060000780c */ /* 0x000fda0003f04270 */
[----:B------:R-:W-:Y:S05]  /*aa30*/  @P0 BRA `(.L_x_3080) ;  /* 0x0000000000240947 */ /* 0x000fea0003800000 */
[----:B------:R-:W-:-:S13]  /*aa40*/  ISETP.NE.AND P0, PT, R0, 0x5, PT ;  /* 0x000000050000780c */ /* 0x000fda0003f05270 */
[----:B------:R-:W-:Y:S05]  /*aa50*/  @!P0 BRA `(.L_x_3081) ;  /* 0x0000000000108947 */ /* 0x000fea0003800000 */
[----:B------:R-:W-:-:S13]  /*aa60*/  ISETP.NE.AND P0, PT, R0, 0x6, PT ;  /* 0x000000060000780c */ /* 0x000fda0003f05270 */
[----:B------:R-:W-:Y:S05]  /*aa70*/  @P0 BRA `(.L_x_3077) ;  /* 0x0000000800940947 */ /* 0x000fea0003800000 */
[----:B---3--:R-:W-:Y:S01]  /*aa80*/  STG.E desc[UR36][R2.64], R24 ;  /* 0x0000001802007986 */ /* 0x008fe2000c101924 */
[----:B------:R-:W-:Y:S05]  /*aa90*/  EXIT ;  /* 0x000000000000794d */ /* 0x000fea0003800000 */
.L_x_3081:
[----:B---3--:R-:W-:-:S05]  /*aaa0*/  F2FP.F16.F32.PACK_AB R24, RZ, R24 ;  /* 0x00000018ff18723e */ /* 0x008fca00000000ff */
[----:B------:R-:W-:Y:S01]  /*aab0*/  STG.E.U16 desc[UR36][R2.64], R24 ;  /* 0x0000001802007986 */ /* 0x000fe2000c101524 */
[----:B------:R-:W-:Y:S05]  /*aac0*/  EXIT ;  /* 0x000000000000794d */ /* 0x000fea0003800000 */
.L_x_3080:
[----:B------:R-:W-:-:S13]  /*aad0*/  ISETP.NE.AND P0, PT, R0, 0x7, PT ;  /* 0x000000070000780c */ /* 0x000fda0003f05270 */
[----:B------:R-:W-:Y:S05]  /*aae0*/  @!P0 BRA `(.L_x_3082) ;  /* 0x00000000002c8947 */ /* 0x000fea0003800000 */
[----:B------:R-:W-:-:S13]  /*aaf0*/  ISETP.NE.AND P0, PT, R0, 0x8, PT ;  /* 0x000000080000780c */ /* 0x000fda0003f05270 */
[----:B------:R-:W-:Y:S05]  /*ab00*/  @!P0 BRA `(.L_x_3083) ;  /* 0x0000000000148947 */ /* 0x000fea0003800000 */
[----:B------:R-:W-:-:S13]  /*ab10*/  ISETP.NE.AND P0, PT, R0, 0x9, PT ;  /* 0x000000090000780c */ /* 0x000fda0003f05270 */
[----:B------:R-:W-:Y:S05]  /*ab20*/  @P0 BRA `(.L_x_3077) ;  /* 0x0000000800680947 */ /* 0x000fea0003800000 */
[----:B------:R-:W-:-:S05]  /*ab30*/  IMAD.MOV.U32 R25, RZ, RZ, RZ ;  /* 0x000000ffff197224 */ /* 0x000fca00078e00ff */
[----:B---3--:R-:W-:Y:S01]  /*ab40*/  STG.E.64 desc[UR36][R2.64], R24 ;  /* 0x0000001802007986 */ /* 0x008fe2000c101b24 */
[----:B------:R-:W-:Y:S05]  /*ab50*/  EXIT ;  /* 0x000000000000794d */ /* 0x000fea0003800000 */
.L_x_3083:
[----:B---3--:R-:W-:-:S04]  /*ab60*/  F2FP.F16.F32.PACK_AB R5, RZ, R24 ;  /* 0x00000018ff05723e */ /* 0x008fc800000000ff */
[----:B------:R-:W-:-:S05]  /*ab70*/  PRMT R5, R5, 0x5410, RZ ;  /* 0x0000541005057816 */ /* 0x000fca00000000ff */
[----:B------:R-:W-:Y:S01]  /*ab80*/  STG.E desc[UR36][R2.64], R5 ;  /* 0x0000000502007986 */ /* 0x000fe2000c101924 */
[----:B------:R-:W-:Y:S05]  /*ab90*/  EXIT ;  /* 0x000000000000794d */ /* 0x000fea0003800000 */
.L_x_3082:
[----:B---3--:R-:W-:-:S06]  /*aba0*/  FMUL.FTZ R4, R24, 1 ;  /* 0x3f80000018047820 */ /* 0x008fcc0000410000 */
[----:B------:R-:W0:Y:S02]  /*abb0*/  F2F.F64.F32 R4, R4 ;  /* 0x0000000400047310 */ /* 0x000e240000201800 */
[----:B0-----:R-:W-:Y:S01]  /*abc0*/  STG.E.64 desc[UR36][R2.64], R4 ;  /* 0x0000000402007986 */ /* 0x001fe2000c101b24 */
[----:B------:R-:W-:Y:S05]  /*abd0*/  EXIT ;  /* 0x000000000000794d */ /* 0x000fea0003800000 */
.L_x_3073:
        /* <DEDUP_REMOVED lines=8> */
[----:B---3--:R-:W-:-:S04]  /*ac60*/  FSETP.NEU.FTZ.AND P0, PT, R24, RZ, PT ;  /* 0x000000ff1800720b */ /* 0x008fc80003f1d000 */
[----:B------:R-:W-:-:S05]  /*ac70*/  SEL R5, RZ, 0x1, !P0 ;  /* 0x00000001ff057807 */ /* 0x000fca0004000000 */
[----:B------:R-:W-:Y:S01]  /*ac80*/  STG.E.U8 desc[UR36][R2.64], R5 ;  /* 0x0000000502007986 */ /* 0x000fe2000c101124 */
[----:B------:R-:W-:Y:S05]  /*ac90*/  EXIT ;  /* 0x000000000000794d */ /* 0x000fea0003800000 */
.L_x_3086:
[----:B---3--:R-:W-:Y:S01]  /*aca0*/  FMUL.FTZ R4, R24, 1 ;  /* 0x3f80000018047820 */ /* 0x008fe20000410000 */
[----:B------:R-:W-:-:S05]  /*acb0*/  CS2R R6, SRZ ;  /* 0x0000000000067805 */ /* 0x000fca000001ff00 */
[----:B------:R-:W0:Y:S02]  /*acc0*/  F2F.F64.F32 R4, R4 ;  /* 0x0000000400047310 */ /* 0x000e240000201800 */
[----:B0-----:R-:W-:Y:S01]  /*acd0*/  STG.E.128 desc[UR36][R2.64], R4 ;  /* 0x0000000402007986 */ /* 0x001fe2000c101d24 */
[----:B------:R-:W-:Y:S05]  /*ace0*/  EXIT ;  /* 0x000000000000794d */ /* 0x000fea0003800000 */
.L_x_3085:
[----:B------:R-:W-:-:S13]  /*acf0*/  ISETP.NE.AND P0, PT, R0, 0xf, PT ;  /* 0x0000000f0000780c */ /* 0x000fda0003f05270 */
[----:B------:R-:W-:Y:S05]  /*ad00*/  @!P0 BRA `(.L_x_3087) ;  /* 0x0000000000ac8947 */ /* 0x000fea0003800000 */
[----:B------:R-:W-:-:S13]  /*ad10*/  ISETP.NE.AND P0, PT, R0, 0x17, PT ;  /* 0x000000170000780c */ /* 0x000fda0003f05270 */
[----:B------:R-:W-:Y:S05]  /*ad20*/  @!P0 BRA `(.L_x_3088) ;  /* 0x0000000000508947 */ /* 0x000fea0003800000 */
[----:B------:R-:W-:-:S13]  /*ad30*/  ISETP.NE.AND P0, PT, R0, 0x18, PT ;  /* 0x000000180000780c */ /* 0x000fda0003f05270 */
[----:B------:R-:W-:Y:S05]  /*ad40*/  @P0 BRA `(.L_x_3077) ;  /* 0x0000000400e00947 */ /* 0x000fea0003800000 */
[C---:B---3--:R-:W-:Y:S01]  /*ad50*/  LOP3.LUT R4, R24.reuse, 0x7fffffff, RZ, 0xc0, !PT ;  /* 0x7fffffff18047812 */ /* 0x048fe200078ec0ff */
        /* <DEDUP_REMOVED lines=13> */
.L_x_3090:
[----:B------:R-:W-:Y:S05]  /*ae30*/  BSYNC B0 ;  /* 0x0000000000007941 */ /* 0x000fea0003800000 */
.L_x_3089:
[----:B------:R-:W-:-:S05]  /*ae40*/  LOP3.LUT R7, R0, R7, RZ, 0xfc, !PT ;  /* 0x0000000700077212 */ /* 0x000fca00078efcff */
[----:B------:R-:W-:Y:S01]  /*ae50*/  STG.E.U8 desc[UR36][R2.64], R7 ;  /* 0x0000000702007986 */ /* 0x000fe2000c101124 */
[----:B------:R-:W-:Y:S05]  /*ae60*/  EXIT ;  /* 0x000000000000794d */ /* 0x000fea0003800000 */
.L_x_3088:
[----:B---3--:R-:W-:Y:S01]  /*ae70*/  LOP3.LUT R4, R24, 0x7fffffff, RZ, 0xc0, !PT ;  /* 0x7fffffff18047812 */ /* 0x008fe200078ec0ff */
        /* <DEDUP_REMOVED lines=11> */
.L_x_3092:
[----:B------:R-:W-:Y:S01]  /*af30*/  IMAD.MOV.U32 R0, RZ, RZ, 0x7f ;  /* 0x0000007fff007424 */ /* 0x000fe200078e00ff */
[----:B------:R-:W-:-:S04]  /*af40*/  ISETP.GT.U32.AND P0, PT, R4, 0x7f800000, PT ;  /* 0x7f8000000400780c */ /* 0x000fc80003f04070 */
[----:B------:R-:W-:-:S09]  /*af50*/  SEL R0, R0, 0x7c, P0 ;  /* 0x0000007c00007807 */ /* 0x000fd20000000000 */
.L_x_3093:
[----:B------:R-:W-:Y:S05]  /*af60*/  BSYNC B0 ;  /* 0x0000000000007941 */ /* 0x000fea0003800000 */
.L_x_3091:
[----:B------:R-:W-:-:S04]  /*af70*/  LOP3.LUT R24, R24, 0x80000000, RZ, 0xc0, !PT ;  /* 0x8000000018187812 */ /* 0x000fc800078ec0ff */
[----:B------:R-:W-:-:S04]  /*af80*/  SHF.R.U32.HI R5, RZ, 0x18, R24 ;  /* 0x00000018ff057819 */ /* 0x000fc80000011618 */
[----:B------:R-:W-:-:S05]  /*af90*/  LOP3.LUT R5, R0, R5, RZ, 0xfc, !PT ;  /* 0x0000000500057212 */ /* 0x000fca00078efcff */
[----:B------:R-:W-:Y:S01]  /*afa0*/  STG.E.U8 desc[UR36][R2.64], R5 ;  /* 0x0000000502007986 */ /* 0x000fe2000c101124 */
[----:B------:R-:W-:Y:S05]  /*afb0*/  EXIT ;  /* 0x000000000000794d */ /* 0x000fea0003800000 */
.L_x_3087:
[----:B---3--:R-:W-:-:S05]  /*afc0*/  F2FP.BF16.F32.PACK_AB R24, RZ, R24 ;  /* 0x00000018ff18723e */ /* 0x008fca00000010ff */
[----:B------:R-:W-:Y:S01]  /*afd0*/  STG.E.U16 desc[UR36][R2.64], R24 ;  /* 0x0000001802007986 */ /* 0x000fe2000c101524 */
[----:B------:R-:W-:Y:S05]  /*afe0*/  EXIT ;  /* 0x000000000000794d */ /* 0x000fea0003800000 */
.L_x_3084:
        /* <DEDUP_REMOVED lines=8> */
[----:B---3--:R-:W0:Y:S02]  /*b070*/  F2I.FTZ.U32.TRUNC.NTZ R5, R24 ;  /* 0x0000001800057305 */ /* 0x008e24000021f000 */
[----:B0-----:R-:W-:Y:S01]  /*b080*/  STG.E.U16 desc[UR36][R2.64], R5 ;  /* 0x0000000502007986 */ /* 0x001fe2000c101524 */
[----:B------:R-:W-:Y:S05]  /*b090*/  EXIT ;  /* 0x000000000000794d */ /* 0x000fea0003800000 */
.L_x_3096:
[----:B---3--:R-:W-:Y:S01]  /*b0a0*/  LOP3.LUT R5, R24, 0x7fffffff, RZ, 0xc0, !PT ;  /* 0x7fffffff18057812 */ /* 0x008fe200078ec0ff */
        /* <DEDUP_REMOVED lines=15> */
.L_x_3099:
[----:B------:R-:W-:-:S04]  /*b1a0*/  LOP3.LUT R24, R24, 0x80000000, RZ, 0xc0, !PT ;  /* 0x8000000018187812 */ /* 0x000fc800078ec0ff */
[----:B------:R-:W-:-:S04]  /*b1b0*/  SHF.R.U32.HI R5, RZ, 0x18, R24 ;  /* 0x00000018ff057819 */ /* 0x000fc80000011618 */
[----:B------:R-:W-:-:S04]  /*b1c0*/  LOP3.LUT R4, R4, R5, RZ, 0xfc, !PT ;  /* 0x0000000504047212 */ /* 0x000fc800078efcff */
[----:B------:R-:W-:-:S07]  /*b1d0*/  PRMT R0, R4, 0x7610, R0 ;  /* 0x0000761004007816 */ /* 0x000fce0000000000 */
.L_x_3098:
[----:B------:R-:W-:Y:S05]  /*b1e0*/  BSYNC B0 ;  /* 0x0000000000007941 */ /* 0x000fea0003800000 */
.L_x_3097:
[----:B------:R-:W-:Y:S01]  /*b1f0*/  STG.E.U8 desc[UR36][R2.64], R0 ;  /* 0x0000000002007986 */ /* 0x000fe2000c101124 */
[----:B------:R-:W-:Y:S05]  /*b200*/  EXIT ;  /* 0x000000000000794d */ /* 0x000fea0003800000 */
.L_x_3095:
        /* <DEDUP_REMOVED lines=16> */
.L_x_3102:
[----:B------:R-:W-:-:S04]  /*b310*/  LOP3.LUT R24, R24, 0x80000000, RZ, 0xc0, !PT ;  /* 0x8000000018187812 */ /* 0x000fc800078ec0ff */
[----:B------:R-:W-:-:S04]  /*b320*/  SHF.R.U32.HI R5, RZ, 0x18, R24 ;  /* 0x00000018ff057819 */ /* 0x000fc80000011618 */
[----:B------:R-:W-:-:S04]  /*b330*/  LOP3.LUT R4, R4, R5, RZ, 0xfc, !PT ;  /* 0x0000000504047212 */ /* 0x000fc800078efcff */
[----:B------:R-:W-:-:S07]  /*b340*/  PRMT R0, R4, 0x7610, R0 ;  /* 0x0000761004007816 */ /* 0x000fce0000000000 */
.L_x_3101:
[----:B------:R-:W-:Y:S05]  /*b350*/  BSYNC B0 ;  /* 0x0000000000007941 */ /* 0x000fea0003800000 */
.L_x_3100:
[----:B------:R-:W-:Y:S01]  /*b360*/  STG.E.U8 desc[UR36][R2.64], R0 ;  /* 0x0000000002007986 */ /* 0x000fe2000c101124 */
[----:B------:R-:W-:Y:S05]  /*b370*/  EXIT ;  /* 0x000000000000794d */ /* 0x000fea0003800000 */
.L_x_3094:
[----:B------:R-:W-:-:S13]  /*b380*/  ISETP.NE.AND P0, PT, R0, 0x1c, PT ;  /* 0x0000001c0000780c */ /* 0x000fda0003f05270 */
[----:B------:R-:W-:Y:S05]  /*b390*/  @!P0 BRA `(.L_x_3103) ;  /* 0x00000000009c8947 */ /* 0x000fea0003800000 */
[----:B------:R-:W-:-:S13]  /*b3a0*/  ISETP.NE.AND P0, PT, R0, 0x1d, PT ;  /* 0x0000001d0000780c */ /* 0x000fda0003f05270 */
[----:B------:R-:W-:Y:S05]  /*b3b0*/  @!P0 BRA `(.L_x_3104) ;  /* 0x0000000000888947 */ /* 0x000fea0003800000 */
[----:B------:R-:W-:-:S13]  /*b3c0*/  ISETP.NE.AND P0, PT, R0, 0x2c, PT ;  /* 0x0000002c0000780c */ /* 0x000fda0003f05270 */
[----:B------:R-:W-:Y:S05]  /*b3d0*/  @P0 BRA `(.L_x_3077) ;  /* 0x00000000003c0947 */ /* 0x000fea0003800000 */
[----:B---3--:R-:W-:-:S04]  /*b3e0*/  SHF.R.U32.HI R4, RZ, 0x17, R24 ;  /* 0x00000017ff047819 */ /* 0x008fc80000011618 */
        /* <DEDUP_REMOVED lines=14> */
.L_x_3077:
        /* <DEDUP_REMOVED lines=15> */
[----:B-123--:R-:W-:Y:S05]  /*b5c0*/  CALL.ABS.NOINC R2 ;  /* 0x0000000002007343 */ /* 0x00efea0003c00000 */
.L_x_3105:
[----:B------:R-:W-:Y:S05]  /*b5d0*/  EXIT ;  /* 0x000000000000794d */ /* 0x000fea0003800000 */
.L_x_3104:
[----:B---3--:R-:W0:Y:S02]  /*b5e0*/  F2I.U64.TRUNC R24, R24 ;  /* 0x0000001800187311 */ /* 0x008e24000020d800 */
[----:B0-----:R-:W-:Y:S01]  /*b5f0*/  STG.E.64 desc[UR36][R2.64], R24 ;  /* 0x0000001802007986 */ /* 0x001fe2000c101b24 */
[----:B------:R-:W-:Y:S05]  /*b600*/  EXIT ;  /* 0x000000000000794d */ /* 0x000fea0003800000 */
.L_x_3103:
[----:B---3--:R-:W0:Y:S02]  /*b610*/  F2I.FTZ.U32.TRUNC.NTZ R5, R24 ;  /* 0x0000001800057305 */ /* 0x008e24000021f000 */
[----:B0-----:R-:W-:Y:S01]  /*b620*/  STG.E desc[UR36][R2.64], R5 ;  /* 0x0000000502007986 */ /* 0x001fe2000c101924 */
[----:B------:R-:W-:Y:S05]  /*b630*/  EXIT ;  /* 0x000000000000794d */ /* 0x000fea0003800000 */
.L_x_3106:
        /* <DEDUP_REMOVED lines=12> */
.L_x_7840:


//--------------------- .text._ZN2at6native18elementwise_kernelILi128ELi2EZNS0_22gpu_kernel_impl_nocastIZZZNS0_60_GLOBAL__N__171e0b9f_22_ActivationEluKernel_cu_9e10b42f_305319elu_backward_kernelERNS_18TensorIteratorBaseERKN3c106ScalarES9_S9_bENKUlvE_clEvENKUlvE0_clEvEUlffE_EEvS5_RKT_EUliE_EEviT1_ --------------------------
	.section	.text._ZN2at6native18elementwise_kernelILi128ELi2EZNS0_22gpu_kernel_impl_nocastIZZZNS0_60_GLOBAL__N__171e0b9f_22_ActivationEluKernel_cu_9e10b42f_305319elu_backward_kernelERNS_18TensorIteratorBaseERKN3c106ScalarES9_S9_bENKUlvE_clEvENKUlvE0_clEvEUlffE_EEvS5_RKT_EUliE_EEviT1_,"ax",@progbits
	.align	128
        .global         _ZN2at6native18elementwise_kernelILi128ELi2EZNS0_22gpu_kernel_impl_nocastIZZZNS0_60_GLOBAL__N__171e0b9f_22_ActivationEluKernel_cu_9e10b42f_305319elu_backward_kernelERNS_18TensorIteratorBaseERKN3c106ScalarES9_S9_bENKUlvE_clEvENKUlvE0_clEvEUlffE_EEvS5_RKT_EUliE_EEviT1_
        .type           _ZN2at6native18elementwise_kernelILi128ELi2EZNS0_22gpu_kernel_impl_nocastIZZZNS0_60_GLOBAL__N__171e0b9f_22_ActivationEluKernel_cu_9e10b42f_305319elu_backward_kernelERNS_18TensorIteratorBaseERKN3c106ScalarES9_S9_bENKUlvE_clEvENKUlvE0_clEvEUlffE_EEvS5_RKT_EUliE_EEviT1_,@function
        .size           _ZN2at6native18elementwise_kernelILi128ELi2EZNS0_22gpu_kernel_impl_nocastIZZZNS0_60_GLOBAL__N__171e0b9f_22_ActivationEluKernel_cu_9e10b42f_305319elu_backward_kernelERNS_18TensorIteratorBaseERKN3c106ScalarES9_S9_bENKUlvE_clEvENKUlvE0_clEvEUlffE_EEvS5_RKT_EUliE_EEviT1_,(.L_x_7841 - _ZN2at6native18elementwise_kernelILi128ELi2EZNS0_22gpu_kernel_impl_nocastIZZZNS0_60_GLOBAL__N__171e0b9f_22_ActivationEluKernel_cu_9e10b42f_305319elu_backward_kernelERNS_18TensorIteratorBaseERKN3c106ScalarES9_S9_bENKUlvE_clEvENKUlvE0_clEvEUlffE_EEvS5_RKT_EUliE_EEviT1_)
        .other          _ZN2at6native18elementwise_kernelILi128ELi2EZNS0_22gpu_kernel_impl_nocastIZZZNS0_60_GLOBAL__N__171e0b9f_22_ActivationEluKernel_cu_9e10b42f_305319elu_backward_kernelERNS_18TensorIteratorBaseERKN3c106ScalarES9_S9_bENKUlvE_clEvENKUlvE0_clEvEUlffE_EEvS5_RKT_EUliE_EEviT1_,@"STO_CUDA_ENTRY STV_DEFAULT"
_ZN2at6native18elementwise_kernelILi128ELi2EZNS0_22gpu_kernel_impl_nocastIZZZNS0_60_GLOBAL__N__171e0b9f_22_ActivationEluKernel_cu_9e10b42f_305319elu_backward_kernelERNS_18TensorIteratorBaseERKN3c106ScalarES9_S9_bENKUlvE_clEvENKUlvE0_clEvEUlffE_EEvS5_RKT_EUliE_EEviT1_:
.text._ZN2at6native18elementwise_kernelILi128ELi2EZNS0_22gpu_kernel_impl_nocastIZZZNS0_60_GLOBAL__N__171e0b9f_22_ActivationEluKernel_cu_9e10b42f_305319elu_backward_kernelERNS_18TensorIteratorBaseERKN3c106ScalarES9_S9_bENKUlvE_clEvENKUlvE0_clEvEUlffE_EEvS5_RKT_EUliE_EEviT1_:
[----:B------:R-:W-:Y:S01]  /*0000*/  LDC R1, c[0x0][0x28] ;  /* 0x00000a00ff017b82 */ /* 0x000fe20000000800 */
[----:B------:R-:W0:Y:S01]  /*0010*/  S2R R0, SR_CTAID.X ;  /* 0x0000000000007919 */ /* 0x000e220000002500 */
[----:B------:R-:W-:Y:S01]  /*0020*/  ULDC UR6, c[0x0][0x210] ;  /* 0x0000840000067ab9 */ /* 0x000fe20000000800 */
[----:B------:R-:W-:Y:S01]  /*0030*/  ULDC.64 UR4, c[0x0][0x208] ;  /* 0x0000820000047ab9 */ /* 0x000fe20000000a00 */
[----:B------:R-:W-:Y:S01]  /*0040*/  ULDC.U8 UR7, c[0x0][0x49c] ;  /* 0x0001270000077ab9 */ /* 0x000fe20000000000 */
[----:B------:R-:W0:Y:S01]  /*0050*/  S2R R3, SR_TID.X ;  /* 0x0000000000037919 */ /* 0x000e220000002100 */
[----:B------:R-:W-:Y:S01]  /*0060*/  BSSY B0, `(.L_x_3107) ;  /* 0x0000189000007945 */ /* 0x000fe20003800000 */
[----:B0-----:R-:W-:-:S04]  /*0070*/  LEA R0, R0, R3, 0x8 ;  /* 0x0000000300007211 */ /* 0x001fc800078e40ff */
[----:B------:R-:W-:Y:S02]  /*0080*/  ISETP.GE.AND P0, PT, R0, UR6, PT ;  /* 0x0000000600007c0c */ /* 0x000fe4000bf06270 */
[----:B------:R-:W-:-:S11]  /*0090*/  MOV R9, R0 ;  /* 0x0000000000097202 */ /* 0x000fd60000000f00 */
[----:B------:R-:W-:Y:S05]  /*00a0*/  @P0 BRA `(.L_x_3108) ;  /* 0x0000001800100947 */ /* 0x000fea0003800000 */
[----:B------:R-:W0:Y:S01]  /*00b0*/  LDC R5, c[0x0][0x218] ;  /* 0x00008600ff057b82 */ /* 0x000e220000000800 */
[----:B------:R-:W-:Y:S01]  /*00c0*/  HFMA2.MMA R4, -RZ, RZ, 0, 0 ;  /* 0x00000000ff047435 */ /* 0x000fe200000001ff */
[----:B------:R-:W-:Y:S02]  /*00d0*/  CS2R R2, SRZ ;  /* 0x0000000000027805 */ /* 0x000fe4000001ff00 */
[----:B0-----:R-:W-:-:S13]  /*00e0*/  ISETP.NE.AND P0, PT, R5, RZ, PT ;  /* 0x000000ff0500720c */ /* 0x001fda0003f05270 */
[----:B------:R-:W-:Y:S05]  /*00f0*/  @!P0 BRA `(.L_x_3109) ;  /* 0x0000001400708947 */ /* 0x000fea0003800000 */
[----:B------:R-:W-:Y:S01]  /*0100*/  MOV R2, RZ ;  /* 0x000000ff00027202 */ /* 0x000fe20000000f00 */
[----:B------:R-:W-:Y:S01]  /*0110*/  ULDC.64 UR8, c[0x0][0x220] ;  /* 0x0000880000087ab9 */ /* 0x000fe20000000a00 */
[----:B------:R-:W-:Y:S01]  /*0120*/  MOV R3, R9 ;  /* 0x0000000900037202 */ /* 0x000fe20000000f00 */
[----:B------:R-:W-:Y:S01]  /*0130*/  ULDC UR10, c[0x0][0x350] ;  /* 0x0000d400000a7ab9 */ /* 0x000fe20000000800 */
[----:B------:R-:W-:Y:S01]  /*0140*/  ISETP.NE.AND P0, PT, R5, 0x1, PT ;  /* 0x000000010500780c */ /* 0x000fe20003f05270 */
        /* <DEDUP_REMOVED lines=343> */
.L_x_3109:
[----:B------:R-:W-:Y:S01]  /*16c0*/  ULDC.64 UR8, c[0x0][0x480] ;  /* 0x0001200000087ab9 */ /* 0x000fe20000000a00 */
[----:B------:R-:W-:Y:S01]  /*16d0*/  ULDC.64 UR10, c[0x0][0x488] ;  /* 0x00012200000a7ab9 */ /* 0x000fe20000000a00 */
[----:B------:R-:W-:Y:S02]  /*16e0*/  IADD3 R4, P0, R4, UR8, RZ ;  /* 0x0000000804047c10 */ /* 0x000fe4000ff1e0ff */
[----:B------:R-:W-:Y:S02]  /*16f0*/  IADD3 R6, P1, R2, UR10, RZ ;  /* 0x0000000a02067c10 */ /* 0x000fe4000ff3e0ff */
[----:B------:R-:W-:Y:S01]  /*1700*/  IADD3.X R5, RZ, UR9, RZ, P0, !PT ;  /* 0x00000009ff057c10 */ /* 0x000fe200087fe4ff */
[----:B------:R-:W-:Y:S01]  /*1710*/  ULDC.64 UR8, c[0x0][0x478] ;  /* 0x00011e0000087ab9 */ /* 0x000fe20000000a00 */
[----:B------:R-:W-:-:S03]  /*1720*/  IADD3.X R7, RZ, UR11, RZ, P1, !PT ;  /* 0x0000000bff077c10 */ /* 0x000fc60008ffe4ff */
[----:B------:R0:W5:Y:S04]  /*1730*/  LDG.E R8, desc[UR4][R4.64] ;  /* 0x0000000404087981 */ /* 0x000168000c1e1900 */
[----:B------:R0:W5:Y:S01]  /*1740*/  LDG.E R6, desc[UR4][R6.64] ;  /* 0x0000000406067981 */ /* 0x000162000c1e1900 */
[----:B------:R-:W-:Y:S02]  /*1750*/  ISETP.NE.AND P0, PT, RZ, UR7, PT ;  /* 0x00000007ff007c0c */ /* 0x000fe4000bf05270 */
[----:B------:R-:W-:-:S04]  /*1760*/  IADD3 R2, P1, R3, UR8, RZ ;  /* 0x0000000803027c10 */ /* 0x000fc8000ff3e0ff */
[----:B------:R-:W-:-:S07]  /*1770*/  IADD3.X R3, RZ, UR9, RZ, P1, !PT ;  /* 0x00000009ff037c10 */ /* 0x000fce0008ffe4ff */
[----:B0-----:R-:W-:Y:S05]  /*1780*/  @!P0 BRA `(.L_x_3110) ;  /* 0x0000000000248947 */ /* 0x001fea0003800000 */
[----:B-----5:R-:W-:-:S13]  /*1790*/  FSETP.GTU.FTZ.AND P0, PT, R6, RZ, PT ;  /* 0x000000ff0600720b */ /* 0x020fda0003f1c000 */
[----:B------:R-:W0:Y:S08]  /*17a0*/  @!P0 LDC R4, c[0x0][0x498] ;  /* 0x00012600ff048b82 */ /* 0x000e300000000800 */
[----:B------:R-:W1:Y:S08]  /*17b0*/  @!P0 LDC R5, c[0x0][0x490] ;  /* 0x00012400ff058b82 */ /* 0x000e700000000800 */
[----:B------:R-:W2:Y:S01]  /*17c0*/  @P0 LDC R7, c[0x0][0x494] ;  /* 0x00012500ff070b82 */ /* 0x000ea20000000800 */
[----:B0-----:R-:W-:Y:S01]  /*17d0*/  @!P0 FMUL.FTZ R4, R8, R4 ;  /* 0x0000000408048220 */ /* 0x001fe20000410000 */
[----:B-1----:R-:W-:Y:S01]  /*17e0*/  @!P0 FADD.FTZ R5, R6, R5 ;  /* 0x0000000506058221 */ /* 0x002fe20000010000 */
[----:B--2---:R-:W-:-:S03]  /*17f0*/  @P0 FMUL.FTZ R7, R8, R7 ;  /* 0x0000000708070220 */ /* 0x004fc60000410000 */
[----:B------:R-:W-:Y:S01]  /*1800*/  @!P0 FMUL.FTZ R7, R4, R5 ;  /* 0x0000000504078220 */ /* 0x000fe20000410000 */
[----:B------:R-:W-:Y:S06]  /*1810*/  BRA `(.L_x_3111) ;  /* 0x00000000002c7947 */ /* 0x000fec0003800000 */
.L_x_3110:
[----:B-----5:R-:W-:-:S13]  /*1820*/  FSETP.GTU.FTZ.AND P0, PT, R6, RZ, PT ;  /* 0x000000ff0600720b */ /* 0x020fda0003f1c000 */
        /* <DEDUP_REMOVED lines=9> */
[----:B0-----:R-:W-:-:S07]  /*18c0*/  @!P0 FMUL.FTZ R7, R4, R5 ;  /* 0x0000000504078220 */ /* 0x001fce0000410000 */
.L_x_3111:
[----:B------:R0:W-:Y:S01]  /*18d0*/  STG.E desc[UR4][R2.64], R7 ;  /* 0x0000000702007986 */ /* 0x0001e2000c101904 */
[----:B------:R-:W-:-:S07]  /*18e0*/  IADD3 R9, R0, 0x80, RZ ;  /* 0x0000008000097810 */ /* 0x000fce0007ffe0ff */
.L_x_3108:
[----:B------:R-:W-:Y:S05]  /*18f0*/  BSYNC B0 ;  /* 0x0000000000007941 */ /* 0x000fea0003800000 */
.L_x_3107:
[----:B------:R-:W-:-:S13]  /*1900*/  ISETP.GE.AND P0, PT, R9, UR6, PT ;  /* 0x0000000609007c0c */ /* 0x000fda000bf06270 */
[----:B------:R-:W-:Y:S05]  /*1910*/  @P0 EXIT ;  /* 0x000000000000094d */ /* 0x000fea0003800000 */
[----:B------:R-:W1:Y:S01]  /*1920*/  LDC R8, c[0x0][0x218] ;  /* 0x00008600ff087b82 */ /* 0x000e620000000800 */
[----:B------:R-:W-:Y:S01]  /*1930*/  HFMA2.MMA R0, -RZ, RZ, 0, 0 ;  /* 0x00000000ff007435 */ /* 0x000fe200000001ff */
[----:B0-----:R-:W-:Y:S02]  /*1940*/  CS2R R2, SRZ ;  /* 0x0000000000027805 */ /* 0x001fe4000001ff00 */
[----:B-1----:R-:W-:-:S13]  /*1950*/  ISETP.NE.AND P0, PT, R8, RZ, PT ;  /* 0x000000ff0800720c */ /* 0x002fda0003f05270 */
        /* <DEDUP_REMOVED lines=332> */
[----:B------:R-:W-:-:S03]  /*2e20*/  @P0 MOV R8, RZ ;  /* 0x000000ff00080202 */ /* 0x000fc60000000f00 */
[----:B------:R-:W1:Y:S08]  /*2e30*/  @P0 LDC R13, c[0x0][0x33c] ;  /* 0x0000cf00ff0d0b82 */ /* 0x000e700000000800 */
[----:B------:R-:W2:Y:S08]  /*2e40*/  @P0 LDC.64 R6, c[0x0][0x468] ;  /* 0x00011a00ff060b82 */ /* 0x000eb00000000a00 */
[----:B------:R-:W3:Y:S01]  /*2e50*/  @P0 LDC R12, c[0x0][0x470] ;  /* 0x00011c00ff0c0b82 */ /* 0x000ee20000000800 */
[----:B0-----:R-:W-:-:S05]  /*2e60*/  @P0 IMAD.HI.U32 R4, R9, R10, R8 ;  /* 0x0000000a09040227 */ /* 0x001fca00078e0008 */
[----:B------:R-:W-:Y:S02]  /*2e70*/  @P0 SHF.R.U32.HI R4, RZ, R11, R4 ;  /* 0x0000000bff040219 */ /* 0x000fe40000011604 */
[----:B------:R-:W-:Y:S02]  /*2e80*/  IADD3 R11, -R9, RZ, RZ ;  /* 0x000000ff090b7210 */ /* 0x000fe40007ffe1ff */
[----:B------:R-:W-:-:S03]  /*2e90*/  @P0 IADD3 R8, -R4, RZ, RZ ;  /* 0x000000ff04080210 */ /* 0x000fc60007ffe1ff */
[----:B------:R-:W-:Y:S01]  /*2ea0*/  IMAD R5, R11, UR8, R5 ;  /* 0x000000080b057c24 */ /* 0x000fe2000f8e0205 */
[----:B------:R-:W-:Y:S01]  /*2eb0*/  ULDC.64 UR8, c[0x0][0x460] ;  /* 0x0001180000087ab9 */ /* 0x000fe20000000a00 */
[----:B-1----:R-:W-:Y:S02]  /*2ec0*/  @P0 IMAD R9, R13, R8, R9 ;  /* 0x000000080d090224 */ /* 0x002fe400078e0209 */
[C---:B------:R-:W-:Y:S02]  /*2ed0*/  IMAD R3, R5.reuse, UR6, R3 ;  /* 0x0000000605037c24 */ /* 0x040fe4000f8e0203 */
[C---:B------:R-:W-:Y:S02]  /*2ee0*/  IMAD R2, R5.reuse, UR8, R2 ;  /* 0x0000000805027c24 */ /* 0x040fe4000f8e0202 */
[----:B------:R-:W-:Y:S02]  /*2ef0*/  IMAD R0, R5, UR9, R0 ;  /* 0x0000000905007c24 */ /* 0x000fe4000f8e0200 */
[----:B--2---:R-:W-:-:S02]  /*2f00*/  @P0 IMAD R3, R9, R6, R3 ;  /* 0x0000000609030224 */ /* 0x004fc400078e0203 */
[C---:B------:R-:W-:Y:S02]  /*2f10*/  @P0 IMAD R2, R9.reuse, R7, R2 ;  /* 0x0000000709020224 */ /* 0x040fe400078e0202 */
[----:B---3--:R-:W-:-:S07]  /*2f20*/  @P0 IMAD R0, R9, R12, R0 ;  /* 0x0000000c09000224 */ /* 0x008fce00078e0200 */
.L_x_3112:
        /* <DEDUP_REMOVED lines=22> */
.L_x_3113:
[----:B-----5:R-:W-:-:S13]  /*3090*/  FSETP.GTU.FTZ.AND P0, PT, R6, RZ, PT ;  /* 0x000000ff0600720b */ /* 0x020fda0003f1c000 */
        /* <DEDUP_REMOVED lines=9> */
[----:B0-----:R-:W-:-:S07]  /*3130*/  @!P0 FMUL.FTZ R7, R0, R5 ;  /* 0x0000000500078220 */ /* 0x001fce0000410000 */
.L_x_3114:
[----:B------:R-:W-:Y:S01]  /*3140*/  STG.E desc[UR4][R2.64], R7 ;  /* 0x0000000702007986 */ /* 0x000fe2000c101904 */
[----:B------:R-:W-:Y:S05]  /*3150*/  EXIT ;  /* 0x000000000000794d */ /* 0x000fea0003800000 */
.L_x_3115:
        /* <DEDUP_REMOVED lines=10> */
.L_x_7841:


//--------------------- .text._ZN2at6native27unrolled_elementwise_kernelIZZZNS0_60_GLOBAL__N__171e0b9f_22_ActivationEluKernel_cu_9e10b42f_305319elu_backward_kernelERNS_18TensorIteratorBaseERKN3c106ScalarES8_S8_bENKUlvE_clEvENKUlvE0_clEvEUlffE_St5arrayIPcLm3EELi4E23TrivialOffsetCalculatorILi2EjESF_ILi1EjENS0_6memory15LoadWithoutCastENSI_16StoreWithoutCastEEEviT_T0_T2_T3_T4_T5_ --------------------------
	.section	.text._ZN2at6native27unrolled_elementwise_kernelIZZZNS0_60_GLOBAL__N__171e0b9f_22_ActivationEluKernel_cu_9e10b42f_305319elu_backward_kernelERNS_18TensorIteratorBaseERKN3c106ScalarES8_S8_bENKUlvE_clEvENKUlvE0_clEvEUlffE_St5arrayIPcLm3EELi4E23TrivialOffsetCalculatorILi2EjESF_ILi1EjENS0_6memory15LoadWithoutCastENSI_16StoreWithoutCastEEEviT_T0_T2_T3_T4_T5_,"ax",@progbits
	.align	128
        .global         _ZN2at6native27unrolled_elementwise_kernelIZZZNS0_60_GLOBAL__N__171e0b9f_22_ActivationEluKernel_cu_9e10b42f_305319elu_backward_kernelERNS_18TensorIteratorBaseERKN3c106ScalarES8_S8_bENKUlvE_clEvENKUlvE0_clEvEUlffE_St5arrayIPcLm3EELi4E23TrivialOffsetCalculatorILi2EjESF_ILi1EjENS0_6memory15LoadWithoutCastENSI_16StoreWithoutCastEEEviT_T0_T2_T3_T4_T5_
        .type           _ZN2at6native27unrolled_elementwise_kernelIZZZNS0_60_GLOBAL__N__171e0b9f_22_ActivationEluKernel_cu_9e10b42f_305319elu_backward_kernelERNS_18TensorIteratorBaseERKN3c106ScalarES8_S8_bENKUlvE_clEvENKUlvE0_clEvEUlffE_St5arrayIPcLm3EELi4E23TrivialOffsetCalculatorILi2EjESF_ILi1EjENS0_6memory15LoadWithoutCastENSI_16StoreWithoutCastEEEviT_T0_T2_T3_T4_T5_,@function
        .size           _ZN2at6native27unrolled_elementwise_kernelIZZZNS0_60_GLOBAL__N__171e0b9f_22_ActivationEluKernel_cu_9e10b42f_305319elu_backward_kernelERNS_18TensorIteratorBaseERKN3c106ScalarES8_S8_bENKUlvE_clEvENKUlvE0_clEvEUlffE_St5arrayIPcLm3EELi4E23TrivialOffsetCalculatorILi2EjESF_ILi1EjENS0_6memory15LoadWithoutCastENSI_16StoreWithoutCastEEEviT_T0_T2_T3_T4_T5_,(.L_x_7842 - _ZN2at6native27unrolled_elementwise_kernelIZZZNS0_60_GLOBAL__N__171e0b9f_22_ActivationEluKernel_cu_9e10b42f_305319elu_backward_kernelERNS_18TensorIteratorBaseERKN3c106ScalarES8_S8_bENKUlvE_clEvENKUlvE0_clEvEUlffE_St5arrayIPcLm3EELi4E23TrivialOffsetCalculatorILi2EjESF_ILi1EjENS0_6memory15LoadWithoutCastENSI_16StoreWithoutCastEEEviT_T0_T2_T3_T4_T5_)
        .other          _ZN2at6native27unrolled_elementwise_kernelIZZZNS0_60_GLOBAL__N__171e0b9f_22_ActivationEluKernel_cu_9e10b42f_305319elu_backward_kernelERNS_18TensorIteratorBaseERKN3c106ScalarES8_S8_bENKUlvE_clEvENKUlvE0_clEvEUlffE_St5arrayIPcLm3EELi4E23TrivialOffsetCalculatorILi2EjESF_ILi1EjENS0_6memory15LoadWithoutCastENSI_16StoreWithoutCastEEEviT_T0_T2_T3_T4_T5_,@"STO_CUDA_ENTRY STV_DEFAULT"
_ZN2at6native27unrolled_elementwise_kernelIZZZNS0_60_GLOBAL__N__171e0b9f_22_ActivationEluKernel_cu_9e10b42f_305319elu_backward_kernelERNS_18TensorIteratorBaseERKN3c106ScalarES8_S8_bENKUlvE_clEvENKUlvE0_clEvEUlffE_St5arrayIPcLm3EELi4E23TrivialOffsetCalculatorILi2EjESF_ILi1EjENS0_6memory15LoadWithoutCastENSI_16StoreWithoutCastEEEviT_T0_T2_T3_T4_T5_:
.text._ZN2at6native27unrolled_elementwise_kernelIZZZNS0_60_GLOBAL__N__171e0b9f_22_ActivationEluKernel_cu_9e10b42f_305319elu_backward_kernelERNS_18TensorIteratorBaseERKN3c106ScalarES8_S8_bENKUlvE_clEvENKUlvE0_clEvEUlffE_St5arrayIPcLm3EELi4E23TrivialOffsetCalculatorILi2EjESF_ILi1EjENS0_6memory15LoadWithoutCastENSI_16StoreWithoutCastEEEviT_T0_T2_T3_T4_T5_:
[----:B------:R-:W-:Y:S01]  /*0000*/  LDC R1, c[0x0][0x28] ;  /* 0x00000a00ff017b82 */ /* 0x000fe20000000800 */
[----:B------:R-:W0:Y:S07]  /*0010*/  S2R R0, SR_CTAID.X ;  /* 0x0000000000007919 */ /* 0x000e2e0000002500 */
[----:B------:R-:W0:Y:S01]  /*0020*/  LDC R3, c[0x0][0x210] ;  /* 0x00008400ff037b82 */ /* 0x000e220000000800 */
[----:B------:R-:W-:Y:S01]  /*0030*/  ULDC.64 UR4, c[0x0][0x208] ;  /* 0x0000820000047ab9 */ /* 0x000fe20000000a00 */
[----:B------:R-:W-:Y:S01]  /*0040*/  HFMA2.MMA R22, -RZ, RZ, 0, 0 ;  /* 0x00000000ff167435 */ /* 0x000fe200000001ff */
[----:B------:R-:W1:Y:S01]  /*0050*/  S2R R19, SR_TID.X ;  /* 0x0000000000137919 */ /* 0x000e620000002100 */
[----:B------:R-:W-:Y:S01]  /*0060*/  ULDC.U8 UR6, c[0x0][0x224] ;  /* 0x0000890000067ab9 */ /* 0x000fe20000000000 */
        /* <DEDUP_REMOVED lines=13> */
[----:B------:R-:W0:Y:S02]  /*0140*/  @!P1 LDC.64 R10, c[0x0][0x240] ;  /* 0x00009000ff0a9b82 */ /* 0x000e240000000a00 */
[----:B-1----:R-:W-:Y:S01]  /*0150*/  @!P0 IMAD.WIDE.U32 R14, R21, 0x4, R14 ;  /* 0x00000004150e8825 */ /* 0x002fe200078e000e */
[----:B------:R-:W-:-:S07]  /*0160*/  CS2R R20, SRZ ;  /* 0x0000000000147805 */ /* 0x000fce000001ff00 */
[----:B------:R-:W-:Y:S01]  /*0170*/  @!P3 LEA R23, R0, R25, 0x9 ;  /* 0x000000190017b211 */ /* 0x000fe200078e48ff */
[----:B------:R-:W1:Y:S01]  /*0180*/  @!P3 LDC.64 R8, c[0x0][0x238] ;  /* 0x00008e00ff08bb82 */ /* 0x000e620000000a00 */
[----:B------:R-:W-:Y:S01]  /*0190*/  @!P3 IADD3 R25, R25, 0x80, RZ ;  /* 0x000000801919b810 */ /* 0x000fe20007ffe0ff */
[----:B------:R3:W5:Y:S03]  /*01a0*/  @!P0 LDG.E R20, desc[UR4][R12.64] ;  /* 0x000000040c148981 */ /* 0x000766000c1e1900 */
[----:B------:R-:W-:Y:S01]  /*01b0*/  ISETP.GE.AND P2, PT, R25, R18, PT ;  /* 0x000000121900720c */ /* 0x000fe20003f46270 */
[----:B------:R4:W5:Y:S01]  /*01c0*/  @!P0 LDG.E R21, desc[UR4][R14.64] ;  /* 0x000000040e158981 */ /* 0x000962000c1e1900 */
[----:B--2---:R-:W-:Y:S01]  /*01d0*/  @!P1 IMAD.WIDE.U32 R16, R27, 0x4, R16 ;  /* 0x000000041b109825 */ /* 0x004fe200078e0010 */
[----:B------:R-:W2:Y:S01]  /*01e0*/  @!P3 LDC.64 R6, c[0x0][0x240] ;  /* 0x00009000ff06bb82 */ /* 0x000ea20000000a00 */
[----:B---3--:R-:W-:-:S02]  /*01f0*/  CS2R R12, SRZ ;  /* 0x00000000000c7805 */ /* 0x008fc4000001ff00 */
[----:B0-----:R-:W-:Y:S01]  /*0200*/  @!P1 IMAD.WIDE.U32 R10, R27, 0x4, R10 ;  /* 0x000000041b0a9825 */ /* 0x001fe200078e000a */
[----:B------:R4:W5:Y:S06]  /*0210*/  @!P1 LDG.E R22, desc[UR4][R16.64] ;  /* 0x0000000410169981 */ /* 0x00096c000c1e1900 */
[----:B------:R-:W0:Y:S08]  /*0220*/  @!P2 LDC.64 R4, c[0x0][0x238] ;  /* 0x00008e00ff04ab82 */ /* 0x000e300000000a00 */
[----:B------:R-:W3:Y:S01]  /*0230*/  @!P2 LDC.64 R2, c[0x0][0x240] ;  /* 0x00009000ff02ab82 */ /* 0x000ee20000000a00 */
[----:B------:R-:W-:Y:S01]  /*0240*/  @!P2 LEA R25, R0, R25, 0x9 ;  /* 0x000000190019a211 */ /* 0x000fe200078e48ff */
[----:B-1----:R-:W-:-:S04]  /*0250*/  @!P3 IMAD.WIDE.U32 R8, R23, 0x4, R8 ;  /* 0x000000041708b825 */ /* 0x002fc800078e0008 */
[----:B--2---:R-:W-:Y:S01]  /*0260*/  @!P3 IMAD.WIDE.U32 R6, R23, 0x4, R6 ;  /* 0x000000041706b825 */ /* 0x004fe200078e0006 */
[----:B------:R-:W-:-:S06]  /*0270*/  MOV R23, RZ ;  /* 0x000000ff00177202 */ /* 0x000fcc0000000f00 */
[----:B------:R4:W5:Y:S01]  /*0280*/  @!P3 LDG.E R23, desc[UR4][R6.64] ;  /* 0x000000040617b981 */ /* 0x000962000c1e1900 */
[----:B0-----:R-:W-:-:S05]  /*0290*/  @!P2 IMAD.WIDE.U32 R4, R25, 0x4, R4 ;  /* 0x000000041904a825 */ /* 0x001fca00078e0004 */
[----:B------:R4:W5:Y:S01]  /*02a0*/  @!P2 LDG.E R13, desc[UR4][R4.64] ;  /* 0x00000004040da981 */ /* 0x000962000c1e1900 */
[----:B---3--:R-:W-:Y:S01]  /*02b0*/  @!P2 IMAD.WIDE.U32 R2, R25, 0x4, R2 ;  /* 0x000000041902a825 */ /* 0x008fe200078e0002 */
[----:B------:R-:W-:-:S04]  /*02c0*/  CS2R R24, SRZ ;  /* 0x0000000000187805 */ /* 0x000fc8000001ff00 */
[----:B------:R4:W5:Y:S04]  /*02d0*/  @!P2 LDG.E R12, desc[UR4][R2.64] ;  /* 0x00000004020ca981 */ /* 0x000968000c1e1900 */
[----:B------:R4:W5:Y:S04]  /*02e0*/  @!P3 LDG.E R24, desc[UR4][R8.64] ;  /* 0x000000040818b981 */ /* 0x000968000c1e1900 */
[----:B------:R4:W5:Y:S01]  /*02f0*/  @!P1 LDG.E R25, desc[UR4][R10.64] ;  /* 0x000000040a199981 */ /* 0x000962000c1e1900 */
[----:B------:R-:W-:Y:S01]  /*0300*/  ISETP.NE.AND P1, PT, RZ, UR6, PT ;  /* 0x00000006ff007c0c */ /* 0x000fe2000bf25270 */
[----:B------:R-:W-:-:S12]  /*0310*/  BSSY B0, `(.L_x_3116) ;  /* 0x000006d000007945 */ /* 0x000fd80003800000 */
[----:B----4-:R-:W-:Y:S05]  /*0320*/  @!P1 BRA `(.L_x_3117) ;  /* 0x00000000009c9947 */ /* 0x010fea0003800000 */
[C---:B------:R-:W-:Y:S01]  /*0330*/  IADD3 R9, R19.reuse, 0x80, RZ ;  /* 0x0000008013097810 */ /* 0x040fe20007ffe0ff */
[----:B------:R-:W0:Y:S01]  /*0340*/  @!P0 LDC R11, c[0x0][0x220] ;  /* 0x00008800ff0b8b82 */ /* 0x000e220000000800 */
[----:B------:R-:W-:Y:S02]  /*0350*/  IADD3 R3, R19, 0x100, RZ ;  /* 0x0000010013037810 */ /* 0x000fe40007ffe0ff */
[-C--:B------:R-:W-:Y:S02]  /*0360*/  ISETP.GE.AND P1, PT, R9, R18.reuse, PT ;  /* 0x000000120900720c */ /* 0x080fe40003f26270 */
[----:B------:R-:W-:Y:S02]  /*0370*/  ISETP.GE.AND P2, PT, R3, R18, PT ;  /* 0x000000120300720c */ /* 0x000fe40003f46270 */
[----:B-----5:R-:W-:Y:S01]  /*0380*/  FSETP.GTU.AND P4, PT, R21, RZ, !P0 ;  /* 0x000000ff1500720b */ /* 0x020fe2000478c000 */
[----:B------:R-:W1:Y:S01]  /*0390*/  @!P0 LDC.64 R2, c[0x0][0x218] ;  /* 0x00008600ff028b82 */ /* 0x000e620000000a00 */
[----:B------:R-:W-:-:S02]  /*03a0*/  FSETP.GTU.AND P5, PT, R25, RZ, !P1 ;  /* 0x000000ff1900720b */ /* 0x000fc40004fac000 */
[----:B------:R-:W-:-:S05]  /*03b0*/  FSETP.GTU.AND P6, PT, R23, RZ, !P2 ;  /* 0x000000ff1700720b */ /* 0x000fca00057cc000 */
[----:B------:R-:W2:Y:S08]  /*03c0*/  @!P1 LDC.64 R4, c[0x0][0x218] ;  /* 0x00008600ff049b82 */ /* 0x000eb00000000a00 */
[----:B------:R-:W3:Y:S01]  /*03d0*/  @!P2 LDC.64 R6, c[0x0][0x218] ;  /* 0x00008600ff06ab82 */ /* 0x000ee20000000a00 */
[----:B0-----:R-:W-:-:S07]  /*03e0*/  @!P0 FMUL.FTZ R11, R20, R11 ;  /* 0x0000000b140b8220 */ /* 0x001fce0000410000 */
[----:B------:R-:W0:Y:S01]  /*03f0*/  @!P1 LDC R15, c[0x0][0x220] ;  /* 0x00008800ff0f9b82 */ /* 0x000e220000000800 */
[----:B-1----:R-:W-:Y:S01]  /*0400*/  @!P0 FADD.FTZ R2, R21, R2 ;  /* 0x0000000215028221 */ /* 0x002fe20000010000 */
[----:B------:R-:W-:-:S03]  /*0410*/  IADD3 R21, R19, 0x180, RZ ;  /* 0x0000018013157810 */ /* 0x000fc60007ffe0ff */
[----:B------:R-:W-:Y:S01]  /*0420*/  @!P0 FMUL.FTZ R2, R2, R11 ;  /* 0x0000000b02028220 */ /* 0x000fe20000410000 */
[----:B------:R-:W-:Y:S01]  /*0430*/  ISETP.GE.AND P3, PT, R21, R18, PT ;  /* 0x000000121500720c */ /* 0x000fe20003f66270 */
[----:B------:R-:W-:Y:S01]  /*0440*/  @P4 FMUL.FTZ R2, R20, R3 ;  /* 0x0000000314024220 */ /* 0x000fe20000410000 */
[----:B------:R-:W1:Y:S01]  /*0450*/  @!P2 LDC R17, c[0x0][0x220] ;  /* 0x00008800ff11ab82 */ /* 0x000e620000000800 */
[----:B--2---:R-:W-:-:S03]  /*0460*/  @!P1 FADD.FTZ R4, R25, R4 ;  /* 0x0000000419049221 */ /* 0x004fc60000010000 */
[----:B------:R-:W-:Y:S01]  /*0470*/  @!P0 MOV R20, R2 ;  /* 0x0000000200148202 */ /* 0x000fe20000000f00 */
[----:B---3--:R-:W-:Y:S01]  /*0480*/  @!P2 FADD.FTZ R6, R23, R6 ;  /* 0x000000061706a221 */ /* 0x008fe20000010000 */
[----:B0-----:R-:W-:-:S04]  /*0490*/  @!P1 FMUL.FTZ R15, R22, R15 ;  /* 0x0000000f160f9220 */ /* 0x001fc80000410000 */
[----:B------:R-:W-:Y:S01]  /*04a0*/  @!P1 FMUL.FTZ R4, R4, R15 ;  /* 0x0000000f04049220 */ /* 0x000fe20000410000 */
[----:B------:R-:W-:Y:S01]  /*04b0*/  @P5 FMUL.FTZ R4, R22, R5 ;  /* 0x0000000516045220 */ /* 0x000fe20000410000 */
[----:B-1----:R-:W-:-:S04]  /*04c0*/  @!P2 FMUL.FTZ R17, R24, R17 ;  /* 0x000000111811a220 */ /* 0x002fc80000410000 */
[----:B------:R-:W-:Y:S01]  /*04d0*/  @!P1 MOV R22, R4 ;  /* 0x0000000400169202 */ /* 0x000fe20000000f00 */
[----:B------:R-:W-:Y:S01]  /*04e0*/  @!P2 FMUL.FTZ R6, R6, R17 ;  /* 0x000000110606a220 */ /* 0x000fe20000410000 */
[----:B------:R-:W-:-:S05]  /*04f0*/  @P6 FMUL.FTZ R6, R24, R7 ;  /* 0x0000000718066220 */ /* 0x000fca0000410000 */
[----:B------:R-:W-:Y:S01]  /*0500*/  @!P2 MOV R24, R6 ;  /* 0x000000060018a202 */ /* 0x000fe20000000f00 */
        /* <DEDUP_REMOVED lines=9> */
.L_x_3117:
[----:B------:R-:W-:Y:S04]  /*05a0*/  BSSY B1, `(.L_x_3119) ;  /* 0x000000f000017945 */ /* 0x000fe80003800000 */
[----:B------:R-:W-:Y:S05]  /*05b0*/  @P0 BRA `(.L_x_3120) ;  /* 0x0000000000340947 */ /* 0x000fea0003800000 */
[----:B-----5:R-:W-:-:S13]  /*05c0*/  FSETP.GTU.FTZ.AND P1, PT, R21, RZ, PT ;  /* 0x000000ff1500720b */ /* 0x020fda0003f3c000 */
        /* <DEDUP_REMOVED lines=10> */
.L_x_3121:
[----:B------:R-:W-:Y:S02]  /*0670*/  ULDC UR6, c[0x0][0x21c] ;  /* 0x0000870000067ab9 */ /* 0x000fe40000000800 */
[----:B------:R-:W-:-:S07]  /*0680*/  FMUL.FTZ R20, R20, UR6 ;  /* 0x0000000614147c20 */ /* 0x000fce0008410000 */
.L_x_3120:
[----:B------:R-:W-:Y:S05]  /*0690*/  BSYNC B1 ;  /* 0x0000000000017941 */ /* 0x000fea0003800000 */
.L_x_3119:
[----:B------:R-:W-:Y:S01]  /*06a0*/  IADD3 R9, R19, 0x80, RZ ;  /* 0x0000008013097810 */ /* 0x000fe20007ffe0ff */
[----:B------:R-:W-:Y:S03]  /*06b0*/  BSSY B1, `(.L_x_3122) ;  /* 0x0000010000017945 */ /* 0x000fe60003800000 */
[----:B------:R-:W-:-:S13]  /*06c0*/  ISETP.GE.AND P1, PT, R9, R18, PT ;  /* 0x000000120900720c */ /* 0x000fda0003f26270 */
        /* <DEDUP_REMOVED lines=12> */
.L_x_3124:
[----:B------:R-:W-:Y:S02]  /*0790*/  ULDC UR6, c[0x0][0x21c] ;  /* 0x0000870000067ab9 */ /* 0x000fe40000000800 */
[----:B------:R-:W-:-:S07]  /*07a0*/  FMUL.FTZ R22, R22, UR6 ;  /* 0x0000000616167c20 */ /* 0x000fce0008410000 */
.L_x_3123:
[----:B------:R-:W-:Y:S05]  /*07b0*/  BSYNC B1 ;  /* 0x0000000000017941 */ /* 0x000fea0003800000 */
.L_x_3122:
        /* <DEDUP_REMOVED lines=15> */
.L_x_3127:
[----:B------:R-:W-:Y:S02]  /*08b0*/  ULDC UR6, c[0x0][0x21c] ;  /* 0x0000870000067ab9 */ /* 0x000fe40000000800 */
[----:B------:R-:W-:-:S07]  /*08c0*/  FMUL.FTZ R24, R24, UR6 ;  /* 0x0000000618187c20 */ /* 0x000fce0008410000 */
.L_x_3126:
[----:B------:R-:W-:Y:S05]  /*08d0*/  BSYNC B1 ;  /* 0x0000000000017941 */ /* 0x000fea0003800000 */
.L_x_3125:
[----:B------:R-:W-:-:S04]  /*08e0*/  IADD3 R3, R19, 0x180, RZ ;  /* 0x0000018013037810 */ /* 0x000fc80007ffe0ff */
        /* <DEDUP_REMOVED lines=13> */
.L_x_3128:
[----:B------:R-:W-:Y:S02]  /*09c0*/  ULDC UR6, c[0x0][0x21c] ;  /* 0x0000870000067ab9 */ /* 0x000fe40000000800 */
[----:B------:R-:W-:-:S07]  /*09d0*/  FMUL.FTZ R7, R13, UR6 ;  /* 0x000000060d077c20 */ /* 0x000fce0008410000 */
.L_x_3118:
[----:B------:R-:W-:Y:S05]  /*09e0*/  BSYNC B0 ;  /* 0x0000000000007941 */ /* 0x000fea0003800000 */
.L_x_3116:
[----:B------:R-:W0:Y:S01]  /*09f0*/  @!P0 LDC.64 R2, c[0x0][0x230] ;  /* 0x00008c00ff028b82 */ /* 0x000e220000000a00 */
[-C--:B------:R-:W-:Y:S01]  /*0a00*/  @!P0 LEA R5, R0, R19.reuse, 0x9 ;  /* 0x0000001300058211 */ /* 0x080fe200078e48ff */
[----:B------:R-:W-:Y:S01]  /*0a10*/  BSSY B0, `(.L_x_3129) ;  /* 0x0000011000007945 */ /* 0x000fe20003800000 */
[----:B------:R-:W-:Y:S02]  /*0a20*/  MOV R11, R19 ;  /* 0x00000013000b7202 */ /* 0x000fe40000000f00 */
[----:B------:R-:W-:-:S04]  /*0a30*/  @!P0 MOV R11, R9 ;  /* 0x00000009000b8202 */ /* 0x000fc80000000f00 */
[----:B------:R-:W-:Y:S01]  /*0a40*/  ISETP.GE.AND P1, PT, R11, R18, PT ;  /* 0x000000120b00720c */ /* 0x000fe20003f26270 */
[----:B0-----:R-:W-:-:S05]  /*0a50*/  @!P0 IMAD.WIDE.U32 R2, R5, 0x4, R2 ;  /* 0x0000000405028825 */ /* 0x001fca00078e0002 */
[----:B-----5:R0:W-:Y:S07]  /*0a60*/  @!P0 STG.E desc[UR4][R2.64], R20 ;  /* 0x0000001402008986 */ /* 0x0201ee000c101904 */
        /* <DEDUP_REMOVED lines=9> */
[----:B------:R1:W-:Y:S04]  /*0b00*/  STG.E desc[UR4][R2.64], R22 ;  /* 0x0000001602007986 */ /* 0x0003e8000c101904 */
[----:B------:R1:W-:Y:S02]  /*0b10*/  @!P0 STG.E desc[UR4][R4.64], R24 ;  /* 0x0000001804008986 */ /* 0x0003e4000c101904 */
.L_x_3130:
[----:B------:R-:W-:Y:S05]  /*0b20*/  BSYNC B0 ;  /* 0x0000000000007941 */ /* 0x000fea0003800000 */
.L_x_3129:
[----:B------:R-:W-:-:S13]  /*0b30*/  ISETP.GE.AND P0, PT, R11, R18, PT ;  /* 0x000000120b00720c */ /* 0x000fda0003f06270 */
[----:B------:R-:W-:Y:S05]  /*0b40*/  @P0 EXIT ;  /* 0x000000000000094d */ /* 0x000fea0003800000 */
[----:B01----:R-:W0:Y:S01]  /*0b50*/  LDC.64 R2, c[0x0][0x230] ;  /* 0x00008c00ff027b82 */ /* 0x003e220000000a00 */
[----:B------:R-:W-:-:S05]  /*0b60*/  LEA R11, R0, R11, 0x9 ;  /* 0x0000000b000b7211 */ /* 0x000fca00078e48ff */
[----:B0-----:R-:W-:-:S05]  /*0b70*/  IMAD.WIDE.U32 R2, R11, 0x4, R2 ;  /* 0x000000040b027825 */ /* 0x001fca00078e0002 */
[----:B------:R-:W-:Y:S01]  /*0b80*/  STG.E desc[UR4][R2.64], R7 ;  /* 0x0000000702007986 */ /* 0x000fe2000c101904 */
[----:B------:R-:W-:Y:S05]  /*0b90*/  EXIT ;  /* 0x000000000000794d */ /* 0x000fea0003800000 */
.L_x_3131:
        /* <DEDUP_REMOVED lines=14> */
.L_x_7842:


//--------------------- .text._ZN2at6native29vectorized_elementwise_kernelILi2EZZZNS0_60_GLOBAL__N__171e0b9f_22_ActivationEluKernel_cu_9e10b42f_305319elu_backward_kernelERNS_18TensorIteratorBaseERKN3c106ScalarES8_S8_bENKUlvE_clEvENKUlvE0_clEvEUlffE_St5arrayIPcLm3EEEEviT0_T1_ --------------------------
	.section	.text._ZN2at6native29vectorized_elementwise_kernelILi2EZZZNS0_60_GLOBAL__N__171e0b9f_22_ActivationEluKernel_cu_9e10b42f_305319elu_backward_kernelERNS_18TensorIteratorBaseERKN3c106ScalarES8_S8_bENKUlvE_clEvENKUlvE0_clEvEUlffE_St5arrayIPcLm3EEEEviT0_T1_,"ax",@progbits
	.align	128
        .global         _ZN2at6native29vectorized_elementwise_kernelILi2EZZZNS0_60_GLOBAL__N__171e0b9f_22_ActivationEluKernel_cu_9e10b42f_305319elu_backward_kernelERNS_18TensorIteratorBaseERKN3c106ScalarES8_S8_bENKUlvE_clEvENKUlvE0_clEvEUlffE_St5arrayIPcLm3EEEEviT0_T1_
        .type           _ZN2at6native29vectorized_elementwise_kernelILi2EZZZNS0_60_GLOBAL__N__171e0b9f_22_ActivationEluKernel_cu_9e10b42f_305319elu_backward_kernelERNS_18TensorIteratorBaseERKN3c106ScalarES8_S8_bENKUlvE_clEvENKUlvE0_clEvEUlffE_St5arrayIPcLm3EEEEviT0_T1_,@function
        .size           _ZN2at6native29vectorized_elementwise_kernelILi2EZZZNS0_60_GLOBAL__N__171e0b9f_22_ActivationEluKernel_cu_9e10b42f_305319elu_backward_kernelERNS_18TensorIteratorBaseERKN3c106ScalarES8_S8_bENKUlvE_clEvENKUlvE0_clEvEUlffE_St5arrayIPcLm3EEEEviT0_T1_,(.L_x_7843 - _ZN2at6native29vectorized_elementwise_kernelILi2EZZZNS0_60_GLOBAL__N__171e0b9f_22_ActivationEluKernel_cu_9e10b42f_305319elu_backward_kernelERNS_18TensorIteratorBaseERKN3c106ScalarES8_S8_bENKUlvE_clEvENKUlvE0_clEvEUlffE_St5arrayIPcLm3EEEEviT0_T1_)
        .other          _ZN2at6native29vectorized_elementwise_kernelILi2EZZZNS0_60_GLOBAL__N__171e0b9f_22_ActivationEluKernel_cu_9e10b42f_305319elu_backward_kernelERNS_18TensorIteratorBaseERKN3c106ScalarES8_S8_bENKUlvE_clEvENKUlvE0_clEvEUlffE_St5arrayIPcLm3EEEEviT0_T1_,@"STO_CUDA_ENTRY STV_DEFAULT"
_ZN2at6native29vectorized_elementwise_kernelILi2EZZZNS0_60_GLOBAL__N__171e0b9f_22_ActivationEluKernel_cu_9e10b42f_305319elu_backward_kernelERNS_18TensorIteratorBaseERKN3c106ScalarES8_S8_bENKUlvE_clEvENKUlvE0_clEvEUlffE_St5arrayIPcLm3EEEEviT0_T1_:
.text._ZN2at6native29vectorized_elementwise_kernelILi2EZZZNS0_60_GLOBAL__N__171e0b9f_22_ActivationEluKernel_cu_9e10b42f_305319elu_backward_kernelERNS_18TensorIteratorBaseERKN3c106ScalarES8_S8_bENKUlvE_clEvENKUlvE0_clEvEUlffE_St5arrayIPcLm3EEEEviT0_T1_:
        /* <DEDUP_REMOVED lines=15> */
[----:B------:R0:W5:Y:S04]  /*00f0*/  LDG.E.64 R2, desc[UR4][R20.64] ;  /* 0x0000000414027981 */ /* 0x000168000c1e1b00 */
[----:B------:R0:W5:Y:S01]  /*0100*/  LDG.E.64 R12, desc[UR4][R20.64+0x400] ;  /* 0x00040004140c7981 */ /* 0x000162000c1e1b00 */
[----:B------:R-:W-:-:S03]  /*0110*/  IMAD.WIDE.U32 R22, R0, 0x8, R6 ;  /* 0x0000000800167825 */ /* 0x000fc600078e0006 */
[----:B------:R0:W5:Y:S04]  /*0120*/  LDG.E.64 R10, desc[UR4][R20.64+0x800] ;  /* 0x00080004140a7981 */ /* 0x000168000c1e1b00 */
[----:B------:R0:W5:Y:S04]  /*0130*/  LDG.E.64 R8, desc[UR4][R20.64+0xc00] ;  /* 0x000c000414087981 */ /* 0x000168000c1e1b00 */
[----:B------:R0:W5:Y:S04]  /*0140*/  LDG.E.64 R6, desc[UR4][R22.64] ;  /* 0x0000000416067981 */ /* 0x000168000c1e1b00 */
[----:B------:R0:W5:Y:S04]  /*0150*/  LDG.E.64 R14, desc[UR4][R22.64+0x400] ;  /* 0x00040004160e7981 */ /* 0x000168000c1e1b00 */
[----:B------:R0:W5:Y:S04]  /*0160*/  LDG.E.64 R18, desc[UR4][R22.64+0x800] ;  /* 0x0008000416127981 */ /* 0x000168000c1e1b00 */
[----:B------:R0:W5:Y:S01]  /*0170*/  LDG.E.64 R16, desc[UR4][R22.64+0xc00] ;  /* 0x000c000416107981 */ /* 0x000162000c1e1b00 */
[----:B------:R-:W-:-:S13]  /*0180*/  ISETP.NE.AND P0, PT, RZ, UR6, PT ;  /* 0x00000006ff007c0c */ /* 0x000fda000bf05270 */
[----:B0-----:R-:W-:Y:S05]  /*0190*/  @!P0 BRA `(.L_x_3133) ;  /* 0x0000000000ac8947 */ /* 0x001fea0003800000 */
[C---:B-----5:R-:W-:Y:S01]  /*01a0*/  FSETP.GTU.FTZ.AND P5, PT, R6.reuse, RZ, PT ;  /* 0x000000ff0600720b */ /* 0x060fe20003fbc000 */
[----:B------:R-:W-:Y:S01]  /*01b0*/  ULDC.64 UR6, c[0x0][0x218] ;  /* 0x0000860000067ab9 */ /* 0x000fe20000000a00 */
[----:B------:R-:W-:Y:S01]  /*01c0*/  ULDC UR8, c[0x0][0x220] ;  /* 0x0000880000087ab9 */ /* 0x000fe20000000800 */
[C---:B------:R-:W-:Y:S01]  /*01d0*/  FSETP.GTU.FTZ.AND P4, PT, R7.reuse, RZ, PT ;  /* 0x000000ff0700720b */ /* 0x040fe20003f9c000 */
[----:B------:R-:W-:Y:S01]  /*01e0*/  FADD.FTZ R4, R7, UR6 ;  /* 0x0000000607047e21 */ /* 0x000fe20008010000 */
[----:B------:R-:W-:Y:S01]  /*01f0*/  FADD.FTZ R6, R6, UR6 ;  /* 0x0000000606067e21 */ /* 0x000fe20008010000 */
[----:B------:R-:W-:Y:S01]  /*0200*/  FMUL.FTZ R7, R2, UR8 ;  /* 0x0000000802077c20 */ /* 0x000fe20008410000 */
[----:B------:R-:W-:Y:S01]  /*0210*/  FSETP.GTU.FTZ.AND P3, PT, R14, RZ, PT ;  /* 0x000000ff0e00720b */ /* 0x000fe20003f7c000 */
[C---:B------:R-:W-:Y:S01]  /*0220*/  FADD.FTZ R20, R15.reuse, UR6 ;  /* 0x000000060f147e21 */ /* 0x040fe20008010000 */
[----:B------:R-:W-:Y:S01]  /*0230*/  FSETP.GTU.FTZ.AND P2, PT, R15, RZ, PT ;  /* 0x000000ff0f00720b */ /* 0x000fe20003f5c000 */
[----:B------:R-:W-:Y:S01]  /*0240*/  FMUL.FTZ R6, R6, R7 ;  /* 0x0000000706067220 */ /* 0x000fe20000410000 */
[----:B------:R-:W-:Y:S01]  /*0250*/  FSETP.GTU.FTZ.AND P1, PT, R18, RZ, PT ;  /* 0x000000ff1200720b */ /* 0x000fe20003f3c000 */
[----:B------:R-:W-:Y:S01]  /*0260*/  FADD.FTZ R14, R14, UR6 ;  /* 0x000000060e0e7e21 */ /* 0x000fe20008010000 */
[----:B------:R-:W-:Y:S01]  /*0270*/  @P5 FMUL.FTZ R6, R2, UR7 ;  /* 0x0000000702065c20 */ /* 0x000fe20008410000 */
[----:B------:R-:W-:Y:S01]  /*0280*/  FSETP.GTU.FTZ.AND P0, PT, R19, RZ, PT ;  /* 0x000000ff1300720b */ /* 0x000fe20003f1c000 */
[----:B------:R-:W-:Y:S01]  /*0290*/  FMUL.FTZ R15, R12, UR8 ;  /* 0x000000080c0f7c20 */ /* 0x000fe20008410000 */
[----:B------:R-:W-:Y:S01]  /*02a0*/  FSETP.GTU.FTZ.AND P5, PT, R16, RZ, PT ;  /* 0x000000ff1000720b */ /* 0x000fe20003fbc000 */
[----:B------:R-:W-:Y:S01]  /*02b0*/  FMUL.FTZ R7, R3, UR8 ;  /* 0x0000000803077c20 */ /* 0x000fe20008410000 */
[----:B------:R-:W-:Y:S01]  /*02c0*/  FSETP.GTU.FTZ.AND P6, PT, R17, RZ, PT ;  /* 0x000000ff1100720b */ /* 0x000fe20003fdc000 */
[----:B------:R-:W-:Y:S01]  /*02d0*/  FMUL.FTZ R21, R13, UR8 ;  /* 0x000000080d157c20 */ /* 0x000fe20008410000 */
[----:B------:R-:W-:Y:S01]  /*02e0*/  FMUL.FTZ R14, R14, R15 ;  /* 0x0000000f0e0e7220 */ /* 0x000fe20000410000 */
[----:B------:R-:W-:Y:S01]  /*02f0*/  FMUL.FTZ R7, R4, R7 ;  /* 0x0000000704077220 */ /* 0x000fe20000410000 */
[----:B------:R-:W-:Y:S01]  /*0300*/  FADD.FTZ R18, R18, UR6 ;  /* 0x0000000612127e21 */ /* 0x000fe20008010000 */
        /* <DEDUP_REMOVED lines=19> */
[----:B------:R-:W-:Y:S06]  /*0440*/  BRA `(.L_x_3134) ;  /* 0x0000000400d07947 */ /* 0x000fec0003800000 */
.L_x_3133:
[----:B-----5:R-:W-:Y:S01]  /*0450*/  FSETP.GTU.FTZ.AND P0, PT, R6, RZ, PT ;  /* 0x000000ff0600720b */ /* 0x020fe20003f1c000 */
[----:B------:R-:W-:Y:S01]  /*0460*/  BSSY B0, `(.L_x_3135) ;  /* 0x0000018000007945 */ /* 0x000fe20003800000 */
[----:B------:R-:W-:-:S11]  /*0470*/  FSETP.GTU.FTZ.AND P1, PT, R7, RZ, PT ;  /* 0x000000ff0700720b */ /* 0x000fd60003f3c000 */
[----:B------:R-:W0:Y:S08]  /*0480*/  @!P0 LDC R25, c[0x0][0x220] ;  /* 0x00008800ff198b82 */ /* 0x000e300000000800 */
[----:B------:R-:W1:Y:S08]  /*0490*/  @!P0 LDC R27, c[0x0][0x218] ;  /* 0x00008600ff1b8b82 */ /* 0x000e700000000800 */
[----:B------:R-:W2:Y:S01]  /*04a0*/  @P0 LDC R23, c[0x0][0x21c] ;  /* 0x00008700ff170b82 */ /* 0x000ea20000000800 */
[-C--:B0-----:R-:W-:Y:S01]  /*04b0*/  @!P0 FMUL.FTZ R6, R6, R25.reuse ;  /* 0x0000001906068220 */ /* 0x081fe20000410000 */
[----:B------:R-:W-:-:S03]  /*04c0*/  @!P0 FMUL.FTZ R4, R2, R25 ;  /* 0x0000001902048220 */ /* 0x000fc60000410000 */
[----:B------:R-:W-:-:S04]  /*04d0*/  @!P0 FMUL.FTZ R20, R6, 1.4426950216293334961 ;  /* 0x3fb8aa3b06148820 */ /* 0x000fc80000410000 */
[----:B------:R-:W0:Y:S01]  /*04e0*/  @!P0 MUFU.EX2 R21, R20 ;  /* 0x0000001400158308 */ /* 0x000e220000000800 */
[----:B-1----:R-:W-:Y:S01]  /*04f0*/  @!P0 FMUL.FTZ R4, R4, R27 ;  /* 0x0000001b04048220 */ /* 0x002fe20000410000 */
[----:B--2---:R-:W-:-:S03]  /*0500*/  @P0 FMUL.FTZ R6, R2, R23 ;  /* 0x0000001702060220 */ /* 0x004fc60000410000 */
[----:B0-----:R-:W-:Y:S01]  /*0510*/  @!P0 FMUL.FTZ R6, R4, R21 ;  /* 0x0000001504068220 */ /* 0x001fe20000410000 */
[----:B------:R-:W-:Y:S06]  /*0520*/  @P1 BRA `(.L_x_3136) ;  /* 0x0000000000241947 */ /* 0x000fec0003800000 */
        /* <DEDUP_REMOVED lines=9> */
.L_x_3136:
[----:B------:R-:W-:Y:S02]  /*05c0*/  ULDC UR6, c[0x0][0x21c] ;  /* 0x0000870000067ab9 */ /* 0x000fe40000000800 */
[----:B------:R-:W-:-:S07]  /*05d0*/  FMUL.FTZ R7, R3, UR6 ;  /* 0x0000000603077c20 */ /* 0x000fce0008410000 */
.L_x_3137:
[----:B------:R-:W-:Y:S05]  /*05e0*/  BSYNC B0 ;  /* 0x0000000000007941 */ /* 0x000fea0003800000 */
.L_x_3135:
        /* <DEDUP_REMOVED lines=12> */
.L_x_3139:
[----:B------:R-:W-:Y:S02]  /*06b0*/  ULDC UR6, c[0x0][0x21c] ;  /* 0x0000870000067ab9 */ /* 0x000fe40000000800 */
[----:B------:R-:W-:-:S07]  /*06c0*/  FMUL.FTZ R14, R12, UR6 ;  /* 0x000000060c0e7c20 */ /* 0x000fce0008410000 */
.L_x_3140:
[----:B------:R-:W-:Y:S05]  /*06d0*/  BSYNC B0 ;  /* 0x0000000000007941 */ /* 0x000fea0003800000 */
.L_x_3138:
[----:B------:R-:W-:Y:S01]  /*06e0*/  FSETP.GTU.FTZ.AND P0, PT, R15, RZ, PT ;  /* 0x000000ff0f00720b */ /* 0x000fe20003f1c000 */
[----:B------:R-:W-:-:S12]  /*06f0*/  BSSY B0, `(.L_x_3141) ;  /* 0x000000d000007945 */ /* 0x000fd80003800000 */
        /* <DEDUP_REMOVED lines=10> */
.L_x_3142:
[----:B------:R-:W-:Y:S02]  /*07a0*/  ULDC UR6, c[0x0][0x21c] ;  /* 0x0000870000067ab9 */ /* 0x000fe40000000800 */
[----:B------:R-:W-:-:S07]  /*07b0*/  FMUL.FTZ R15, R13, UR6 ;  /* 0x000000060d0f7c20 */ /* 0x000fce0008410000 */
.L_x_3143:
[----:B------:R-:W-:Y:S05]  /*07c0*/  BSYNC B0 ;  /* 0x0000000000007941 */ /* 0x000fea0003800000 */
.L_x_3141:
        /* <DEDUP_REMOVED lines=12> */
.L_x_3145:
[----:B------:R-:W-:Y:S02]  /*0890*/  ULDC UR6, c[0x0][0x21c] ;  /* 0x0000870000067ab9 */ /* 0x000fe40000000800 */
[----:B------:R-:W-:-:S07]  /*08a0*/  FMUL.FTZ R18, R10, UR6 ;  /* 0x000000060a127c20 */ /* 0x000fce0008410000 */
.L_x_3146:
[----:B------:R-:W-:Y:S05]  /*08b0*/  BSYNC B0 ;  /* 0x0000000000007941 */ /* 0x000fea0003800000 */
.L_x_3144:
        /* <DEDUP_REMOVED lines=12> */
.L_x_3148:
[----:B------:R-:W-:Y:S02]  /*0980*/  ULDC UR6, c[0x0][0x21c] ;  /* 0x0000870000067ab9 */ /* 0x000fe40000000800 */
[----:B------:R-:W-:-:S07]  /*0990*/  FMUL.FTZ R19, R11, UR6 ;  /* 0x000000060b137c20 */ /* 0x000fce0008410000 */
.L_x_3149:
[----:B------:R-:W-:Y:S05]  /*09a0*/  BSYNC B0 ;  /* 0x0000000000007941 */ /* 0x000fea0003800000 */
.L_x_3147:
        /* <DEDUP_REMOVED lines=12> */
.L_x_3151:
[----:B------:R-:W-:Y:S02]  /*0a70*/  ULDC UR6, c[0x0][0x21c] ;  /* 0x0000870000067ab9 */ /* 0x000fe40000000800 */
[----:B------:R-:W-:-:S07]  /*0a80*/  FMUL.FTZ R16, R8, UR6 ;  /* 0x0000000608107c20 */ /* 0x000fce0008410000 */
.L_x_3152:
[----:B------:R-:W-:Y:S05]  /*0a90*/  BSYNC B0 ;  /* 0x0000000000007941 */ /* 0x000fea0003800000 */
.L_x_3150:
        /* <DEDUP_REMOVED lines=12> */
.L_x_3153:
[----:B------:R-:W-:Y:S02]  /*0b60*/  ULDC UR6, c[0x0][0x21c] ;  /* 0x0000870000067ab9 */ /* 0x000fe40000000800 */
[----:B------:R-:W-:-:S07]  /*0b70*/  FMUL.FTZ R17, R9, UR6 ;  /* 0x0000000609117c20 */ /* 0x000fce0008410000 */
.L_x_3154:
[----:B------:R-:W-:Y:S05]  /*0b80*/  BSYNC B0 ;  /* 0x0000000000007941 */ /* 0x000fea0003800000 */
.L_x_3134:
[----:B------:R-:W0:Y:S02]  /*0b90*/  LDC.64 R2, c[0x0][0x230] ;  /* 0x00008c00ff027b82 */ /* 0x000e240000000a00 */
[----:B0-----:R-:W-:-:S04]  /*0ba0*/  IMAD.WIDE.U32 R2, R5, 0x4, R2 ;  /* 0x0000000405027825 */ /* 0x001fc800078e0002 */
[----:B------:R-:W-:-:S05]  /*0bb0*/  IMAD.WIDE R2, R0, 0x8, R2 ;  /* 0x0000000800027825 */ /* 0x000fca00078e0202 */
[----:B------:R-:W-:Y:S04]  /*0bc0*/  STG.E.64 desc[UR4][R2.64], R6 ;  /* 0x0000000602007986 */ /* 0x000fe8000c101b04 */
[----:B------:R-:W-:Y:S04]  /*0bd0*/  STG.E.64 desc[UR4][R2.64+0x400], R14 ;  /* 0x0004000e02007986 */ /* 0x000fe8000c101b04 */
[----:B------:R-:W-:Y:S04]  /*0be0*/  STG.E.64 desc[UR4][R2.64+0x800], R18 ;  /* 0x0008001202007986 */ /* 0x000fe8000c101b04 */
[----:B------:R-:W-:Y:S01]  /*0bf0*/  STG.E.64 desc[UR4][R2.64+0xc00], R16 ;  /* 0x000c001002007986 */ /* 0x000fe2000c101b04 */
[----:B------:R-:W-:Y:S05]  /*0c00*/  EXIT ;  /* 0x000000000000794d */ /* 0x000fea0003800000 */
.L_x_3132:
[----:B------:R-:W0:Y:S01]  /*0c10*/  S2R R0, SR_TID.X ;  /* 0x0000000000007919 */ /* 0x000e220000002100 */
[----:B------:R-:W-:Y:S01]  /*0c20*/  CS2R R24, SRZ ;  /* 0x0000000000187805 */ /* 0x000fe2000001ff00 */
[----:B------:R-:W-:Y:S01]  /*0c30*/  HFMA2.MMA R20, -RZ, RZ, 0, 0 ;  /* 0x00000000ff147435 */ /* 0x000fe200000001ff */
        /* <DEDUP_REMOVED lines=12> */
[----:B------:R-:W0:Y:S03]  /*0d00*/  @!P3 LDC.64 R28, c[0x0][0x240] ;  /* 0x00009000ff1cbb82 */ /* 0x000e260000000a00 */
[----:B------:R3:W5:Y:S01]  /*0d10*/  @!P0 LDG.E R25, desc[UR4][R8.64] ;  /* 0x0000000408198981 */ /* 0x000762000c1e1900 */
[----:B-1----:R-:W-:-:S06]  /*0d20*/  @!P0 IMAD.WIDE.U32 R22, R19, 0x4, R22 ;  /* 0x0000000413168825 */ /* 0x002fcc00078e0016 */
[----:B------:R-:W-:Y:S01]  /*0d30*/  @!P4 IADD3 R7, R5, R6, RZ ;  /* 0x000000060507c210 */ /* 0x000fe20007ffe0ff */
[----:B------:R-:W1:Y:S01]  /*0d40*/  @!P4 LDC.64 R14, c[0x0][0x238] ;  /* 0x00008e00ff0ecb82 */ /* 0x000e620000000a00 */
[----:B------:R-:W-:Y:S01]  /*0d50*/  @!P4 IADD3 R6, R6, 0x80, RZ ;  /* 0x000000800606c810 */ /* 0x000fe20007ffe0ff */
[----:B------:R-:W5:Y:S03]  /*0d60*/  @!P0 LDG.E R20, desc[UR4][R22.64] ;  /* 0x0000000416148981 */ /* 0x000f66000c1e1900 */
[----:B------:R-:W-:-:S03]  /*0d70*/  ISETP.GE.AND P5, PT, R6, R3, PT ;  /* 0x000000030600720c */ /* 0x000fc60003fa6270 */
[----:B------:R-:W4:Y:S10]  /*0d80*/  @!P4 LDC.64 R12, c[0x0][0x240] ;  /* 0x00009000ff0ccb82 */ /* 0x000f340000000a00 */
[----:B------:R-:W-:Y:S01]  /*0d90*/  @!P5 IADD3 R17, R5, R6, RZ ;  /* 0x000000060511d210 */ /* 0x000fe20007ffe0ff */
[----:B------:R-:W4:Y:S01]  /*0da0*/  @!P5 LDC.64 R26, c[0x0][0x238] ;  /* 0x00008e00ff1adb82 */ /* 0x000f220000000a00 */
[----:B------:R-:W-:-:S04]  /*0db0*/  @!P5 IADD3 R6, R6, 0x80, RZ ;  /* 0x000000800606d810 */ /* 0x000fc80007ffe0ff */
[----:B------:R-:W-:-:S03]  /*0dc0*/  ISETP.GE.AND P1, PT, R6, R3, PT ;  /* 0x000000030600720c */ /* 0x000fc60003f26270 */
[----:B---3--:R-:W3:Y:S10]  /*0dd0*/  @!P5 LDC.64 R8, c[0x0][0x240] ;  /* 0x00009000ff08db82 */ /* 0x008ef40000000a00 */
[----:B------:R-:W-:-:S02]  /*0de0*/  @!P1 IADD3 R19, R5, R6, RZ ;  /* 0x0000000605139210 */ /* 0x000fc40007ffe0ff */
[----:B------:R-:W-:-:S04]  /*0df0*/  @!P1 IADD3 R6, R6, 0x80, RZ ;  /* 0x0000008006069810 */ /* 0x000fc80007ffe0ff */
[----:B------:R-:W-:Y:S01]  /*0e00*/  ISETP.GE.AND P2, PT, R6, R3, PT ;  /* 0x000000030600720c */ /* 0x000fe20003f46270 */
[----:B--2---:R-:W-:-:S04]  /*0e10*/  @!P3 IMAD.WIDE.U32 R10, R21, 0x4, R10 ;  /* 0x00000004150ab825 */ /* 0x004fc800078e000a */
[----:B0-----:R-:W-:Y:S01]  /*0e20*/  @!P3 IMAD.WIDE.U32 R28, R21, 0x4, R28 ;  /* 0x00000004151cb825 */ /* 0x001fe200078e001c */
[----:B------:R-:W-:Y:S01]  /*0e30*/  HFMA2.MMA R21, -RZ, RZ, 0, 0 ;  /* 0x00000000ff157435 */ /* 0x000fe200000001ff */
[----:B------:R-:W-:Y:S01]  /*0e40*/  MOV R16, RZ ;  /* 0x000000ff00107202 */ /* 0x000fe20000000f00 */
[----:B------:R0:W5:Y:S01]  /*0e50*/  @!P3 LDG.E R24, desc[UR4][R10.64] ;  /* 0x000000040a18b981 */ /* 0x000162000c1e1900 */
[----:B-1----:R-:W-:-:S04]  /*0e60*/  @!P4 IMAD.WIDE.U32 R14, R7, 0x4, R14 ;  /* 0x00000004070ec825 */ /* 0x002fc800078e000e */
[----:B----4-:R-:W-:Y:S01]  /*0e70*/  @!P4 IMAD.WIDE.U32 R12, R7, 0x4, R12 ;  /* 0x00000004070cc825 */ /* 0x010fe200078e000c */
[----:B------:R-:W-:Y:S01]  /*0e80*/  @!P2 IADD3 R7, R5, R6, RZ ;  /* 0x000000060507a210 */ /* 0x000fe20007ffe0ff */
[----:B------:R1:W5:Y:S01]  /*0e90*/  @!P4 LDG.E R16, desc[UR4][R14.64] ;  /* 0x000000040e10c981 */ /* 0x000362000c1e1900 */
[----:B------:R-:W-:Y:S01]  /*0ea0*/  @!P2 IADD3 R6, R6, 0x80, RZ ;  /* 0x000000800606a810 */ /* 0x000fe20007ffe0ff */
[----:B0-----:R-:W0:Y:S02]  /*0eb0*/  @!P1 LDC.64 R10, c[0x0][0x238] ;  /* 0x00008e00ff0a9b82 */ /* 0x001e240000000a00 */
[----:B------:R2:W5:Y:S01]  /*0ec0*/  @!P4 LDG.E R21, desc[UR4][R12.64] ;  /* 0x000000040c15c981 */ /* 0x000562000c1e1900 */
[----:B------:R-:W-:-:S05]  /*0ed0*/  ISETP.GE.AND P4, PT, R6, R3, PT ;  /* 0x000000030600720c */ /* 0x000fca0003f86270 */
[----:B-1----:R-:W1:Y:S01]  /*0ee0*/  @!P1 LDC.64 R14, c[0x0][0x240] ;  /* 0x00009000ff0e9b82 */ /* 0x002e620000000a00 */
[----:B------:R-:W-:-:S07]  /*0ef0*/  @!P5 IMAD.WIDE.U32 R26, R17, 0x4, R26 ;  /* 0x00000004111ad825 */ /* 0x000fce00078e001a */
[----:B--2---:R-:W2:Y:S01]  /*0f00*/  @!P2 LDC.64 R12, c[0x0][0x238] ;  /* 0x00008e00ff0cab82 */ /* 0x004ea20000000a00 */
[----:B---3--:R-:W-:Y:S01]  /*0f10*/  @!P5 IMAD.WIDE.U32 R8, R17, 0x4, R8 ;  /* 0x000000041108d825 */ /* 0x008fe200078e0008 */
[----:B------:R-:W-:Y:S02]  /*0f20*/  MOV R17, RZ ;  /* 0x000000ff00117202 */ /* 0x000fe40000000f00 */
[----:B------:R-:W-:-:S04]  /*0f30*/  CS2R R22, SRZ ;  /* 0x0000000000167805 */ /* 0x000fc8000001ff00 */
[----:B------:R3:W5:Y:S01]  /*0f40*/  @!P5 LDG.E R17, desc[UR4][R8.64] ;  /* 0x000000040811d981 */ /* 0x000762000c1e1900 */
[----:B------:R-:W-:-:S03]  /*0f50*/  HFMA2.MMA R18, -RZ, RZ, 0, 0 ;  /* 0x00000000ff127435 */ /* 0x000fc600000001ff */
[----:B------:R4:W5:Y:S01]  /*0f60*/  @!P3 LDG.E R23, desc[UR4][R28.64] ;  /* 0x000000041c17b981 */ /* 0x000962000c1e1900 */
[----:B------:R-:W-:Y:S01]  /*0f70*/  HFMA2.MMA R2, -RZ, RZ, 0, 0 ;  /* 0x00000000ff027435 */ /* 0x000fe200000001ff */
[----:B0-----:R-:W-:Y:S02]  /*0f80*/  @!P1 IMAD.WIDE.U32 R10, R19, 0x4, R10 ;  /* 0x00000004130a9825 */ /* 0x001fe400078e000a */
[----:B------:R0:W5:Y:S01]  /*0f90*/  @!P5 LDG.E R22, desc[UR4][R26.64] ;  /* 0x000000041a16d981 */ /* 0x000162000c1e1900 */
[----:B---3--:R-:W-:Y:S02]  /*0fa0*/  @!P4 IADD3 R9, R5, R6, RZ ;  /* 0x000000060509c210 */ /* 0x008fe40007ffe0ff */
[----:B------:R-:W-:Y:S01]  /*0fb0*/  @!P4 IADD3 R6, R6, 0x80, RZ ;  /* 0x000000800606c810 */ /* 0x000fe20007ffe0ff */
[----:B-1----:R-:W-:Y:S01]  /*0fc0*/  @!P1 IMAD.WIDE.U32 R14, R19, 0x4, R14 ;  /* 0x00000004130e9825 */ /* 0x002fe200078e000e */
[----:B------:R1:W5:Y:S01]  /*0fd0*/  @!P1 LDG.E R18, desc[UR4][R10.64] ;  /* 0x000000040a129981 */ /* 0x000362000c1e1900 */
[----:B----4-:R-:W3:Y:S01]  /*0fe0*/  @!P2 LDC.64 R28, c[0x0][0x240] ;  /* 0x00009000ff1cab82 */ /* 0x010ee20000000a00 */
[----:B------:R-:W-:Y:S01]  /*0ff0*/  ISETP.GE.AND P3, PT, R6, R3, PT ;  /* 0x000000030600720c */ /* 0x000fe20003f66270 */
[----:B--2---:R-:W-:Y:S01]  /*1000*/  @!P2 IMAD.WIDE.U32 R12, R7, 0x4, R12 ;  /* 0x00000004070ca825 */ /* 0x004fe200078e000c */
[----:B------:R-:W-:-:S04]  /*1010*/  MOV R19, RZ ;  /* 0x000000ff00137202 */ /* 0x000fc80000000f00 */
[----:B------:R-:W5:Y:S01]  /*1020*/  @!P2 LDG.E R2, desc[UR4][R12.64] ;  /* 0x000000040c02a981 */ /* 0x000f62000c1e1900 */
[----:B0-----:R-:W0:Y:S03]  /*1030*/  @!P4 LDC.64 R26, c[0x0][0x238] ;  /* 0x00008e00ff1acb82 */ /* 0x001e260000000a00 */
[----:B------:R2:W5:Y:S05]  /*1040*/  @!P1 LDG.E R19, desc[UR4][R14.64] ;  /* 0x000000040e139981 */ /* 0x00056a000c1e1900 */
[----:B-1----:R-:W1:Y:S08]  /*1050*/  @!P4 LDC.64 R10, c[0x0][0x240] ;  /* 0x00009000ff0acb82 */ /* 0x002e700000000a00 */
[----:B--2---:R-:W2:Y:S08]  /*1060*/  @!P3 LDC.64 R14, c[0x0][0x238] ;  /* 0x00008e00ff0ebb82 */ /* 0x004eb00000000a00 */
[----:B------:R-:W4:Y:S01]  /*1070*/  @!P3 LDC.64 R12, c[0x0][0x240] ;  /* 0x00009000ff0cbb82 */ /* 0x000f220000000a00 */
[----:B------:R-:W-:Y:S01]  /*1080*/  @!P3 IADD3 R6, R5, R6, RZ ;  /* 0x000000060506b210 */ /* 0x000fe20007ffe0ff */
[----:B------:R-:W-:Y:S01]  /*1090*/  HFMA2.MMA R4, -RZ, RZ, 0, 0 ;  /* 0x00000000ff047435 */ /* 0x000fe200000001ff */
[----:B---3--:R-:W-:Y:S01]  /*10a0*/  @!P2 IMAD.WIDE.U32 R28, R7, 0x4, R28 ;  /* 0x00000004071ca825 */ /* 0x008fe200078e001c */
[----:B------:R-:W-:-:S03]  /*10b0*/  MOV R7, RZ ;  /* 0x000000ff00077202 */ /* 0x000fc60000000f00 */
[----:B0-----:R-:W-:-:S03]  /*10c0*/  @!P4 IMAD.WIDE.U32 R26, R9, 0x4, R26 ;  /* 0x00000004091ac825 */ /* 0x001fc600078e001a */
[----:B------:R0:W5:Y:S01]  /*10d0*/  @!P2 LDG.E R7, desc[UR4][R28.64] ;  /* 0x000000041c07a981 */ /* 0x000162000c1e1900 */
[----:B-1----:R-:W-:Y:S01]  /*10e0*/  @!P4 IMAD.WIDE.U32 R10, R9, 0x4, R10 ;  /* 0x00000004090ac825 */ /* 0x002fe200078e000a */
[----:B------:R-:W-:Y:S02]  /*10f0*/  CS2R R8, SRZ ;  /* 0x0000000000087805 */ /* 0x000fe4000001ff00 */
[----:B------:R0:W5:Y:S01]  /*1100*/  @!P4 LDG.E R4, desc[UR4][R26.64] ;  /* 0x000000041a04c981 */ /* 0x000162000c1e1900 */
[----:B--2---:R-:W-:-:S03]  /*1110*/  @!P3 IMAD.WIDE.U32 R14, R6, 0x4, R14 ;  /* 0x00000004060eb825 */ /* 0x004fc600078e000e */
[----:B------:R0:W5:Y:S01]  /*1120*/  @!P4 LDG.E R9, desc[UR4][R10.64] ;  /* 0x000000040a09c981 */ /* 0x000162000c1e1900 */
[----:B----4-:R-:W-:Y:S01]  /*1130*/  @!P3 IMAD.WIDE.U32 R12, R6, 0x4, R12 ;  /* 0x00000004060cb825 */ /* 0x010fe200078e000c */
[----:B------:R-:W-:-:S04]  /*1140*/  MOV R6, RZ ;  /* 0x000000ff00067202 */ /* 0x000fc80000000f00 */
[----:B------:R0:W5:Y:S04]  /*1150*/  @!P3 LDG.E R8, desc[UR4][R12.64] ;  /* 0x000000040c08b981 */ /* 0x000168000c1e1900 */
[----:B------:R0:W5:Y:S01]  /*1160*/  @!P3 LDG.E R6, desc[UR4][R14.64] ;  /* 0x000000040e06b981 */ /* 0x000162000c1e1900 */
[----:B------:R-:W-:Y:S01]  /*1170*/  ISETP.NE.AND P1, PT, RZ, UR6, PT ;  /* 0x00000006ff007c0c */ /* 0x000fe2000bf25270 */
[----:B------:R-:W-:-:S12]  /*1180*/  BSSY B0, `(.L_x_3155) ;  /* 0x00000dd000007945 */ /* 0x000fd80003800000 */
[----:B0-----:R-:W-:Y:S05]  /*1190*/  @!P1 BRA `(.L_x_3156) ;  /* 0x00000004003c9947 */ /* 0x001fea0003800000 */
[----:B------:R-:W0:Y:S01]  /*11a0*/  @!P0 LDC.64 R14, c[0x0][0x218] ;  /* 0x00008600ff0e8b82 */ /* 0x000e220000000a00 */
[C---:B-----5:R-:W-:Y:S01]  /*11b0*/  FSETP.GTU.AND P1, PT, R25.reuse, RZ, !P0 ;  /* 0x000000ff1900720b */ /* 0x060fe2000472c000 */
[----:B0-----:R-:W-:-:S06]  /*11c0*/  @!P0 FADD.FTZ R14, R25, R14 ;  /* 0x0000000e190e8221 */ /* 0x001fcc0000010000 */
[----:B------:R-:W0:Y:S02]  /*11d0*/  @!P0 LDC R25, c[0x0][0x220] ;  /* 0x00008800ff198b82 */ /* 0x000e240000000800 */
[----:B0-----:R-:W-:-:S04]  /*11e0*/  @!P0 FMUL.FTZ R25, R20, R25 ;  /* 0x0000001914198220 */ /* 0x001fc80000410000 */
[----:B------:R-:W-:Y:S01]  /*11f0*/  @!P0 FMUL.FTZ R14, R14, R25 ;  /* 0x000000190e0e8220 */ /* 0x000fe20000410000 */
[----:B------:R-:W-:Y:S01]  /*1200*/  @P1 FMUL.FTZ R14, R20, R15 ;  /* 0x0000000f140e1220 */ /* 0x000fe20000410000 */
[----:B------:R-:W-:-:S04]  /*1210*/  IADD3 R20, R0, 0x80, RZ ;  /* 0x0000008000147810 */ /* 0x000fc80007ffe0ff */
[----:B------:R-:W-:Y:S02]  /*1220*/  ISETP.GE.AND P1, PT, R20, R3, PT ;  /* 0x000000031400720c */ /* 0x000fe40003f26270 */
[----:B------:R-:W-:Y:S02]  /*1230*/  @!P0 MOV R10, R14 ;  /* 0x0000000e000a8202 */ /* 0x000fe40000000f00 */
[----:B------:R-:W-:-:S09]  /*1240*/  FSETP.GTU.AND P2, PT, R23, RZ, !P1 ;  /* 0x000000ff1700720b */ /* 0x000fd20004f4c000 */
[----:B------:R-:W0:Y:S08]  /*1250*/  @!P1 LDC R25, c[0x0][0x220] ;  /* 0x00008800ff199b82 */ /* 0x000e300000000800 */
[----:B------:R-:W1:Y:S01]  /*1260*/  @!P1 LDC.64 R14, c[0x0][0x218] ;  /* 0x00008600ff0e9b82 */ /* 0x000e620000000a00 */
[----:B0-----:R-:W-:Y:S01]  /*1270*/  @!P1 FMUL.FTZ R25, R24, R25 ;  /* 0x0000001918199220 */ /* 0x001fe20000410000 */
[----:B-1----:R-:W-:-:S04]  /*1280*/  @!P1 FADD.FTZ R14, R23, R14 ;  /* 0x0000000e170e9221 */ /* 0x002fc80000010000 */
[----:B------:R-:W-:Y:S01]  /*1290*/  @!P1 FMUL.FTZ R25, R14, R25 ;  /* 0x000000190e199220 */ /* 0x000fe20000410000 */
[----:B------:R-:W-:Y:S01]  /*12a0*/  IADD3 R14, R0, 0x100, RZ ;  /* 0x00000100000e7810 */ /* 0x000fe20007ffe0ff */
[----:B------:R-:W-:Y:S01]  /*12b0*/  @P2 FMUL.FTZ R25, R24, R15 ;  /* 0x0000000f18192220 */ /* 0x000fe20000410000 */
[----:B------:R-:W-:Y:S02]  /*12c0*/  IADD3 R24, R0, 0x180, RZ ;  /* 0x0000018000187810 */ /* 0x000fe40007ffe0ff */
[----:B------:R-:W-:Y:S02]  /*12d0*/  ISETP.GE.AND P5, PT, R14, R3, PT ;  /* 0x000000030e00720c */ /* 0x000fe40003fa6270 */
[----:B------:R-:W-:Y:S02]  /*12e0*/  @!P1 MOV R11, R25 ;  /* 0x00000019000b9202 */ /* 0x000fe40000000f00 */
[----:B------:R-:W-:Y:S02]  /*12f0*/  FSETP.GTU.AND P1, PT, R21, RZ, !P5 ;  /* 0x000000ff1500720b */ /* 0x000fe40006f2c000 */
[----:B------:R-:W-:-:S07]  /*1300*/  ISETP.GE.AND P4, PT, R24, R3, PT ;  /* 0x000000031800720c */ /* 0x000fce0003f86270 */
[----:B------:R-:W0:Y:S08]  /*1310*/  @!P5 LDC.64 R14, c[0x0][0x218] ;  /* 0x00008600ff0edb82 */ /* 0x000e300000000a00 */
[----:B------:R-:W1:Y:S01]  /*1320*/  @!P5 LDC R23, c[0x0][0x220] ;  /* 0x00008800ff17db82 */ /* 0x000e620000000800 */
[----:B0-----:R-:W-:Y:S01]  /*1330*/  @!P5 FADD.FTZ R14, R21, R14 ;  /* 0x0000000e150ed221 */ /* 0x001fe20000010000 */
[----:B-1----:R-:W-:-:S06]  /*1340*/  @!P5 FMUL.FTZ R21, R16, R23 ;  /* 0x000000171015d220 */ /* 0x002fcc0000410000 */
[----:B------:R-:W0:Y:S01]  /*1350*/  @!P4 LDC R23, c[0x0][0x220] ;  /* 0x00008800ff17cb82 */ /* 0x000e220000000800 */
[----:B------:R-:W-:Y:S01]  /*1360*/  @!P5 FMUL.FTZ R21, R14, R21 ;  /* 0x000000150e15d220 */ /* 0x000fe20000410000 */
[----:B------:R-:W-:Y:S01]  /*1370*/  @P1 FMUL.FTZ R21, R16, R15 ;  /* 0x0000000f10151220 */ /* 0x000fe20000410000 */
[----:B------:R-:W-:Y:S02]  /*1380*/  IADD3 R16, R0, 0x200, RZ ;  /* 0x0000020000107810 */ /* 0x000fe40007ffe0ff */
[----:B------:R-:W-:-:S03]  /*1390*/  FSETP.GTU.AND P1, PT, R17, RZ, !P4 ;  /* 0x000000ff1100720b */ /* 0x000fc6000672c000 */
[----:B------:R-:W1:Y:S01]  /*13a0*/  @!P4 LDC.64 R14, c[0x0][0x218] ;  /* 0x00008600ff0ecb82 */ /* 0x000e620000000a00 */
[----:B------:R-:W-:Y:S02]  /*13b0*/  ISETP.GE.AND P3, PT, R16, R3, PT ;  /* 0x000000031000720c */ /* 0x000fe40003f66270 */
[----:B------:R-:W-:Y:S02]  /*13c0*/  @!P5 MOV R12, R21 ;  /* 0x00000015000cd202 */ /* 0x000fe40000000f00 */
[----:B------:R-:W-:-:S09]  /*13d0*/  FSETP.GTU.AND P6, PT, R19, RZ, !P3 ;  /* 0x000000ff1300720b */ /* 0x000fd20005fcc000 */
[----:B------:R-:W2:Y:S01]  /*13e0*/  @!P3 LDC R25, c[0x0][0x220] ;  /* 0x00008800ff19bb82 */ /* 0x000ea20000000800 */
[----:B0-----:R-:W-:Y:S01]  /*13f0*/  @!P4 FMUL.FTZ R23, R22, R23 ;  /* 0x000000171617c220 */ /* 0x001fe20000410000 */
[----:B-1----:R-:W-:-:S06]  /*1400*/  @!P4 FADD.FTZ R14, R17, R14 ;  /* 0x0000000e110ec221 */ /* 0x002fcc0000010000 */
[----:B------:R-:W0:Y:S01]  /*1410*/  @!P3 LDC.64 R16, c[0x0][0x218] ;  /* 0x00008600ff10bb82 */ /* 0x000e220000000a00 */
[----:B------:R-:W-:Y:S01]  /*1420*/  @!P4 FMUL.FTZ R23, R14, R23 ;  /* 0x000000170e17c220 */ /* 0x000fe20000410000 */
[----:B------:R-:W-:Y:S01]  /*1430*/  IADD3 R14, R0, 0x280, RZ ;  /* 0x00000280000e7810 */ /* 0x000fe20007ffe0ff */
[----:B------:R-:W-:-:S03]  /*1440*/  @P1 FMUL.FTZ R23, R22, R15 ;  /* 0x0000000f16171220 */ /* 0x000fc60000410000 */
[----:B------:R-:W-:Y:S02]  /*1450*/  ISETP.GE.AND P2, PT, R14, R3, PT ;  /* 0x000000030e00720c */ /* 0x000fe40003f46270 */
[----:B------:R-:W-:Y:S02]  /*1460*/  IADD3 R14, R0, 0x300, RZ ;  /* 0x00000300000e7810 */ /* 0x000fe40007ffe0ff */
[----:B------:R-:W-:Y:S02]  /*1470*/  @!P4 MOV R13, R23 ;  /* 0x00000017000dc202 */ /* 0x000fe40000000f00 */
[----:B------:R-:W-:-:S04]  /*1480*/  ISETP.GE.AND P1, PT, R14, R3, PT ;  /* 0x000000030e00720c */ /* 0x000fc80003f26270 */
[----:B------:R-:W-:-:S03]  /*1490*/  FSETP.GTU.AND P5, PT, R9, RZ, !P1 ;  /* 0x000000ff0900720b */ /* 0x000fc60004fac000 */
[----:B------:R-:W1:Y:S01]  /*14a0*/  @!P2 LDC.64 R14, c[0x0][0x218] ;  /* 0x00008600ff0eab82 */ /* 0x000e620000000a00 */
[----:B0-----:R-:W-:Y:S01]  /*14b0*/  @!P3 FADD.FTZ R16, R19, R16 ;  /* 0x000000101310b221 */ /* 0x001fe20000010000 */
[----:B--2---:R-:W-:-:S06]  /*14c0*/  @!P3 FMUL.FTZ R19, R18, R25 ;  /* 0x000000191213b220 */ /* 0x004fcc0000410000 */
[----:B------:R-:W0:Y:S01]  /*14d0*/  @!P2 LDC R25, c[0x0][0x220] ;  /* 0x00008800ff19ab82 */ /* 0x000e220000000800 */
[----:B------:R-:W-:Y:S01]  /*14e0*/  @!P3 FMUL.FTZ R19, R16, R19 ;  /* 0x000000131013b220 */ /* 0x000fe20000410000 */
[----:B------:R-:W-:Y:S01]  /*14f0*/  @P6 FMUL.FTZ R19, R18, R17 ;  /* 0x0000001112136220 */ /* 0x000fe20000410000 */
[----:B------:R-:W-:-:S04]  /*1500*/  FSETP.GTU.AND P6, PT, R7, RZ, !P2 ;  /* 0x000000ff0700720b */ /* 0x000fc800057cc000 */
[----:B------:R-:W-:Y:S01]  /*1510*/  @!P3 MOV R18, R19 ;  /* 0x000000130012b202 */ /* 0x000fe20000000f00 */
[----:B------:R-:W2:Y:S08]  /*1520*/  @!P1 LDC.64 R16, c[0x0][0x218] ;  /* 0x00008600ff109b82 */ /* 0x000eb00000000a00 */
[----:B------:R-:W3:Y:S01]  /*1530*/  @!P1 LDC R27, c[0x0][0x220] ;  /* 0x00008800ff1b9b82 */ /* 0x000ee20000000800 */
[----:B-1----:R-:W-:Y:S01]  /*1540*/  @!P2 FADD.FTZ R14, R7, R14 ;  /* 0x0000000e070ea221 */ /* 0x002fe20000010000 */
[----:B0-----:R-:W-:-:S04]  /*1550*/  @!P2 FMUL.FTZ R7, R2, R25 ;  /* 0x000000190207a220 */ /* 0x001fc80000410000 */
[----:B------:R-:W-:Y:S01]  /*1560*/  @!P2 FMUL.FTZ R7, R14, R7 ;  /* 0x000000070e07a220 */ /* 0x000fe20000410000 */
[----:B------:R-:W-:Y:S01]  /*1570*/  IADD3 R14, R0, 0x380, RZ ;  /* 0x00000380000e7810 */ /* 0x000fe20007ffe0ff */
[----:B------:R-:W-:Y:S01]  /*1580*/  @P6 FMUL.FTZ R7, R2, R15 ;  /* 0x0000000f02076220 */ /* 0x000fe20000410000 */
[----:B--2---:R-:W-:Y:S02]  /*1590*/  @!P1 FADD.FTZ R16, R9, R16 ;  /* 0x0000001009109221 */ /* 0x004fe40000010000 */
[----:B------:R-:W-:Y:S02]  /*15a0*/  ISETP.GE.AND P6, PT, R14, R3, PT ;  /* 0x000000030e00720c */ /* 0x000fe40003fc6270 */
[----:B------:R-:W-:Y:S01]  /*15b0*/  @!P2 MOV R2, R7 ;  /* 0x000000070002a202 */ /* 0x000fe20000000f00 */
[----:B---3--:R-:W-:-:S04]  /*15c0*/  @!P1 FMUL.FTZ R9, R4, R27 ;  /* 0x0000001b04099220 */ /* 0x008fc80000410000 */
        /* <DEDUP_REMOVED lines=12> */
.L_x_3156:
        /* <DEDUP_REMOVED lines=13> */
.L_x_3160:
[----:B------:R-:W-:Y:S02]  /*1760*/  ULDC UR6, c[0x0][0x21c] ;  /* 0x0000870000067ab9 */ /* 0x000fe40000000800 */
[----:B------:R-:W-:-:S07]  /*1770*/  FMUL.FTZ R10, R20, UR6 ;  /* 0x00000006140a7c20 */ /* 0x000fce0008410000 */
.L_x_3159:
[----:B------:R-:W-:Y:S05]  /*1780*/  BSYNC B1 ;  /* 0x0000000000017941 */ /* 0x000fea0003800000 */
.L_x_3158:
[----:B-----5:R-:W-:Y:S01]  /*1790*/  IADD3 R20, R0, 0x80, RZ ;  /* 0x0000008000147810 */ /* 0x020fe20007ffe0ff */
[----:B------:R-:W-:Y:S03]  /*17a0*/  BSSY B1, `(.L_x_3161) ;  /* 0x0000010000017945 */ /* 0x000fe60003800000 */
[----:B------:R-:W-:-:S13]  /*17b0*/  ISETP.GE.AND P1, PT, R20, R3, PT ;  /* 0x000000031400720c */ /* 0x000fda0003f26270 */
[----:B------:R-:W-:Y:S05]  /*17c0*/  @P1 BRA `(.L_x_3162) ;  /* 0x0000000000341947 */ /* 0x000fea0003800000 */
        /* <DEDUP_REMOVED lines=11> */
.L_x_3163:
[----:B------:R-:W-:Y:S02]  /*1880*/  ULDC UR6, c[0x0][0x21c] ;  /* 0x0000870000067ab9 */ /* 0x000fe40000000800 */
[----:B------:R-:W-:-:S07]  /*1890*/  FMUL.FTZ R11, R24, UR6 ;  /* 0x00000006180b7c20 */ /* 0x000fce0008410000 */
.L_x_3162:
[----:B------:R-:W-:Y:S05]  /*18a0*/  BSYNC B1 ;  /* 0x0000000000017941 */ /* 0x000fea0003800000 */
.L_x_3161:
[----:B------:R-:W-:Y:S01]  /*18b0*/  IADD3 R12, R0, 0x100, RZ ;  /* 0x00000100000c7810 */ /* 0x000fe20007ffe0ff */
        /* <DEDUP_REMOVED lines=14> */
.L_x_3166:
[----:B------:R-:W-:Y:S02]  /*19a0*/  ULDC UR6, c[0x0][0x21c] ;  /* 0x0000870000067ab9 */ /* 0x000fe40000000800 */
[----:B------:R-:W-:-:S07]  /*19b0*/  FMUL.FTZ R12, R16, UR6 ;  /* 0x00000006100c7c20 */ /* 0x000fce0008410000 */
.L_x_3165:
[----:B------:R-:W-:Y:S05]  /*19c0*/  BSYNC B1 ;  /* 0x0000000000017941 */ /* 0x000fea0003800000 */
.L_x_3164:
        /* <DEDUP_REMOVED lines=15> */
.L_x_3169:
[----:B------:R-:W-:Y:S02]  /*1ac0*/  ULDC UR6, c[0x0][0x21c] ;  /* 0x0000870000067ab9 */ /* 0x000fe40000000800 */
[----:B------:R-:W-:-:S07]  /*1ad0*/  FMUL.FTZ R13, R22, UR6 ;  /* 0x00000006160d7c20 */ /* 0x000fce0008410000 */
.L_x_3168:
[----:B------:R-:W-:Y:S05]  /*1ae0*/  BSYNC B1 ;  /* 0x0000000000017941 */ /* 0x000fea0003800000 */
.L_x_3167:
        /* <DEDUP_REMOVED lines=15> */
.L_x_3172:
[----:B------:R-:W-:Y:S02]  /*1be0*/  ULDC UR6, c[0x0][0x21c] ;  /* 0x0000870000067ab9 */ /* 0x000fe40000000800 */
[----:B------:R-:W-:-:S07]  /*1bf0*/  FMUL.FTZ R18, R18, UR6 ;  /* 0x0000000612127c20 */ /* 0x000fce0008410000 */
.L_x_3171:
[----:B------:R-:W-:Y:S05]  /*1c00*/  BSYNC B1 ;  /* 0x0000000000017941 */ /* 0x000fea0003800000 */
.L_x_3170:
        /* <DEDUP_REMOVED lines=15> */
.L_x_3175:
[----:B------:R-:W-:Y:S02]  /*1d00*/  ULDC UR6, c[0x0][0x21c] ;  /* 0x0000870000067ab9 */ /* 0x000fe40000000800 */
[----:B------:R-:W-:-:S07]  /*1d10*/  FMUL.FTZ R2, R2, UR6 ;  /* 0x0000000602027c20 */ /* 0x000fce0008410000 */
.L_x_3174:
[----:B------:R-:W-:Y:S05]  /*1d20*/  BSYNC B1 ;  /* 0x0000000000017941 */ /* 0x000fea0003800000 */
.L_x_3173:
        /* <DEDUP_REMOVED lines=15> */
.L_x_3178:
[----:B------:R-:W-:Y:S02]  /*1e20*/  ULDC UR6, c[0x0][0x21c] ;  /* 0x0000870000067ab9 */ /* 0x000fe40000000800 */
[----:B------:R-:W-:-:S07]  /*1e30*/  FMUL.FTZ R4, R4, UR6 ;  /* 0x0000000604047c20 */ /* 0x000fce0008410000 */
.L_x_3177:
[----:B------:R-:W-:Y:S05]  /*1e40*/  BSYNC B1 ;  /* 0x0000000000017941 */ /* 0x000fea0003800000 */
.L_x_3176:
[----:B------:R-:W-:-:S04]  /*1e50*/  IADD3 R14, R0, 0x380, RZ ;  /* 0x00000380000e7810 */ /* 0x000fc80007ffe0ff */
        /* <DEDUP_REMOVED lines=13> */
.L_x_3179:
[----:B------:R-:W-:Y:S02]  /*1f30*/  ULDC UR6, c[0x0][0x21c] ;  /* 0x0000870000067ab9 */ /* 0x000fe40000000800 */
[----:B------:R-:W-:-:S07]  /*1f40*/  FMUL.FTZ R7, R6, UR6 ;  /* 0x0000000606077c20 */ /* 0x000fce0008410000 */
.L_x_3157:
[----:B------:R-:W-:Y:S05]  /*1f50*/  BSYNC B0 ;  /* 0x0000000000007941 */ /* 0x000fea0003800000 */
.L_x_3155:
[----:B------:R-:W0:Y:S01]  /*1f60*/  @!P0 LDC.64 R8, c[0x0][0x230] ;  /* 0x00008c00ff088b82 */ /* 0x000e220000000a00 */
[----:B------:R-:W-:Y:S01]  /*1f70*/  @!P0 IADD3 R15, R5, R0, RZ ;  /* 0x00000000050f8210 */ /* 0x000fe20007ffe0ff */
[----:B------:R-:W-:Y:S01]  /*1f80*/  BSSY B0, `(.L_x_3180) ;  /* 0x0000030000007945 */ /* 0x000fe20003800000 */
[----:B------:R-:W-:-:S03]  /*1f90*/  @!P0 MOV R0, R20 ;  /* 0x0000001400008202 */ /* 0x000fc60000000f00 */
[----:B------:R-:W-:Y:S01]  /*1fa0*/  BSSY B1, `(.L_x_3181) ;  /* 0x0000027000017945 */ /* 0x000fe20003800000 */
[----:B0-----:R-:W-:-:S05]  /*1fb0*/  @!P0 IMAD.WIDE.U32 R8, R15, 0x4, R8 ;  /* 0x000000040f088825 */ /* 0x001fca00078e0008 */
[----:B------:R0:W-:Y:S01]  /*1fc0*/  @!P0 STG.E desc[UR4][R8.64], R10 ;  /* 0x0000000a08008986 */ /* 0x0001e2000c101904 */
[----:B------:R-:W-:-:S13]  /*1fd0*/  ISETP.GE.AND P0, PT, R0, R3, PT ;  /* 0x000000030000720c */ /* 0x000fda0003f06270 */
[----:B0-----:R-:W-:Y:S05]  /*1fe0*/  @P0 BRA `(.L_x_3182) ;  /* 0x0000000000300947 */ /* 0x001fea0003800000 */
[----:B------:R-:W0:Y:S01]  /*1ff0*/  LDC.64 R8, c[0x0][0x230] ;  /* 0x00008c00ff087b82 */ /* 0x000e220000000a00 */
[----:B------:R-:W-:Y:S02]  /*2000*/  IADD3 R15, R5, R0, RZ ;  /* 0x00000000050f7210 */ /* 0x000fe40007ffe0ff */
[----:B------:R-:W-:-:S04]  /*2010*/  IADD3 R0, R0, 0x80, RZ ;  /* 0x0000008000007810 */ /* 0x000fc80007ffe0ff */
[----:B------:R-:W-:Y:S01]  /*2020*/  ISETP.GE.AND P0, PT, R0, R3, PT ;  /* 0x000000030000720c */ /* 0x000fe20003f06270 */
[----:B0-----:R-:W-:-:S05]  /*2030*/  IMAD.WIDE.U32 R8, R15, 0x4, R8 ;  /* 0x000000040f087825 */ /* 0x001fca00078e0008 */
[----:B------:R0:W-:Y:S07]  /*2040*/  STG.E desc[UR4][R8.64], R11 ;  /* 0x0000000b08007986 */ /* 0x0001ee000c101904 */
[----:B------:R-:W-:Y:S05]  /*2050*/  @P0 BRA `(.L_x_3183) ;  /* 0x0000000000300947 */ /* 0x000fea0003800000 */
[----:B0-----:R-:W0:Y:S01]  /*2060*/  LDC.64 R8, c[0x0][0x230] ;  /* 0x00008c00ff087b82 */ /* 0x001e220000000a00 */
[----:B------:R-:W-:Y:S02]  /*2070*/  IADD3 R11, R5, R0, RZ ;  /* 0x00000000050b7210 */ /* 0x000fe40007ffe0ff */
[----:B------:R-:W-:-:S03]  /*2080*/  IADD3 R0, R0, 0x80, RZ ;  /* 0x0000008000007810 */ /* 0x000fc60007ffe0ff */
[----:B0-----:R-:W-:-:S05]  /*2090*/  IMAD.WIDE.U32 R8, R11, 0x4, R8 ;  /* 0x000000040b087825 */ /* 0x001fca00078e0008 */
[----:B------:R0:W-:Y:S02]  /*20a0*/  STG.E desc[UR4][R8.64], R12 ;  /* 0x0000000c08007986 */ /* 0x0001e4000c101904 */
.L_x_3182:
[----:B------:R-:W-:-:S13]  /*20b0*/  ISETP.GE.AND P0, PT, R0, R3, PT ;  /* 0x000000030000720c */ /* 0x000fda0003f06270 */
[----:B------:R-:W-:Y:S05]  /*20c0*/  @P0 BRA `(.L_x_3184) ;  /* 0x0000000000300947 */ /* 0x000fea0003800000 */
[----:B0-----:R-:W0:Y:S01]  /*20d0*/  LDC.64 R8, c[0x0][0x230] ;  /* 0x00008c00ff087b82 */ /* 0x001e220000000a00 */
[----:B------:R-:W-:Y:S02]  /*20e0*/  IADD3 R11, R5, R0, RZ ;  /* 0x00000000050b7210 */ /* 0x000fe40007ffe0ff */
[----:B------:R-:W-:-:S03]  /*20f0*/  IADD3 R0, R0, 0x80, RZ ;  /* 0x0000008000007810 */ /* 0x000fc60007ffe0ff */
[----:B0-----:R-:W-:-:S05]  /*2100*/  IMAD.WIDE.U32 R8, R11, 0x4, R8 ;  /* 0x000000040b087825 */ /* 0x001fca00078e0008 */
[----:B------:R1:W-:Y:S02]  /*2110*/  STG.E desc[UR4][R8.64], R13 ;  /* 0x0000000d08007986 */ /* 0x0003e4000c101904 */
.L_x_3183:
[----:B------:R-:W-:-:S13]  /*2120*/  ISETP.GE.AND P0, PT, R0, R3, PT ;  /* 0x000000030000720c */ /* 0x000fda0003f06270 */
[----:B------:R-:W-:Y:S05]  /*2130*/  @P0 BRA `(.L_x_3185) ;  /* 0x0000000000340947 */ /* 0x000fea0003800000 */
[----:B01----:R-:W0:Y:S01]  /*2140*/  LDC.64 R8, c[0x0][0x230] ;  /* 0x00008c00ff087b82 */ /* 0x003e220000000a00 */
[----:B------:R-:W-:Y:S02]  /*2150*/  IADD3 R11, R5, R0, RZ ;  /* 0x00000000050b7210 */ /* 0x000fe40007ffe0ff */
[----:B------:R-:W-:-:S03]  /*2160*/  IADD3 R0, R0, 0x80, RZ ;  /* 0x0000008000007810 */ /* 0x000fc60007ffe0ff */
[----:B0-----:R-:W-:-:S05]  /*2170*/  IMAD.WIDE.U32 R8, R11, 0x4, R8 ;  /* 0x000000040b087825 */ /* 0x001fca00078e0008 */
[----:B------:R1:W-:Y:S02]  /*2180*/  STG.E desc[UR4][R8.64], R18 ;  /* 0x0000001208007986 */ /* 0x0003e4000c101904 */
.L_x_3184:
[----:B------:R-:W-:-:S13]  /*2190*/  ISETP.GE.AND P0, PT, R0, R3, PT ;  /* 0x000000030000720c */ /* 0x000fda0003f06270 */
[----:B------:R-:W-:Y:S05]  /*21a0*/  @P0 BREAK B1 ;  /* 0x0000000000010942 */ /* 0x000fea0003800000 */
[----:B------:R-:W-:Y:S05]  /*21b0*/  @P0 BRA `(.L_x_3186) ;  /* 0x0000000000300947 */ /* 0x000fea0003800000 */
[----:B01----:R-:W0:Y:S01]  /*21c0*/  LDC.64 R8, c[0x0][0x230] ;  /* 0x00008c00ff087b82 */ /* 0x003e220000000a00 */
[----:B------:R-:W-:Y:S02]  /*21d0*/  IADD3 R11, R5, R0, RZ ;  /* 0x00000000050b7210 */ /* 0x000fe40007ffe0ff */
[----:B------:R-:W-:-:S03]  /*21e0*/  IADD3 R0, R0, 0x80, RZ ;  /* 0x0000008000007810 */ /* 0x000fc60007ffe0ff */
[----:B0-----:R-:W-:-:S05]  /*21f0*/  IMAD.WIDE.U32 R8, R11, 0x4, R8 ;  /* 0x000000040b087825 */ /* 0x001fca00078e0008 */
[----:B------:R2:W-:Y:S02]  /*2200*/  STG.E desc[UR4][R8.64], R2 ;  /* 0x0000000208007986 */ /* 0x0005e4000c101904 */
.L_x_3185:
[----:B------:R-:W-:Y:S05]  /*2210*/  BSYNC B1 ;  /* 0x0000000000017941 */ /* 0x000fea0003800000 */
.L_x_3181:
[----:B------:R-:W-:-:S13]  /*2220*/  ISETP.GE.AND P0, PT, R0, R3, PT ;  /* 0x000000030000720c */ /* 0x000fda0003f06270 */
[----:B012---:R-:W0:Y:S01]  /*2230*/  @!P0 LDC.64 R8, c[0x0][0x230] ;  /* 0x00008c00ff088b82 */ /* 0x007e220000000a00 */
[----:B------:R-:W-:Y:S02]  /*2240*/  @!P0 IADD3 R11, R5, R0, RZ ;  /* 0x00000000050b8210 */ /* 0x000fe40007ffe0ff */
[----:B------:R-:W-:-:S03]  /*2250*/  @!P0 IADD3 R0, R0, 0x80, RZ ;  /* 0x0000008000008810 */ /* 0x000fc60007ffe0ff */
[----:B0-----:R-:W-:-:S05]  /*2260*/  @!P0 IMAD.WIDE.U32 R8, R11, 0x4, R8 ;  /* 0x000000040b088825 */ /* 0x001fca00078e0008 */
[----:B------:R2:W-:Y:S02]  /*2270*/  @!P0 STG.E desc[UR4][R8.64], R4 ;  /* 0x0000000408008986 */ /* 0x0005e4000c101904 */
.L_x_3186:
[----:B------:R-:W-:Y:S05]  /*2280*/  BSYNC B0 ;  /* 0x0000000000007941 */ /* 0x000fea0003800000 */
.L_x_3180:
[----:B------:R-:W-:Y:S05]  /*2290*/  WARPSYNC.ALL ;  /* 0x0000000000007948 */ /* 0x000fea0003800000 */
[----:B------:R-:W-:-:S13]  /*22a0*/  ISETP.GE.AND P0, PT, R0, R3, PT ;  /* 0x000000030000720c */ /* 0x000fda0003f06270 */
[----:B------:R-:W-:Y:S05]  /*22b0*/  @P0 EXIT ;  /* 0x000000000000094d */ /* 0x000fea0003800000 */
[----:B------:R-:W3:Y:S01]  /*22c0*/  LDC.64 R2, c[0x0][0x230] ;  /* 0x00008c00ff027b82 */ /* 0x000ee20000000a00 */
[----:B------:R-:W-:-:S05]  /*22d0*/  IADD3 R5, R5, R0, RZ ;  /* 0x0000000005057210 */ /* 0x000fca0007ffe0ff */
[----:B---3--:R-:W-:-:S05]  /*22e0*/  IMAD.WIDE.U32 R2, R5, 0x4, R2 ;  /* 0x0000000405027825 */ /* 0x008fca00078e0002 */
[----:B------:R-:W-:Y:S01]  /*22f0*/  STG.E desc[UR4][R2.64], R7 ;  /* 0x0000000702007986 */ /* 0x000fe2000c101904 */
[----:B------:R-:W-:Y:S05]  /*2300*/  EXIT ;  /* 0x000000000000794d */ /* 0x000fea0003800000 */
.L_x_3187:
        /* <DEDUP_REMOVED lines=15> */
.L_x_7843:


//--------------------- .text._ZN2at6native29vectorized_elementwise_kernelILi4EZZZNS0_60_GLOBAL__N__171e0b9f_22_ActivationEluKernel_cu_9e10b42f_305319elu_backward_kernelERNS_18TensorIteratorBaseERKN3c106ScalarES8_S8_bENKUlvE_clEvENKUlvE0_clEvEUlffE_St5arrayIPcLm3EEEEviT0_T1_ --------------------------
	.section	.text._ZN2at6native29vectorized_elementwise_kernelILi4EZZZNS0_60_GLOBAL__N__171e0b9f_22_ActivationEluKernel_cu_9e10b42f_305319elu_backward_kernelERNS_18TensorIteratorBaseERKN3c106ScalarES8_S8_bENKUlvE_clEvENKUlvE0_clEvEUlffE_St5arrayIPcLm3EEEEviT0_T1_,"ax",@progbits
	.align	128
        .global         _ZN2at6native29vectorized_elementwise_kernelILi4EZZZNS0_60_GLOBAL__N__171e0b9f_22_ActivationEluKernel_cu_9e10b42f_305319elu_backward_kernelERNS_18TensorIteratorBaseERKN3c106ScalarES8_S8_bENKUlvE_clEvENKUlvE0_clEvEUlffE_St5arrayIPcLm3EEEEviT0_T1_
        .type           _ZN2at6native29vectorized_elementwise_kernelILi4EZZZNS0_60_GLOBAL__N__171e0b9f_22_ActivationEluKernel_cu_9e10b42f_305319elu_backward_kernelERNS_18TensorIteratorBaseERKN3c106ScalarES8_S8_bENKUlvE_clEvENKUlvE0_clEvEUlffE_St5arrayIPcLm3EEEEviT0_T1_,@function
        .size           _ZN2at6native29vectorized_elementwise_kernelILi4EZZZNS0_60_GLOBAL__N__171e0b9f_22_ActivationEluKernel_cu_9e10b42f_305319elu_backward_kernelERNS_18TensorIteratorBaseERKN3c106ScalarES8_S8_bENKUlvE_clEvENKUlvE0_clEvEUlffE_St5arrayIPcLm3EEEEviT0_T1_,(.L_x_7844 - _ZN2at6native29vectorized_elementwise_kernelILi4EZZZNS0_60_GLOBAL__N__171e0b9f_22_ActivationEluKernel_cu_9e10b42f_305319elu_backward_kernelERNS_18TensorIteratorBaseERKN3c106ScalarES8_S8_bENKUlvE_clEvENKUlvE0_clEvEUlffE_St5arrayIPcLm3EEEEviT0_T1_)
        .other          _ZN2at6native29vectorized_elementwise_kernelILi4EZZZNS0_60_GLOBAL__N__171e0b9f_22_ActivationEluKernel_cu_9e10b42f_305319elu_backward_kernelERNS_18TensorIteratorBaseERKN3c106ScalarES8_S8_bENKUlvE_clEvENKUlvE0_clEvEUlffE_St5arrayIPcLm3EEEEviT0_T1_,@"STO_CUDA_ENTRY STV_DEFAULT"
_ZN2at6native29vectorized_elementwise_kernelILi4EZZZNS0_60_GLOBAL__N__171e0b9f_22_ActivationEluKernel_cu_9e10b42f_305319elu_backward_kernelERNS_18TensorIteratorBaseERKN3c106ScalarES8_S8_bENKUlvE_clEvENKUlvE0_clEvEUlffE_St5arrayIPcLm3EEEEviT0_T1_:
.text._ZN2at6native29vectorized_elementwise_kernelILi4EZZZNS0_60_GLOBAL__N__171e0b9f_22_ActivationEluKernel_cu_9e10b42f_305319elu_backward_kernelERNS_18TensorIteratorBaseERKN3c106ScalarES8_S8_bENKUlvE_clEvENKUlvE0_clEvEUlffE_St5arrayIPcLm3EEEEviT0_T1_:
        /* <DEDUP_REMOVED lines=15> */
[----:B------:R0:W5:Y:S04]  /*00f0*/  LDG.E.128 R8, desc[UR4][R2.64] ;  /* 0x0000000402087981 */ /* 0x000168000c1e1d00 */
[----:B------:R0:W5:Y:S01]  /*0100*/  LDG.E.128 R12, desc[UR4][R2.64+0x800] ;  /* 0x00080004020c7981 */ /* 0x000162000c1e1d00 */
[----:B------:R-:W-:-:S05]  /*0110*/  IMAD.WIDE.U32 R6, R0, 0x10, R6 ;  /* 0x0000001000067825 */ /* 0x000fca00078e0006 */
[----:B------:R0:W5:Y:S04]  /*0120*/  LDG.E.128 R16, desc[UR4][R6.64] ;  /* 0x0000000406107981 */ /* 0x000168000c1e1d00 */
[----:B------:R0:W5:Y:S01]  /*0130*/  LDG.E.128 R20, desc[UR4][R6.64+0x800] ;  /* 0x0008000406147981 */ /* 0x000162000c1e1d00 */
[----:B------:R-:W-:-:S13]  /*0140*/  ISETP.NE.AND P0, PT, RZ, UR6, PT ;  /* 0x00000006ff007c0c */ /* 0x000fda000bf05270 */
[----:B0-----:R-:W-:Y:S05]  /*0150*/  @!P0 BRA `(.L_x_3189) ;  /* 0x0000000000ac8947 */ /* 0x001fea0003800000 */
[C---:B-----5:R-:W-:Y:S01]  /*0160*/  FSETP.GTU.FTZ.AND P3, PT, R16.reuse, RZ, PT ;  /* 0x000000ff1000720b */ /* 0x060fe20003f7c000 */
[----:B------:R-:W-:Y:S01]  /*0170*/  ULDC.64 UR6, c[0x0][0x218] ;  /* 0x0000860000067ab9 */ /* 0x000fe20000000a00 */
[----:B------:R-:W-:Y:S01]  /*0180*/  ULDC UR8, c[0x0][0x220] ;  /* 0x0000880000087ab9 */ /* 0x000fe20000000800 */
[----:B------:R-:W-:Y:S01]  /*0190*/  FADD.FTZ R16, R16, UR6 ;  /* 0x0000000610107e21 */ /* 0x000fe20008010000 */
[----:B------:R-:W-:Y:S01]  /*01a0*/  FMUL.FTZ R3, R8, UR8 ;  /* 0x0000000808037c20 */ /* 0x000fe20008410000 */
[C---:B------:R-:W-:Y:S01]  /*01b0*/  FSETP.GTU.FTZ.AND P2, PT, R17.reuse, RZ, PT ;  /* 0x000000ff1100720b */ /* 0x040fe20003f5c000 */
[----:B------:R-:W-:Y:S01]  /*01c0*/  FADD.FTZ R17, R17, UR6 ;  /* 0x0000000611117e21 */ /* 0x000fe20008010000 */
[----:B------:R-:W-:Y:S01]  /*01d0*/  FSETP.GTU.FTZ.AND P1, PT, R18, RZ, PT ;  /* 0x000000ff1200720b */ /* 0x000fe20003f3c000 */
[----:B------:R-:W-:Y:S01]  /*01e0*/  FMUL.FTZ R16, R16, R3 ;  /* 0x0000000310107220 */ /* 0x000fe20000410000 */
[----:B------:R-:W-:Y:S01]  /*01f0*/  FSETP.GTU.FTZ.AND P0, PT, R19, RZ, PT ;  /* 0x000000ff1300720b */ /* 0x000fe20003f1c000 */
[----:B------:R-:W-:Y:S01]  /*0200*/  FADD.FTZ R18, R18, UR6 ;  /* 0x0000000612127e21 */ /* 0x000fe20008010000 */
        /* <DEDUP_REMOVED lines=32> */
.L_x_3189:
        /* <DEDUP_REMOVED lines=8> */
[----:B------:R-:W-:Y:S01]  /*0490*/  @!P0 FMUL.FTZ R3, R16, 1.4426950216293334961 ;  /* 0x3fb8aa3b10038820 */ /* 0x000fe20000410000 */
[----:B-1----:R-:W-:-:S05]  /*04a0*/  @!P0 FMUL.FTZ R2, R2, R27 ;  /* 0x0000001b02028220 */ /* 0x002fca0000410000 */
[----:B------:R-:W0:Y:S01]  /*04b0*/  @!P0 MUFU.EX2 R3, R3 ;  /* 0x0000000300038308 */ /* 0x000e220000000800 */
[----:B--2---:R-:W-:Y:S01]  /*04c0*/  @P0 FMUL.FTZ R16, R8, R7 ;  /* 0x0000000708100220 */ /* 0x004fe20000410000 */
        /* <DEDUP_REMOVED lines=11> */
.L_x_3192:
[----:B------:R-:W-:Y:S02]  /*0580*/  ULDC UR6, c[0x0][0x21c] ;  /* 0x0000870000067ab9 */ /* 0x000fe40000000800 */
[----:B------:R-:W-:-:S07]  /*0590*/  FMUL.FTZ R17, R9, UR6 ;  /* 0x0000000609117c20 */ /* 0x000fce0008410000 */
.L_x_3193:
[----:B------:R-:W-:Y:S05]  /*05a0*/  BSYNC B0 ;  /* 0x0000000000007941 */ /* 0x000fea0003800000 */
.L_x_3191:
        /* <DEDUP_REMOVED lines=12> */
.L_x_3195:
[----:B------:R-:W-:Y:S02]  /*0670*/  ULDC UR6, c[0x0][0x21c] ;  /* 0x0000870000067ab9 */ /* 0x000fe40000000800 */
[----:B------:R-:W-:-:S07]  /*0680*/  FMUL.FTZ R18, R10, UR6 ;  /* 0x000000060a127c20 */ /* 0x000fce0008410000 */
.L_x_3196:
[----:B------:R-:W-:Y:S05]  /*0690*/  BSYNC B0 ;  /* 0x0000000000007941 */ /* 0x000fea0003800000 */
.L_x_3194:
        /* <DEDUP_REMOVED lines=12> */
.L_x_3198:
[----:B------:R-:W-:Y:S02]  /*0760*/  ULDC UR6, c[0x0][0x21c] ;  /* 0x0000870000067ab9 */ /* 0x000fe40000000800 */
[----:B------:R-:W-:-:S07]  /*0770*/  FMUL.FTZ R19, R11, UR6 ;  /* 0x000000060b137c20 */ /* 0x000fce0008410000 */
.L_x_3199:
[----:B------:R-:W-:Y:S05]  /*0780*/  BSYNC B0 ;  /* 0x0000000000007941 */ /* 0x000fea0003800000 */
.L_x_3197:
        /* <DEDUP_REMOVED lines=12> */
.L_x_3201:
[----:B------:R-:W-:Y:S02]  /*0850*/  ULDC UR6, c[0x0][0x21c] ;  /* 0x0000870000067ab9 */ /* 0x000fe40000000800 */
[----:B------:R-:W-:-:S07]  /*0860*/  FMUL.FTZ R20, R12, UR6 ;  /* 0x000000060c147c20 */ /* 0x000fce0008410000 */
.L_x_3202:
[----:B------:R-:W-:Y:S05]  /*0870*/  BSYNC B0 ;  /* 0x0000000000007941 */ /* 0x000fea0003800000 */
.L_x_3200:
        /* <DEDUP_REMOVED lines=12> */
.L_x_3204:
[----:B------:R-:W-:Y:S02]  /*0940*/  ULDC UR6, c[0x0][0x21c] ;  /* 0x0000870000067ab9 */ /* 0x000fe40000000800 */
[----:B------:R-:W-:-:S07]  /*0950*/  FMUL.FTZ R21, R13, UR6 ;  /* 0x000000060d157c20 */ /* 0x000fce0008410000 */
.L_x_3205:
[----:B------:R-:W-:Y:S05]  /*0960*/  BSYNC B0 ;  /* 0x0000000000007941 */ /* 0x000fea0003800000 */
.L_x_3203:
        /* <DEDUP_REMOVED lines=12> */
.L_x_3207:
[----:B------:R-:W-:Y:S02]  /*0a30*/  ULDC UR6, c[0x0][0x21c] ;  /* 0x0000870000067ab9 */ /* 0x000fe40000000800 */
[----:B------:R-:W-:-:S07]  /*0a40*/  FMUL.FTZ R22, R14, UR6 ;  /* 0x000000060e167c20 */ /* 0x000fce0008410000 */
.L_x_3208:
[----:B------:R-:W-:Y:S05]  /*0a50*/  BSYNC B0 ;  /* 0x0000000000007941 */ /* 0x000fea0003800000 */
.L_x_3206:
        /* <DEDUP_REMOVED lines=12> */
.L_x_3209:
[----:B------:R-:W-:Y:S02]  /*0b20*/  ULDC UR6, c[0x0][0x21c] ;  /* 0x0000870000067ab9 */ /* 0x000fe40000000800 */
[----:B------:R-:W-:-:S07]  /*0b30*/  FMUL.FTZ R23, R15, UR6 ;  /* 0x000000060f177c20 */ /* 0x000fce0008410000 */
.L_x_3210:
[----:B------:R-:W-:Y:S05]  /*0b40*/  BSYNC B0 ;  /* 0x0000000000007941 */ /* 0x000fea0003800000 */
.L_x_3190:
[----:B------:R-:W0:Y:S02]  /*0b50*/  LDC.64 R2, c[0x0][0x230] ;  /* 0x00008c00ff027b82 */ /* 0x000e240000000a00 */
[----:B0-----:R-:W-:-:S04]  /*0b60*/  IMAD.WIDE.U32 R2, R5, 0x4, R2 ;  /* 0x0000000405027825 */ /* 0x001fc800078e0002 */
[----:B------:R-:W-:-:S05]  /*0b70*/  IMAD.WIDE R2, R0, 0x10, R2 ;  /* 0x0000001000027825 */ /* 0x000fca00078e0202 */
[----:B------:R-:W-:Y:S04]  /*0b80*/  STG.E.128 desc[UR4][R2.64], R16 ;  /* 0x0000001002007986 */ /* 0x000fe8000c101d04 */
[----:B------:R-:W-:Y:S01]  /*0b90*/  STG.E.128 desc[UR4][R2.64+0x800], R20 ;  /* 0x0008001402007986 */ /* 0x000fe2000c101d04 */
[----:B------:R-:W-:Y:S05]  /*0ba0*/  EXIT ;  /* 0x000000000000794d */ /* 0x000fea0003800000 */
.L_x_3188:
        /* <DEDUP_REMOVED lines=168> */
.L_x_3212:
        /* <DEDUP_REMOVED lines=13> */
.L_x_3216:
[----:B------:R-:W-:Y:S02]  /*1700*/  ULDC UR6, c[0x0][0x21c] ;  /* 0x0000870000067ab9 */ /* 0x000fe40000000800 */
[----:B------:R-:W-:-:S07]  /*1710*/  FMUL.FTZ R10, R20, UR6 ;  /* 0x00000006140a7c20 */ /* 0x000fce0008410000 */
.L_x_3215:
[----:B------:R-:W-:Y:S05]  /*1720*/  BSYNC B1 ;  /* 0x0000000000017941 */ /* 0x000fea0003800000 */
.L_x_3214:
        /* <DEDUP_REMOVED lines=15> */
.L_x_3219:
[----:B------:R-:W-:Y:S02]  /*1820*/  ULDC UR6, c[0x0][0x21c] ;  /* 0x0000870000067ab9 */ /* 0x000fe40000000800 */
[----:B------:R-:W-:-:S07]  /*1830*/  FMUL.FTZ R11, R24, UR6 ;  /* 0x00000006180b7c20 */ /* 0x000fce0008410000 */
.L_x_3218:
[----:B------:R-:W-:Y:S05]  /*1840*/  BSYNC B1 ;  /* 0x0000000000017941 */ /* 0x000fea0003800000 */
.L_x_3217:
        /* <DEDUP_REMOVED lines=15> */
.L_x_3222:
[----:B------:R-:W-:Y:S02]  /*1940*/  ULDC UR6, c[0x0][0x21c] ;  /* 0x0000870000067ab9 */ /* 0x000fe40000000800 */
[----:B------:R-:W-:-:S07]  /*1950*/  FMUL.FTZ R12, R16, UR6 ;  /* 0x00000006100c7c20 */ /* 0x000fce0008410000 */
.L_x_3221:
[----:B------:R-:W-:Y:S05]  /*1960*/  BSYNC B1 ;  /* 0x0000000000017941 */ /* 0x000fea0003800000 */
.L_x_3220:
        /* <DEDUP_REMOVED lines=15> */
.L_x_3225:
[----:B------:R-:W-:Y:S02]  /*1a60*/  ULDC UR6, c[0x0][0x21c] ;  /* 0x0000870000067ab9 */ /* 0x000fe40000000800 */
[----:B------:R-:W-:-:S07]  /*1a70*/  FMUL.FTZ R13, R22, UR6 ;  /* 0x00000006160d7c20 */ /* 0x000fce0008410000 */
.L_x_3224:
[----:B------:R-:W-:Y:S05]  /*1a80*/  BSYNC B1 ;  /* 0x0000000000017941 */ /* 0x000fea0003800000 */
.L_x_3223:
        /* <DEDUP_REMOVED lines=15> */
.L_x_3228:
[----:B------:R-:W-:Y:S02]  /*1b80*/  ULDC UR6, c[0x0][0x21c] ;  /* 0x0000870000067ab9 */ /* 0x000fe40000000800 */
[----:B------:R-:W-:-:S07]  /*1b90*/  FMUL.FTZ R18, R18, UR6 ;  /* 0x0000000612127c20 */ /* 0x000fce0008410000 */
.L_x_3227:
[----:B------:R-:W-:Y:S05]  /*1ba0*/  BSYNC B1 ;  /* 0x0000000000017941 */ /* 0x000fea0003800000 */
.L_x_3226:
        /* <DEDUP_REMOVED lines=15> */
.L_x_3231:
[----:B------:R-:W-:Y:S02]  /*1ca0*/  ULDC UR6, c[0x0][0x21c] ;  /* 0x0000870000067ab9 */ /* 0x000fe40000000800 */
[----:B------:R-:W-:-:S07]  /*1cb0*/  FMUL.FTZ R2, R2, UR6 ;  /* 0x0000000602027c20 */ /* 0x000fce0008410000 */
.L_x_3230:
[----:B------:R-:W-:Y:S05]  /*1cc0*/  BSYNC B1 ;  /* 0x0000000000017941 */ /* 0x000fea0003800000 */
.L_x_3229:
        /* <DEDUP_REMOVED lines=15> */
.L_x_3234:
[----:B------:R-:W-:Y:S02]  /*1dc0*/  ULDC UR6, c[0x0][0x21c] ;  /* 0x0000870000067ab9 */ /* 0x000fe40000000800 */
[----:B------:R-:W-:-:S07]  /*1dd0*/  FMUL.FTZ R4, R4, UR6 ;  /* 0x0000000604047c20 */ /* 0x000fce0008410000 */
.L_x_3233:
[----:B------:R-:W-:Y:S05]  /*1de0*/  BSYNC B1 ;  /* 0x0000000000017941 */ /* 0x000fea0003800000 */
.L_x_3232:
        /* <DEDUP_REMOVED lines=14> */
.L_x_3235:
[----:B------:R-:W-:Y:S02]  /*1ed0*/  ULDC UR6, c[0x0][0x21c] ;  /* 0x0000870000067ab9 */ /* 0x000fe40000000800 */
[----:B------:R-:W-:-:S07]  /*1ee0*/  FMUL.FTZ R7, R6, UR6 ;  /* 0x0000000606077c20 */ /* 0x000fce0008410000 */
.L_x_3213:
[----:B------:R-:W-:Y:S05]  /*1ef0*/  BSYNC B0 ;  /* 0x0000000000007941 */ /* 0x000fea0003800000 */
.L_x_3211:
        /* <DEDUP_REMOVED lines=21> */
.L_x_3238:
[----:B------:R-:W-:-:S13]  /*2050*/  ISETP.GE.AND P0, PT, R0, R3, PT ;  /* 0x000000030000720c */ /* 0x000fda0003f06270 */
[----:B------:R-:W-:Y:S05]  /*2060*/  @P0 BRA `(.L_x_3240) ;  /* 0x0000000000300947 */ /* 0x000fea0003800000 */
[----:B0-----:R-:W0:Y:S01]  /*2070*/  LDC.64 R8, c[0x0][0x230] ;  /* 0x00008c00ff087b82 */ /* 0x001e220000000a00 */
[----:B------:R-:W-:Y:S02]  /*2080*/  IADD3 R11, R5, R0, RZ ;  /* 0x00000000050b7210 */ /* 0x000fe40007ffe0ff */
[----:B------:R-:W-:-:S03]  /*2090*/  IADD3 R0, R0, 0x80, RZ ;  /* 0x0000008000007810 */ /* 0x000fc60007ffe0ff */
[----:B0-----:R-:W-:-:S05]  /*20a0*/  IMAD.WIDE.U32 R8, R11, 0x4, R8 ;  /* 0x000000040b087825 */ /* 0x001fca00078e0008 */
[----:B------:R1:W-:Y:S02]  /*20b0*/  STG.E desc[UR4][R8.64], R13 ;  /* 0x0000000d08007986 */ /* 0x0003e4000c101904 */
.L_x_3239:
[----:B------:R-:W-:-:S13]  /*20c0*/  ISETP.GE.AND P0, PT, R0, R3, PT ;  /* 0x000000030000720c */ /* 0x000fda0003f06270 */
[----:B------:R-:W-:Y:S05]  /*20d0*/  @P0 BRA `(.L_x_3241) ;  /* 0x0000000000340947 */ /* 0x000fea0003800000 */
[----:B01----:R-:W0:Y:S01]  /*20e0*/  LDC.64 R8, c[0x0][0x230] ;  /* 0x00008c00ff087b82 */ /* 0x003e220000000a00 */
[----:B------:R-:W-:Y:S02]  /*20f0*/  IADD3 R11, R5, R0, RZ ;  /* 0x00000000050b7210 */ /* 0x000fe40007ffe0ff */
[----:B------:R-:W-:-:S03]  /*2100*/  IADD3 R0, R0, 0x80, RZ ;  /* 0x0000008000007810 */ /* 0x000fc60007ffe0ff */
[----:B0-----:R-:W-:-:S05]  /*2110*/  IMAD.WIDE.U32 R8, R11, 0x4, R8 ;  /* 0x000000040b087825 */ /* 0x001fca00078e0008 */
[----:B------:R1:W-:Y:S02]  /*2120*/  STG.E desc[UR4][R8.64], R18 ;  /* 0x0000001208007986 */ /* 0x0003e4000c101904 */
.L_x_3240:
        /* <DEDUP_REMOVED lines=8> */
.L_x_3241:
[----:B------:R-:W-:Y:S05]  /*21b0*/  BSYNC B1 ;  /* 0x0000000000017941 */ /* 0x000fea0003800000 */
.L_x_3237:
[----:B------:R-:W-:-:S13]  /*21c0*/  ISETP.GE.AND P0, PT, R0, R3, PT ;  /* 0x000000030000720c */ /* 0x000fda0003f06270 */
[----:B012---:R-:W0:Y:S01]  /*21d0*/  @!P0 LDC.64 R8, c[0x0][0x230] ;  /* 0x00008c00ff088b82 */ /* 0x007e220000000a00 */
[----:B------:R-:W-:Y:S02]  /*21e0*/  @!P0 IADD3 R11, R5, R0, RZ ;  /* 0x00000000050b8210 */ /* 0x000fe40007ffe0ff */
[----:B------:R-:W-:-:S03]  /*21f0*/  @!P0 IADD3 R0, R0, 0x80, RZ ;  /* 0x0000008000008810 */ /* 0x000fc60007ffe0ff */
[----:B0-----:R-:W-:-:S05]  /*2200*/  @!P0 IMAD.WIDE.U32 R8, R11, 0x4, R8 ;  /* 0x000000040b088825 */ /* 0x001fca00078e0008 */
[----:B------:R2:W-:Y:S02]  /*2210*/  @!P0 STG.E desc[UR4][R8.64], R4 ;  /* 0x0000000408008986 */ /* 0x0005e4000c101904 */
.L_x_3242:
[----:B------:R-:W-:Y:S05]  /*2220*/  BSYNC B0 ;  /* 0x0000000000007941 */ /* 0x000fea0003800000 */
.L_x_3236:
        /* <DEDUP_REMOVED lines=8> */
.L_x_3243:
        /* <DEDUP_REMOVED lines=13> */
.L_x_7844:


//--------------------- .text._ZN2at6native29vectorized_elementwise_kernelILi8EZZZNS0_60_GLOBAL__N__171e0b9f_22_ActivationEluKernel_cu_9e10b42f_305319elu_backward_kernelERNS_18TensorIteratorBaseERKN3c106ScalarES8_S8_bENKUlvE_clEvENKUlvE0_clEvEUlffE_St5arrayIPcLm3EEEEviT0_T1_ --------------------------
	.section	.text._ZN2at6native29vectorized_elementwise_kernelILi8EZZZNS0_60_GLOBAL__N__171e0b9f_22_ActivationEluKernel_cu_9e10b42f_305319elu_backward_kernelERNS_18TensorIteratorBaseERKN3c106ScalarES8_S8_bENKUlvE_clEvENKUlvE0_clEvEUlffE_St5arrayIPcLm3EEEEviT0_T1_,"ax",@progbits
	.align	128
        .global         _ZN2at6native29vectorized_elementwise_kernelILi8EZZZNS0_60_GLOBAL__N__171e0b9f_22_ActivationEluKernel_cu_9e10b42f_305319elu_backward_kernelERNS_18TensorIteratorBaseERKN3c106ScalarES8_S8_bENKUlvE_clEvENKUlvE0_clEvEUlffE_St5arrayIPcLm3EEEEviT0_T1_
        .type           _ZN2at6native29vectorized_elementwise_kernelILi8EZZZNS0_60_GLOBAL__N__171e0b9f_22_ActivationEluKernel_cu_9e10b42f_305319elu_backward_kernelERNS_18TensorIteratorBaseERKN3c106ScalarES8_S8_bENKUlvE_clEvENKUlvE0_clEvEUlffE_St5arrayIPcLm3EEEEviT0_T1_,@function
        .size           _ZN2at6native29vectorized_elementwise_kernelILi8EZZZNS0_60_GLOBAL__N__171e0b9f_22_ActivationEluKernel_cu_9e10b42f_305319elu_backward_kernelERNS_18TensorIteratorBaseERKN3c106ScalarES8_S8_bENKUlvE_clEvENKUlvE0_clEvEUlffE_St5arrayIPcLm3EEEEviT0_T1_,(.L_x_7845 - _ZN2at6native29vectorized_elementwise_kernelILi8EZZZNS0_60_GLOBAL__N__171e0b9f_22_ActivationEluKernel_cu_9e10b42f_305319elu_backward_kernelERNS_18TensorIteratorBaseERKN3c106ScalarES8_S8_bENKUlvE_clEvENKUlvE0_clEvEUlffE_St5arrayIPcLm3EEEEviT0_T1_)
        .other          _ZN2at6native29vectorized_elementwise_kernelILi8EZZZNS0_60_GLOBAL__N__171e0b9f_22_ActivationEluKernel_cu_9e10b42f_305319elu_backward_kernelERNS_18TensorIteratorBaseERKN3c106ScalarES8_S8_bENKUlvE_clEvENKUlvE0_clEvEUlffE_St5arrayIPcLm3EEEEviT0_T1_,@"STO_CUDA_ENTRY STV_DEFAULT"
_ZN2at6native29vectorized_elementwise_kernelILi8EZZZNS0_60_GLOBAL__N__171e0b9f_22_ActivationEluKernel_cu_9e10b42f_305319elu_backward_kernelERNS_18TensorIteratorBaseERKN3c106ScalarES8_S8_bENKUlvE_clEvENKUlvE0_clEvEUlffE_St5arrayIPcLm3EEEEviT0_T1_:
.text._ZN2at6native29vectorized_elementwise_kernelILi8EZZZNS0_60_GLOBAL__N__171e0b9f_22_ActivationEluKernel_cu_9e10b42f_305319elu_backward_kernelERNS_18TensorIteratorBaseERKN3c106ScalarES8_S8_bENKUlvE_clEvENKUlvE0_clEvEUlffE_St5arrayIPcLm3EEEEviT0_T1_:
        /* <DEDUP_REMOVED lines=65> */
.L_x_3245:
        /* <DEDUP_REMOVED lines=23> */
.L_x_3248:
[----:B------:R-:W-:Y:S02]  /*0580*/  ULDC UR6, c[0x0][0x21c] ;  /* 0x0000870000067ab9 */ /* 0x000fe40000000800 */
[----:B------:R-:W-:-:S07]  /*0590*/  FMUL.FTZ R17, R9, UR6 ;  /* 0x0000000609117c20 */ /* 0x000fce0008410000 */
.L_x_3249:
[----:B------:R-:W-:Y:S05]  /*05a0*/  BSYNC B0 ;  /* 0x0000000000007941 */ /* 0x000fea0003800000 */
.L_x_3247:
        /* <DEDUP_REMOVED lines=12> */
.L_x_3251:
[----:B------:R-:W-:Y:S02]  /*0670*/  ULDC UR6, c[0x0][0x21c] ;  /* 0x0000870000067ab9 */ /* 0x000fe40000000800 */
[----:B------:R-:W-:-:S07]  /*0680*/  FMUL.FTZ R18, R10, UR6 ;  /* 0x000000060a127c20 */ /* 0x000fce0008410000 */
.L_x_3252:
[----:B------:R-:W-:Y:S05]  /*0690*/  BSYNC B0 ;  /* 0x0000000000007941 */ /* 0x000fea0003800000 */
.L_x_3250:
        /* <DEDUP_REMOVED lines=12> */
.L_x_3254:
[----:B------:R-:W-:Y:S02]  /*0760*/  ULDC UR6, c[0x0][0x21c] ;  /* 0x0000870000067ab9 */ /* 0x000fe40000000800 */
[----:B------:R-:W-:-:S07]  /*0770*/  FMUL.FTZ R19, R11, UR6 ;  /* 0x000000060b137c20 */ /* 0x000fce0008410000 */
.L_x_3255:
[----:B------:R-:W-:Y:S05]  /*0780*/  BSYNC B0 ;  /* 0x0000000000007941 */ /* 0x000fea0003800000 */
.L_x_3253:
        /* <DEDUP_REMOVED lines=12> */
.L_x_3257:
[----:B------:R-:W-:Y:S02]  /*0850*/  ULDC UR6, c[0x0][0x21c] ;  /* 0x0000870000067ab9 */ /* 0x000fe40000000800 */
[----:B------:R-:W-:-:S07]  /*0860*/  FMUL.FTZ R20, R12, UR6 ;  /* 0x000000060c147c20 */ /* 0x000fce0008410000 */
.L_x_3258:
[----:B------:R-:W-:Y:S05]  /*0870*/  BSYNC B0 ;  /* 0x0000000000007941 */ /* 0x000fea0003800000 */
.L_x_3256:
        /* <DEDUP_REMOVED lines=12> */
.L_x_3260:
[----:B------:R-:W-:Y:S02]  /*0940*/  ULDC UR6, c[0x0][0x21c] ;  /* 0x0000870000067ab9 */ /* 0x000fe40000000800 */
[----:B------:R-:W-:-:S07]  /*0950*/  FMUL.FTZ R21, R13, UR6 ;  /* 0x000000060d157c20 */ /* 0x000fce0008410000 */
.L_x_3261:
[----:B------:R-:W-:Y:S05]  /*0960*/  BSYNC B0 ;  /* 0x0000000000007941 */ /* 0x000fea0003800000 */
.L_x_3259:
        /* <DEDUP_REMOVED lines=12> */
.L_x_3263:
[----:B------:R-:W-:Y:S02]  /*0a30*/  ULDC UR6, c[0x0][0x21c] ;  /* 0x0000870000067ab9 */ /* 0x000fe40000000800 */
[----:B------:R-:W-:-:S07]  /*0a40*/  FMUL.FTZ R22, R14, UR6 ;  /* 0x000000060e167c20 */ /* 0x000fce0008410000 */
.L_x_3264:
[----:B------:R-:W-:Y:S05]  /*0a50*/  BSYNC B0 ;  /* 0x0000000000007941 */ /* 0x000fea0003800000 */
.L_x_3262:
        /* <DEDUP_REMOVED lines=12> */
.L_x_3265:
[----:B------:R-:W-:Y:S02]  /*0b20*/  ULDC UR6, c[0x0][0x21c] ;  /* 0x0000870000067ab9 */ /* 0x000fe40000000800 */
[----:B------:R-:W-:-:S07]  /*0b30*/  FMUL.FTZ R23, R15, UR6 ;  /* 0x000000060f177c20 */ /* 0x000fce0008410000 */
.L_x_3266:
[----:B------:R-:W-:Y:S05]  /*0b40*/  BSYNC B0 ;  /* 0x0000000000007941 */ /* 0x000fea0003800000 */
.L_x_3246:
[----:B------:R-:W0:Y:S02]  /*0b50*/  LDC.64 R2, c[0x0][0x230] ;  /* 0x00008c00ff027b82 */ /* 0x000e240000000a00 */
[----:B0-----:R-:W-:-:S04]  /*0b60*/  IMAD.WIDE.U32 R2, R5, 0x4, R2 ;  /* 0x0000000405027825 */ /* 0x001fc800078e0002 */
[----:B------:R-:W-:-:S05]  /*0b70*/  IMAD.WIDE R2, R0, 0x20, R2 ;  /* 0x0000002000027825 */ /* 0x000fca00078e0202 */
[----:B------:R-:W-:Y:S04]  /*0b80*/  STG.E.128 desc[UR4][R2.64], R16 ;  /* 0x0000001002007986 */ /* 0x000fe8000c101d04 */
[----:B------:R-:W-:Y:S01]  /*0b90*/  STG.E.128 desc[UR4][R2.64+0x10], R20 ;  /* 0x0000101402007986 */ /* 0x000fe2000c101d04 */
[----:B------:R-:W-:Y:S05]  /*0ba0*/  EXIT ;  /* 0x000000000000794d */ /* 0x000fea0003800000 */
.L_x_3244:
        /* <DEDUP_REMOVED lines=168> */
.L_x_3268:
        /* <DEDUP_REMOVED lines=13> */
.L_x_3272:
[----:B------:R-:W-:Y:S02]  /*1700*/  ULDC UR6, c[0x0][0x21c] ;  /* 0x0000870000067ab9 */ /* 0x000fe40000000800 */
[----:B------:R-:W-:-:S07]  /*1710*/  FMUL.FTZ R10, R20, UR6 ;  /* 0x00000006140a7c20 */ /* 0x000fce0008410000 */
.L_x_3271:
[----:B------:R-:W-:Y:S05]  /*1720*/  BSYNC B1 ;  /* 0x0000000000017941 */ /* 0x000fea0003800000 */
.L_x_3270:
        /* <DEDUP_REMOVED lines=15> */
.L_x_3275:
[----:B------:R-:W-:Y:S02]  /*1820*/  ULDC UR6, c[0x0][0x21c] ;  /* 0x0000870000067ab9 */ /* 0x000fe40000000800 */
[----:B------:R-:W-:-:S07]  /*1830*/  FMUL.FTZ R11, R24, UR6 ;  /* 0x00000006180b7c20 */ /* 0x000fce0008410000 */
.L_x_3274:
[----:B------:R-:W-:Y:S05]  /*1840*/  BSYNC B1 ;  /* 0x0000000000017941 */ /* 0x000fea0003800000 */
.L_x_3273:
        /* <DEDUP_REMOVED lines=15> */
.L_x_3278:
[----:B------:R-:W-:Y:S02]  /*1940*/  ULDC UR6, c[0x0][0x21c] ;  /* 0x0000870000067ab9 */ /* 0x000fe40000000800 */
[----:B------:R-:W-:-:S07]  /*1950*/  FMUL.FTZ R12, R16, UR6 ;  /* 0x00000006100c7c20 */ /* 0x000fce0008410000 */
.L_x_3277:
[----:B------:R-:W-:Y:S05]  /*1960*/  BSYNC B1 ;  /* 0x0000000000017941 */ /* 0x000fea0003800000 */
.L_x_3276:
        /* <DEDUP_REMOVED lines=15> */
.L_x_3281:
[----:B------:R-:W-:Y:S02]  /*1a60*/  ULDC UR6, c[0x0][0x21c] ;  /* 0x0000870000067ab9 */ /* 0x000fe40000000800 */
[----:B------:R-:W-:-:S07]  /*1a70*/  FMUL.FTZ R13, R22, UR6 ;  /* 0x00000006160d7c20 */ /* 0x000fce0008410000 */
.L_x_3280:
[----:B------:R-:W-:Y:S05]  /*1a80*/  BSYNC B1 ;  /* 0x0000000000017941 */ /* 0x000fea0003800000 */
.L_x_3279:
        /* <DEDUP_REMOVED lines=15> */
.L_x_3284:
[----:B------:R-:W-:Y:S02]  /*1b80*/  ULDC UR6, c[0x0][0x21c] ;  /* 0x0000870000067ab9 */ /* 0x000fe40000000800 */
[----:B------:R-:W-:-:S07]  /*1b90*/  FMUL.FTZ R18, R18, UR6 ;  /* 0x0000000612127c20 */ /* 0x000fce0008410000 */
.L_x_3283:
[----:B------:R-:W-:Y:S05]  /*1ba0*/  BSYNC B1 ;  /* 0x0000000000017941 */ /* 0x000fea0003800000 */
.L_x_3282:
        /* <DEDUP_REMOVED lines=15> */
.L_x_3287:
[----:B------:R-:W-:Y:S02]  /*1ca0*/  ULDC UR6, c[0x0][0x21c] ;  /* 0x0000870000067ab9 */ /* 0x000fe40000000800 */
[----:B------:R-:W-:-:S07]  /*1cb0*/  FMUL.FTZ R2, R2, UR6 ;  /* 0x0000000602027c20 */ /* 0x000fce0008410000 */
.L_x_3286:
[----:B------:R-:W-:Y:S05]  /*1cc0*/  BSYNC B1 ;  /* 0x0000000000017941 */ /* 0x000fea0003800000 */
.L_x_3285:
        /* <DEDUP_REMOVED lines=15> */
.L_x_3290:
[----:B------:R-:W-:Y:S02]  /*1dc0*/  ULDC UR6, c[0x0][0x21c] ;  /* 0x0000870000067ab9 */ /* 0x000fe40000000800 */
[----:B------:R-:W-:-:S07]  /*1dd0*/  FMUL.FTZ R4, R4, UR6 ;  /* 0x0000000604047c20 */ /* 0x000fce0008410000 */
.L_x_3289:
[----:B------:R-:W-:Y:S05]  /*1de0*/  BSYNC B1 ;  /* 0x0000000000017941 */ /* 0x000fea0003800000 */
.L_x_3288:
        /* <DEDUP_REMOVED lines=14> */
.L_x_3291:
[----:B------:R-:W-:Y:S02]  /*1ed0*/  ULDC UR6, c[0x0][0x21c] ;  /* 0x0000870000067ab9 */ /* 0x000fe40000000800 */
[----:B------:R-:W-:-:S07]  /*1ee0*/  FMUL.FTZ R7, R6, UR6 ;  /* 0x0000000606077c20 */ /* 0x000fce0008410000 */
.L_x_3269:
[----:B------:R-:W-:Y:S05]  /*1ef0*/  BSYNC B0 ;  /* 0x0000000000007941 */ /* 0x000fea0003800000 */
.L_x_3267:
        /* <DEDUP_REMOVED lines=21> */
.L_x_3294:
[----:B------:R-:W-:-:S13]  /*2050*/  ISETP.GE.AND P0, PT, R0, R3, PT ;  /* 0x000000030000720c */ /* 0x000fda0003f06270 */
[----:B------:R-:W-:Y:S05]  /*2060*/  @P0 BRA `(.L_x_3296) ;  /* 0x0000000000300947 */ /* 0x000fea0003800000 */
[----:B0-----:R-:W0:Y:S01]  /*2070*/  LDC.64 R8, c[0x0][0x230] ;  /* 0x00008c00ff087b82 */ /* 0x001e220000000a00 */
[----:B------:R-:W-:Y:S02]  /*2080*/  IADD3 R11, R5, R0, RZ ;  /* 0x00000000050b7210 */ /* 0x000fe40007ffe0ff */
[----:B------:R-:W-:-:S03]  /*2090*/  IADD3 R0, R0, 0x80, RZ ;  /* 0x0000008000007810 */ /* 0x000fc60007ffe0ff */
[----:B0-----:R-:W-:-:S05]  /*20a0*/  IMAD.WIDE.U32 R8, R11, 0x4, R8 ;  /* 0x000000040b087825 */ /* 0x001fca00078e0008 */
[----:B------:R1:W-:Y:S02]  /*20b0*/  STG.E desc[UR4][R8.64], R13 ;  /* 0x0000000d08007986 */ /* 0x0003e4000c101904 */
.L_x_3295:
[----:B------:R-:W-:-:S13]  /*20c0*/  ISETP.GE.AND P0, PT, R0, R3, PT ;  /* 0x000000030000720c */ /* 0x000fda0003f06270 */
[----:B------:R-:W-:Y:S05]  /*20d0*/  @P0 BRA `(.L_x_3297) ;  /* 0x0000000000340947 */ /* 0x000fea0003800000 */
[----:B01----:R-:W0:Y:S01]  /*20e0*/  LDC.64 R8, c[0x0][0x230] ;  /* 0x00008c00ff087b82 */ /* 0x003e220000000a00 */
[----:B------:R-:W-:Y:S02]  /*20f0*/  IADD3 R11, R5, R0, RZ ;  /* 0x00000000050b7210 */ /* 0x000fe40007ffe0ff */
[----:B------:R-:W-:-:S03]  /*2100*/  IADD3 R0, R0, 0x80, RZ ;  /* 0x0000008000007810 */ /* 0x000fc60007ffe0ff */
[----:B0-----:R-:W-:-:S05]  /*2110*/  IMAD.WIDE.U32 R8, R11, 0x4, R8 ;  /* 0x000000040b087825 */ /* 0x001fca00078e0008 */
[----:B------:R1:W-:Y:S02]  /*2120*/  STG.E desc[UR4][R8.64], R18 ;  /* 0x0000001208007986 */ /* 0x0003e4000c101904 */
.L_x_3296:
        /* <DEDUP_REMOVED lines=8> */
.L_x_3297:
[----:B------:R-:W-:Y:S05]  /*21b0*/  BSYNC B1 ;  /* 0x0000000000017941 */ /* 0x000fea0003800000 */
.L_x_3293:
[----:B------:R-:W-:-:S13]  /*21c0*/  ISETP.GE.AND P0, PT, R0, R3, PT ;  /* 0x000000030000720c */ /* 0x000fda0003f06270 */
[----:B012---:R-:W0:Y:S01]  /*21d0*/  @!P0 LDC.64 R8, c[0x0][0x230] ;  /* 0x00008c00ff088b82 */ /* 0x007e220000000a00 */
[----:B------:R-:W-:Y:S02]  /*21e0*/  @!P0 IADD3 R11, R5, R0, RZ ;  /* 0x00000000050b8210 */ /* 0x000fe40007ffe0ff */
[----:B------:R-:W-:-:S03]  /*21f0*/  @!P0 IADD3 R0, R0, 0x80, RZ ;  /* 0x0000008000008810 */ /* 0x000fc60007ffe0ff */
[----:B0-----:R-:W-:-:S05]  /*2200*/  @!P0 IMAD.WIDE.U32 R8, R11, 0x4, R8 ;  /* 0x000000040b088825 */ /* 0x001fca00078e0008 */
[----:B------:R2:W-:Y:S02]  /*2210*/  @!P0 STG.E desc[UR4][R8.64], R4 ;  /* 0x0000000408008986 */ /* 0x0005e4000c101904 */
.L_x_3298:
[----:B------:R-:W-:Y:S05]  /*2220*/  BSYNC B0 ;  /* 0x0000000000007941 */ /* 0x000fea0003800000 */
.L_x_3292:
        /* <DEDUP_REMOVED lines=8> */
.L_x_3299:
        /* <DEDUP_REMOVED lines=13> */
.L_x_7845:


//--------------------- .text._ZN2at6native18elementwise_kernelILi128ELi4EZNS0_15gpu_kernel_implIZZZNS0_60_GLOBAL__N__171e0b9f_22_ActivationEluKernel_cu_9e10b42f_305319elu_backward_kernelERNS_18TensorIteratorBaseERKN3c106ScalarES9_S9_bENKUlvE_clEvENKUlvE_clEvEUlddE_EEvS5_RKT_EUliE_EEviT1_ --------------------------
	.section	.text._ZN2at6native18elementwise_kernelILi128ELi4EZNS0_15gpu_kernel_implIZZZNS0_60_GLOBAL__N__171e0b9f_22_ActivationEluKernel_cu_9e10b42f_305319elu_backward_kernelERNS_18TensorIteratorBaseERKN3c106ScalarES9_S9_bENKUlvE_clEvENKUlvE_clEvEUlddE_EEvS5_RKT_EUliE_EEviT1_,"ax",@progbits
	.align	128
        .global         _ZN2at6native18elementwise_kernelILi128ELi4EZNS0_15gpu_kernel_implIZZZNS0_60_GLOBAL__N__171e0b9f_22_ActivationEluKernel_cu_9e10b42f_305319elu_backward_kernelERNS_18TensorIteratorBaseERKN3c106ScalarES9_S9_bENKUlvE_clEvENKUlvE_clEvEUlddE_EEvS5_RKT_EUliE_EEviT1_
        .type           _ZN2at6native18elementwise_kernelILi128ELi4EZNS0_15gpu_kernel_implIZZZNS0_60_GLOBAL__N__171e0b9f_22_ActivationEluKernel_cu_9e10b42f_305319elu_backward_kernelERNS_18TensorIteratorBaseERKN3c106ScalarES9_S9_bENKUlvE_clEvENKUlvE_clEvEUlddE_EEvS5_RKT_EUliE_EEviT1_,@function
        .size           _ZN2at6native18elementwise_kernelILi128ELi4EZNS0_15gpu_kernel_implIZZZNS0_60_GLOBAL__N__171e0b9f_22_ActivationEluKernel_cu_9e10b42f_305319elu_backward_kernelERNS_18TensorIteratorBaseERKN3c106ScalarES9_S9_bENKUlvE_clEvENKUlvE_clEvEUlddE_EEvS5_RKT_EUliE_EEviT1_,(.L_x_7846 - _ZN2at6native18elementwise_kernelILi128ELi4EZNS0_15gpu_kernel_implIZZZNS0_60_GLOBAL__N__171e0b9f_22_ActivationEluKernel_cu_9e10b42f_305319elu_backward_kernelERNS_18TensorIteratorBaseERKN3c106ScalarES9_S9_bENKUlvE_clEvENKUlvE_clEvEUlddE_EEvS5_RKT_EUliE_EEviT1_)
        .other          _ZN2at6native18elementwise_kernelILi128ELi4EZNS0_15gpu_kernel_implIZZZNS0_60_GLOBAL__N__171e0b9f_22_ActivationEluKernel_cu_9e10b42f_305319elu_backward_kernelERNS_18TensorIteratorBaseERKN3c106ScalarES9_S9_bENKUlvE_clEvENKUlvE_clEvEUlddE_EEvS5_RKT_EUliE_EEviT1_,@"STO_CUDA_ENTRY STV_DEFAULT"
_ZN2at6native18elementwise_kernelILi128ELi4EZNS0_15gpu_kernel_implIZZZNS0_60_GLOBAL__N__171e0b9f_22_ActivationEluKernel_cu_9e10b42f_305319elu_backward_kernelERNS_18TensorIteratorBaseERKN3c106ScalarES9_S9_bENKUlvE_clEvENKUlvE_clEvEUlddE_EEvS5_RKT_EUliE_EEviT1_:
.text._ZN2at6native18elementwise_kernelILi128ELi4EZNS0_15gpu_kernel_implIZZZNS0_60_GLOBAL__N__171e0b9f_22_ActivationEluKernel_cu_9e10b42f_305319elu_backward_kernelERNS_18TensorIteratorBaseERKN3c106ScalarES9_S9_bENKUlvE_clEvENKUlvE_clEvEUlddE_EEvS5_RKT_EUliE_EEviT1_:
        /* <DEDUP_REMOVED lines=364> */
.L_x_3302:
        /* <DEDUP_REMOVED lines=19> */
[----:B--2---:R0:W1:Y:S01]  /*17f0*/  I2F.F64.S16 R18, R2 ;  /* 0x0000000200127312 */ /* 0x0040620000101c00 */
[----:B------:R-:W-:Y:S05]  /*1800*/  BRA `(.L_x_3308) ;  /* 0x0000000c007c7947 */ /* 0x000fea0003800000 */
.L_x_3306:
[----:B------:R-:W2:Y:S02]  /*1810*/  LDG.E.U8 R2, desc[UR36][R2.64] ;  /* 0x0000002402027981 */ /* 0x000ea4000c1e1100 */
[----:B--2---:R0:W1:Y:S01]  /*1820*/  I2F.F64.U16 R18, R2 ;  /* 0x0000000200127312 */ /* 0x0040620000101800 */
[----:B------:R-:W-:Y:S05]  /*1830*/  BRA `(.L_x_3308) ;  /* 0x0000000c00707947 */ /* 0x000fea0003800000 */
.L_x_3305:
[----:B------:R-:W-:-:S13]  /*1840*/  ISETP.NE.AND P0, PT, R4, 0x2, PT ;  /* 0x000000020400780c */ /* 0x000fda0003f05270 */
[----:B------:R-:W-:Y:S05]  /*1850*/  @!P0 BRA `(.L_x_3309) ;  /* 0x0000000000288947 */ /* 0x000fea0003800000 */
[----:B------:R-:W-:-:S13]  /*1860*/  ISETP.NE.AND P0, PT, R4, 0x3, PT ;  /* 0x000000030400780c */ /* 0x000fda0003f05270 */
[----:B------:R-:W-:Y:S05]  /*1870*/  @!P0 BRA `(.L_x_3310) ;  /* 0x0000000000148947 */ /* 0x000fea0003800000 */
[----:B------:R-:W-:-:S13]  /*1880*/  ISETP.NE.AND P0, PT, R4, 0x4, PT ;  /* 0x000000040400780c */ /* 0x000fda0003f05270 */
[----:B------:R-:W-:Y:S05]  /*1890*/  @P0 BRA `(.L_x_3307) ;  /* 0x0000000800fc0947 */ /* 0x000fea0003800000 */
[----:B------:R-:W2:Y:S02]  /*18a0*/  LDG.E.64 R18, desc[UR36][R2.64] ;  /* 0x0000002402127981 */ /* 0x000ea4000c1e1b00 */
[----:B--2---:R-:W0:Y:S01]  /*18b0*/  I2F.F64.S64 R18, R18 ;  /* 0x0000001200127312 */ /* 0x004e220000301c00 */
[----:B------:R-:W-:Y:S05]  /*18c0*/  BRA `(.L_x_3308) ;  /* 0x0000000c004c7947 */ /* 0x000fea0003800000 */
.L_x_3310:
[----:B------:R-:W2:Y:S02]  /*18d0*/  LDG.E R2, desc[UR36][R2.64] ;  /* 0x0000002402027981 */ /* 0x000ea4000c1e1900 */
[----:B--2---:R0:W1:Y:S01]  /*18e0*/  I2F.F64 R18, R2 ;  /* 0x0000000200127312 */ /* 0x0040620000201c00 */
[----:B------:R-:W-:Y:S05]  /*18f0*/  BRA `(.L_x_3308) ;  /* 0x0000000c00407947 */ /* 0x000fea0003800000 */
.L_x_3309:
[----:B------:R-:W2:Y:S02]  /*1900*/  LDG.E.U16 R2, desc[UR36][R2.64] ;  /* 0x0000002402027981 */ /* 0x000ea4000c1e1500 */
[----:B--2---:R0:W1:Y:S01]  /*1910*/  I2F.F64.S16 R18, R2 ;  /* 0x0000000200127312 */ /* 0x0040620000101c00 */
[----:B------:R-:W-:Y:S05]  /*1920*/  BRA `(.L_x_3308) ;  /* 0x0000000c00347947 */ /* 0x000fea0003800000 */
.L_x_3304:
[----:B------:R-:W-:-:S13]  /*1930*/  ISETP.GT.AND P0, PT, R4, 0x6, PT ;  /* 0x000000060400780c */ /* 0x000fda0003f04270 */
[----:B------:R-:W-:Y:S05]  /*1940*/  @P0 BRA `(.L_x_3311) ;  /* 0x0000000000340947 */ /* 0x000fea0003800000 */
[----:B------:R-:W-:-:S13]  /*1950*/  ISETP.NE.AND P0, PT, R4, 0x5, PT ;  /* 0x000000050400780c */ /* 0x000fda0003f05270 */
[----:B------:R-:W-:Y:S05]  /*1960*/  @!P0 BRA `(.L_x_3312) ;  /* 0x0000000000188947 */ /* 0x000fea0003800000 */
[----:B------:R-:W-:-:S13]  /*1970*/  ISETP.NE.AND P0, PT, R4, 0x6, PT ;  /* 0x000000060400780c */ /* 0x000fda0003f05270 */
[----:B------:R-:W-:Y:S05]  /*1980*/  @P0 BRA `(.L_x_3307) ;  /* 0x0000000800c00947 */ /* 0x000fea0003800000 */
[----:B------:R-:W2:Y:S02]  /*1990*/  LDG.E R18, desc[UR36][R2.64] ;  /* 0x0000002402127981 */ /* 0x000ea4000c1e1900 */
[----:B--2---:R-:W-:-:S06]  /*19a0*/  FMUL.FTZ R18, R18, 1 ;  /* 0x3f80000012127820 */ /* 0x004fcc0000410000 */
[----:B------:R-:W0:Y:S01]  /*19b0*/  F2F.F64.F32 R18, R18 ;  /* 0x0000001200127310 */ /* 0x000e220000201800 */
[----:B------:R-:W-:Y:S05]  /*19c0*/  BRA `(.L_x_3308) ;  /* 0x0000000c000c7947 */ /* 0x000fea0003800000 */
.L_x_3312:
[----:B------:R-:W2:Y:S02]  /*19d0*/  LDG.E.U16 R0, desc[UR36][R2.64] ;  /* 0x0000002402007981 */ /* 0x000ea4000c1e1500 */
[----:B--2---:R-:W-:-:S05]  /*19e0*/  HADD2.F32 R0, -RZ, R0.H0_H0 ;  /* 0x20000000ff007230 */ /* 0x004fca0000004100 */
[----:B------:R-:W-:-:S04]  /*19f0*/  FMUL.FTZ R0, R0, 1 ;  /* 0x3f80000000007820 */ /* 0x000fc80000410000 */
[----:B------:R0:W1:Y:S01]  /*1a00*/  F2F.F64.F32 R18, R0 ;  /* 0x0000000000127310 */ /* 0x0000620000201800 */
[----:B------:R-:W-:Y:S05]  /*1a10*/  BRA `(.L_x_3308) ;  /* 0x0000000800f87947 */ /* 0x000fea0003800000 */
.L_x_3311:
[----:B------:R-:W-:-:S13]  /*1a20*/  ISETP.NE.AND P0, PT, R4, 0x7, PT ;  /* 0x000000070400780c */ /* 0x000fda0003f05270 */
[----:B------:R-:W-:Y:S05]  /*1a30*/  @!P0 BRA `(.L_x_3313) ;  /* 0x0000000000348947 */ /* 0x000fea0003800000 */
        /* <DEDUP_REMOVED lines=8> */
.L_x_3314:
[----:B------:R-:W2:Y:S02]  /*1ac0*/  LDG.E.U16 R2, desc[UR36][R2.64] ;  /* 0x0000002402027981 */ /* 0x000ea4000c1e1500 */
[----:B--2---:R-:W-:-:S05]  /*1ad0*/  HADD2.F32 R0, -RZ, R2.H0_H0 ;  /* 0x20000002ff007230 */ /* 0x004fca0000004100 */
[----:B------:R-:W-:-:S04]  /*1ae0*/  FMUL.FTZ R0, R0, 1 ;  /* 0x3f80000000007820 */ /* 0x000fc80000410000 */
[----:B------:R0:W1:Y:S01]  /*1af0*/  F2F.F64.F32 R18, R0 ;  /* 0x0000000000127310 */ /* 0x0000620000201800 */
[----:B------:R-:W-:Y:S05]  /*1b00*/  BRA `(.L_x_3308) ;  /* 0x0000000800bc7947 */ /* 0x000fea0003800000 */
.L_x_3313:
[----:B------:R0:W5:Y:S01]  /*1b10*/  LDG.E.64 R18, desc[UR36][R2.64] ;  /* 0x0000002402127981 */ /* 0x000162000c1e1b00 */
[----:B------:R-:W-:Y:S05]  /*1b20*/  BRA `(.L_x_3308) ;  /* 0x0000000800b47947 */ /* 0x000fea0003800000 */
.L_x_3303:
        /* <DEDUP_REMOVED lines=8> */
[----:B------:R-:W2:Y:S01]  /*1bb0*/  LDG.E.U8 R2, desc[UR36][R2.64] ;  /* 0x0000002402027981 */ /* 0x000ea2000c1e1100 */
[----:B------:R-:W-:Y:S01]  /*1bc0*/  IMAD.MOV.U32 R18, RZ, RZ, RZ ;  /* 0x000000ffff127224 */ /* 0x000fe200078e00ff */
[----:B--2---:R-:W-:-:S04]  /*1bd0*/  ISETP.NE.AND P0, PT, R2, RZ, PT ;  /* 0x000000ff0200720c */ /* 0x004fc80003f05270 */
[----:B------:R-:W-:Y:S01]  /*1be0*/  FSEL R19, RZ, 1.875, !P0 ;  /* 0x3ff00000ff137808 */ /* 0x000fe20004000000 */
[----:B------:R-:W-:Y:S08]  /*1bf0*/  BRA `(.L_x_3308) ;  /* 0x0000000800807947 */ /* 0x000ff00003800000 */
.L_x_3317:
[----:B------:R0:W5:Y:S01]  /*1c00*/  LDG.E.64 R18, desc[UR36][R2.64] ;  /* 0x0000002402127981 */ /* 0x000162000c1e1b00 */
[----:B------:R-:W-:Y:S05]  /*1c10*/  BRA `(.L_x_3308) ;  /* 0x0000000800787947 */ /* 0x000fea0003800000 */
.L_x_3316:
        /* <DEDUP_REMOVED lines=24> */
[----:B------:R-:W-:-:S05]  /*1da0*/  LOP3.LUT R5, R5, 0x80000000, R0, 0xf8, !PT ;  /* 0x8000000005057812 */ /* 0x000fca00078ef800 */
[----:B------:R-:W-:-:S04]  /*1db0*/  FMUL.FTZ R5, R5, 1 ;  /* 0x3f80000005057820 */ /* 0x000fc80000410000 */
[----:B------:R0:W1:Y:S01]  /*1dc0*/  F2F.F64.F32 R18, R5 ;  /* 0x0000000500127310 */ /* 0x0000620000201800 */
[----:B------:R-:W-:Y:S05]  /*1dd0*/  BRA `(.L_x_3308) ;  /* 0x0000000800087947 */ /* 0x000fea0003800000 */
.L_x_3319:
[----:B------:R-:W2:Y:S02]  /*1de0*/  LDG.E.U8 R2, desc[UR36][R2.64] ;  /* 0x0000002402027981 */ /* 0x000ea4000c1e1100 */
[C---:B--2---:R-:W-:Y:S01]  /*1df0*/  IMAD.SHL.U32 R0, R2.reuse, 0x2000000, RZ ;  /* 0x0200000002007824 */ /* 0x044fe200078e00ff */
[----:B------:R-:W-:-:S04]  /*1e00*/  SHF.L.U32 R5, R2, 0x18, RZ ;  /* 0x0000001802057819 */ /* 0x000fc800000006ff */
        /* <DEDUP_REMOVED lines=8> */
[----:B------:R-:W-:-:S05]  /*1e90*/  LOP3.LUT R4, R4, 0x80000000, R5, 0xf8, !PT ;  /* 0x8000000004047812 */ /* 0x000fca00078ef805 */
[----:B------:R-:W-:-:S04]  /*1ea0*/  FMUL.FTZ R4, R4, 1 ;  /* 0x3f80000004047820 */ /* 0x000fc80000410000 */
[----:B------:R0:W1:Y:S01]  /*1eb0*/  F2F.F64.F32 R18, R4 ;  /* 0x0000000400127310 */ /* 0x0000620000201800 */
[----:B------:R-:W-:Y:S05]  /*1ec0*/  BRA `(.L_x_3308) ;  /* 0x0000000400cc7947 */ /* 0x000fea0003800000 */
.L_x_3318:
[----:B------:R-:W2:Y:S02]  /*1ed0*/  LDG.E.U16 R0, desc[UR36][R2.64] ;  /* 0x0000002402007981 */ /* 0x000ea4000c1e1500 */
[----:B--2---:R-:W-:-:S04]  /*1ee0*/  IMAD.U32 R0, R0, 0x10000, RZ ;  /* 0x0001000000007824 */ /* 0x004fc800078e00ff */
[----:B------:R-:W-:-:S04]  /*1ef0*/  FMUL.FTZ R0, R0, 1 ;  /* 0x3f80000000007820 */ /* 0x000fc80000410000 */
[----:B------:R0:W1:Y:S01]  /*1f00*/  F2F.F64.F32 R18, R0 ;  /* 0x0000000000127310 */ /* 0x0000620000201800 */
[----:B------:R-:W-:Y:S05]  /*1f10*/  BRA `(.L_x_3308) ;  /* 0x0000000400b87947 */ /* 0x000fea0003800000 */
.L_x_3315:
        /* <DEDUP_REMOVED lines=9> */
[----:B--2---:R0:W1:Y:S01]  /*1fb0*/  I2F.F64.U16 R18, R2 ;  /* 0x0000000200127312 */ /* 0x0040620000101800 */
[----:B------:R-:W-:Y:S05]  /*1fc0*/  BRA `(.L_x_3308) ;  /* 0x00000004008c7947 */ /* 0x000fea0003800000 */
.L_x_3322:
        /* <DEDUP_REMOVED lines=21> */
.L_x_3326:
[----:B------:R-:W-:Y:S05]  /*2120*/  BSYNC B1 ;  /* 0x0000000000017941 */ /* 0x000fea0003800000 */
.L_x_3325:
[----:B------:R-:W-:Y:S01]  /*2130*/  LEA R3, R0, 0x3b800000, 0x17 ;  /* 0x3b80000000037811 */ /* 0x000fe200078eb8ff */
[----:B------:R-:W-:-:S05]  /*2140*/  IMAD.SHL.U32 R0, R2, 0x100000, RZ ;  /* 0x0010000002007824 */ /* 0x000fca00078e00ff */
[----:B------:R-:W-:-:S07]  /*2150*/  LOP3.LUT R0, R3, R0, R4, 0xfe, !PT ;  /* 0x0000000003007212 */ /* 0x000fce00078efe04 */
.L_x_3324:
[----:B------:R-:W-:Y:S05]  /*2160*/  BSYNC B0 ;  /* 0x0000000000007941 */ /* 0x000fea0003800000 */
.L_x_3323:
[----:B------:R-:W-:-:S04]  /*2170*/  FMUL.FTZ R0, R0, 1 ;  /* 0x3f80000000007820 */ /* 0x000fc80000410000 */
[----:B------:R2:W3:Y:S01]  /*2180*/  F2F.F64.F32 R18, R0 ;  /* 0x0000000000127310 */ /* 0x0004e20000201800 */
[----:B------:R-:W-:Y:S05]  /*2190*/  BRA `(.L_x_3308) ;  /* 0x0000000400187947 */ /* 0x000fea0003800000 */
.L_x_3321:
        /* <DEDUP_REMOVED lines=21> */
.L_x_3330:
[----:B------:R-:W-:Y:S05]  /*22f0*/  BSYNC B1 ;  /* 0x0000000000017941 */ /* 0x000fea0003800000 */
.L_x_3329:
[----:B------:R-:W-:Y:S01]  /*2300*/  LEA R3, R0, 0x37800000, 0x17 ;  /* 0x3780000000037811 */ /* 0x000fe200078eb8ff */
[----:B------:R-:W-:-:S05]  /*2310*/  IMAD.SHL.U32 R0, R2, 0x200000, RZ ;  /* 0x0020000002007824 */ /* 0x000fca00078e00ff */
[----:B------:R-:W-:-:S07]  /*2320*/  LOP3.LUT R0, R3, R0, R4, 0xfe, !PT ;  /* 0x0000000003007212 */ /* 0x000fce00078efe04 */
.L_x_3328:
[----:B------:R-:W-:Y:S05]  /*2330*/  BSYNC B0 ;  /* 0x0000000000007941 */ /* 0x000fea0003800000 */
.L_x_3327:
[----:B------:R-:W-:-:S04]  /*2340*/  FMUL.FTZ R0, R0, 1 ;  /* 0x3f80000000007820 */ /* 0x000fc80000410000 */
[----:B------:R4:W0:Y:S01]  /*2350*/  F2F.F64.F32 R18, R0 ;  /* 0x0000000000127310 */ /* 0x0008220000201800 */
[----:B------:R-:W-:Y:S05]  /*2360*/  BRA `(.L_x_3308) ;  /* 0x0000000000a47947 */ /* 0x000fea0003800000 */
.L_x_3320:
        /* <DEDUP_REMOVED lines=14> */
.L_x_3334:
[----:B------:R-:W-:Y:S05]  /*2450*/  BSYNC B0 ;  /* 0x0000000000007941 */ /* 0x000fea0003800000 */
.L_x_3333:
[----:B------:R-:W-:-:S04]  /*2460*/  FMUL.FTZ R0, R0, 1 ;  /* 0x3f80000000007820 */ /* 0x000fc80000410000 */
[----:B------:R0:W1:Y:S01]  /*2470*/  F2F.F64.F32 R18, R0 ;  /* 0x0000000000127310 */ /* 0x0000620000201800 */
[----:B------:R-:W-:Y:S05]  /*2480*/  BRA `(.L_x_3308) ;  /* 0x00000000005c7947 */ /* 0x000fea0003800000 */
.L_x_3307:
[----:B------:R-:W-:Y:S01]  /*2490*/  MOV R2, 0x0 ;  /* 0x0000000000027802 */ /* 0x000fe20000000f00 */
[----:B------:R-:W-:Y:S01]  /*24a0*/  ULDC.64 UR4, c[0x4][0x128] ;  /* 0x01004a0000047ab9 */ /* 0x000fe20000000a00 */
[----:B------:R-:W-:Y:S01]  /*24b0*/  ULDC.64 UR6, c[0x4][0x8] ;  /* 0x0100020000067ab9 */ /* 0x000fe20000000a00 */
[----:B------:R-:W-:Y:S01]  /*24c0*/  IMAD.U32 R4, RZ, RZ, UR4 ;  /* 0x00000004ff047e24 */ /* 0x000fe2000f8e00ff */
[----:B------:R-:W-:Y:S01]  /*24d0*/  HFMA2.MMA R12, -RZ, RZ, 0, 5.9604644775390625e-08 ;  /* 0x00000001ff0c7435 */ /* 0x000fe200000001ff */
        /* <DEDUP_REMOVED lines=8> */
[----:B------:R-:W-:-:S07]  /*2560*/  IMAD.MOV.U32 R13, RZ, RZ, RZ ;  /* 0x000000ffff0d7224 */ /* 0x000fce00078e00ff */
[----:B------:R-:W-:-:S07]  /*2570*/  LEPC R20, `(.L_x_3335) ;  /* 0x000000001014794e */ /* 0x000fce0000000000 */
[----:B0-----:R-:W-:Y:S05]  /*2580*/  CALL.ABS.NOINC R2 ;  /* 0x0000000002007343 */ /* 0x001fea0003c00000 */
.L_x_3335:
[----:B------:R-:W-:Y:S01]  /*2590*/  CS2R R18, SRZ ;  /* 0x0000000000127805 */ /* 0x000fe2000001ff00 */
[----:B------:R-:W-:Y:S06]  /*25a0*/  BRA `(.L_x_3308) ;  /* 0x0000000000147947 */ /* 0x000fec0003800000 */
.L_x_3332:
[----:B------:R-:W2:Y:S02]  /*25b0*/  LDG.E.64 R18, desc[UR36][R2.64] ;  /* 0x0000002402127981 */ /* 0x000ea4000c1e1b00 */
[----:B--2---:R-:W0:Y:S01]  /*25c0*/  I2F.F64.U64 R18, R18 ;  /* 0x0000001200127312 */ /* 0x004e220000301800 */
[----:B------:R-:W-:Y:S05]  /*25d0*/  BRA `(.L_x_3308) ;  /* 0x0000000000087947 */ /* 0x000fea0003800000 */
.L_x_3331:
[----:B------:R-:W2:Y:S02]  /*25e0*/  LDG.E R2, desc[UR36][R2.64] ;  /* 0x0000002402027981 */ /* 0x000ea4000c1e1900 */
[----:B--2---:R0:W1:Y:S02]  /*25f0*/  I2F.F64.U32 R18, R2 ;  /* 0x0000000200127312 */ /* 0x0040640000201800 */
.L_x_3308:
[----:B0-----:R-:W2:Y:S01]  /*2600*/  LDC.U8 R2, c[0x0][0x4ba] ;  /* 0x00012e80ff027b82 */ /* 0x001ea20000000000 */
[----:B------:R-:W-:Y:S02]  /*2610*/  ULDC.64 UR4, c[0x0][0x488] ;  /* 0x0001220000047ab9 */ /* 0x000fe40000000a00 */
[----:B------:R-:W-:-:S05]  /*2620*/  IADD3 R4, P1, R24, UR4, RZ ;  /* 0x0000000418047c10 */ /* 0x000fca000ff3e0ff */
[----:B------:R-:W-:Y:S01]  /*2630*/  IMAD.X R5, RZ, RZ, UR5, P1 ;  /* 0x00000005ff057e24 */ /* 0x000fe200088e06ff */
[----:B--2-4-:R-:W-:-:S04]  /*2640*/  PRMT R0, R2, 0x9910, RZ ;  /* 0x0000991002007816 */ /* 0x014fc800000000ff */
        /* <DEDUP_REMOVED lines=11> */
[----:B--2---:R-:W0:Y:S01]  /*2700*/  I2F.F64.S16 R2, R2 ;  /* 0x0000000200027312 */ /* 0x004e220000101c00 */
[----:B------:R-:W-:Y:S05]  /*2710*/  BRA `(.L_x_3341) ;  /* 0x0000000c007c7947 */ /* 0x000fea0003800000 */
.L_x_3339:
[----:B------:R-:W2:Y:S02]  /*2720*/  LDG.E.U8 R2, desc[UR36][R4.64] ;  /* 0x0000002404027981 */ /* 0x000ea4000c1e1100 */
[----:B--2---:R-:W0:Y:S01]  /*2730*/  I2F.F64.U16 R2, R2 ;  /* 0x0000000200027312 */ /* 0x004e220000101800 */
[----:B------:R-:W-:Y:S05]  /*2740*/  BRA `(.L_x_3341) ;  /* 0x0000000c00707947 */ /* 0x000fea0003800000 */
.L_x_3338:
        /* <DEDUP_REMOVED lines=9> */
.L_x_3343:
[----:B------:R-:W2:Y:S02]  /*27e0*/  LDG.E R2, desc[UR36][R4.64] ;  /* 0x0000002404027981 */ /* 0x000ea4000c1e1900 */
[----:B--2---:R-:W2:Y:S01]  /*27f0*/  I2F.F64 R2, R2 ;  /* 0x0000000200027312 */ /* 0x004ea20000201c00 */
[----:B------:R-:W-:Y:S05]  /*2800*/  BRA `(.L_x_3341) ;  /* 0x0000000c00407947 */ /* 0x000fea0003800000 */
.L_x_3342:
[----:B------:R-:W2:Y:S02]  /*2810*/  LDG.E.U16 R2, desc[UR36][R4.64] ;  /* 0x0000002404027981 */ /* 0x000ea4000c1e1500 */
[----:B--2---:R-:W4:Y:S01]  /*2820*/  I2F.F64.S16 R2, R2 ;  /* 0x0000000200027312 */ /* 0x004f220000101c00 */
[----:B------:R-:W-:Y:S05]  /*2830*/  BRA `(.L_x_3341) ;  /* 0x0000000c00347947 */ /* 0x000fea0003800000 */
.L_x_3337:
        /* <DEDUP_REMOVED lines=10> */
.L_x_3345:
[----:B------:R-:W2:Y:S02]  /*28e0*/  LDG.E.U16 R0, desc[UR36][R4.64] ;  /* 0x0000002404007981 */ /* 0x000ea4000c1e1500 */
[----:B--2---:R-:W-:-:S05]  /*28f0*/  HADD2.F32 R0, -RZ, R0.H0_H0 ;  /* 0x20000000ff007230 */ /* 0x004fca0000004100 */
[----:B------:R-:W-:-:S04]  /*2900*/  FMUL.FTZ R0, R0, 1 ;  /* 0x3f80000000007820 */ /* 0x000fc80000410000 */
[----:B------:R0:W2:Y:S01]  /*2910*/  F2F.F64.F32 R2, R0 ;  /* 0x0000000000027310 */ /* 0x0000a20000201800 */
[----:B------:R-:W-:Y:S05]  /*2920*/  BRA `(.L_x_3341) ;  /* 0x0000000800f87947 */ /* 0x000fea0003800000 */
.L_x_3344:
        /* <DEDUP_REMOVED lines=10> */
.L_x_3347:
[----:B------:R-:W2:Y:S02]  /*29d0*/  LDG.E.U16 R4, desc[UR36][R4.64] ;  /* 0x0000002404047981 */ /* 0x000ea4000c1e1500 */
[----:B--2---:R-:W-:-:S05]  /*29e0*/  HADD2.F32 R0, -RZ, R4.H0_H0 ;  /* 0x20000004ff007230 */ /* 0x004fca0000004100 */
[----:B------:R-:W-:-:S04]  /*29f0*/  FMUL.FTZ R0, R0, 1 ;  /* 0x3f80000000007820 */ /* 0x000fc80000410000 */
[----:B------:R0:W2:Y:S01]  /*2a00*/  F2F.F64.F32 R2, R0 ;  /* 0x0000000000027310 */ /* 0x0000a20000201800 */
[----:B------:R-:W-:Y:S05]  /*2a10*/  BRA `(.L_x_3341) ;  /* 0x0000000800bc7947 */ /* 0x000fea0003800000 */
.L_x_3346:
[----:B------:R0:W5:Y:S01]  /*2a20*/  LDG.E.64 R2, desc[UR36][R4.64] ;  /* 0x0000002404027981 */ /* 0x000162000c1e1b00 */
[----:B------:R-:W-:Y:S05]  /*2a30*/  BRA `(.L_x_3341) ;  /* 0x0000000800b47947 */ /* 0x000fea0003800000 */
.L_x_3336:
        /* <DEDUP_REMOVED lines=13> */
.L_x_3350:
[----:B------:R0:W5:Y:S01]  /*2b10*/  LDG.E.64 R2, desc[UR36][R4.64] ;  /* 0x0000002404027981 */ /* 0x000162000c1e1b00 */
[----:B------:R-:W-:Y:S05]  /*2b20*/  BRA `(.L_x_3341) ;  /* 0x0000000800787947 */ /* 0x000fea0003800000 */
.L_x_3349:
        /* <DEDUP_REMOVED lines=24> */
[----:B------:R-:W-:-:S05]  /*2cb0*/  LOP3.LUT R3, R3, 0x80000000, R0, 0xf8, !PT ;  /* 0x8000000003037812 */ /* 0x000fca00078ef800 */
[----:B------:R-:W-:-:S06]  /*2cc0*/  FMUL.FTZ R3, R3, 1 ;  /* 0x3f80000003037820 */ /* 0x000fcc0000410000 */
[----:B------:R-:W0:Y:S01]  /*2cd0*/  F2F.F64.F32 R2, R3 ;  /* 0x0000000300027310 */ /* 0x000e220000201800 */
[----:B------:R-:W-:Y:S05]  /*2ce0*/  BRA `(.L_x_3341) ;  /* 0x0000000800087947 */ /* 0x000fea0003800000 */
.L_x_3352:
        /* <DEDUP_REMOVED lines=11> */
[----:B------:R-:W-:-:S05]  /*2da0*/  LOP3.LUT R2, R2, 0x80000000, R3, 0xf8, !PT ;  /* 0x8000000002027812 */ /* 0x000fca00078ef803 */
[----:B------:R-:W-:-:S06]  /*2db0*/  FMUL.FTZ R2, R2, 1 ;  /* 0x3f80000002027820 */ /* 0x000fcc0000410000 */
[----:B------:R-:W0:Y:S01]  /*2dc0*/  F2F.F64.F32 R2, R2 ;  /* 0x0000000200027310 */ /* 0x000e220000201800 */
[----:B------:R-:W-:Y:S05]  /*2dd0*/  BRA `(.L_x_3341) ;  /* 0x0000000400cc7947 */ /* 0x000fea0003800000 */
.L_x_3351:
[----:B------:R-:W2:Y:S02]  /*2de0*/  LDG.E.U16 R0, desc[UR36][R4.64] ;  /* 0x0000002404007981 */ /* 0x000ea4000c1e1500 */
[----:B--2---:R-:W-:-:S04]  /*2df0*/  IMAD.U32 R0, R0, 0x10000, RZ ;  /* 0x0001000000007824 */ /* 0x004fc800078e00ff */
[----:B------:R-:W-:-:S04]  /*2e00*/  FMUL.FTZ R0, R0, 1 ;  /* 0x3f80000000007820 */ /* 0x000fc80000410000 */
[----:B------:R0:W2:Y:S01]  /*2e10*/  F2F.F64.F32 R2, R0 ;  /* 0x0000000000027310 */ /* 0x0000a20000201800 */
[----:B------:R-:W-:Y:S05]  /*2e20*/  BRA `(.L_x_3341) ;  /* 0x0000000400b87947 */ /* 0x000fea0003800000 */
.L_x_3348:
        /* <DEDUP_REMOVED lines=9> */
[----:B--2---:R-:W0:Y:S01]  /*2ec0*/  I2F.F64.U16 R2, R2 ;  /* 0x0000000200027312 */ /* 0x004e220000101800 */
[----:B------:R-:W-:Y:S05]  /*2ed0*/  BRA `(.L_x_3341) ;  /* 0x00000004008c7947 */ /* 0x000fea0003800000 */
.L_x_3355:
        /* <DEDUP_REMOVED lines=21> */
.L_x_3359:
[----:B------:R-:W-:Y:S05]  /*3030*/  BSYNC B1 ;  /* 0x0000000000017941 */ /* 0x000fea0003800000 */
.L_x_3358:
[----:B------:R-:W-:Y:S01]  /*3040*/  LEA R3, R0, 0x3b800000, 0x17 ;  /* 0x3b80000000037811 */ /* 0x000fe200078eb8ff */
[----:B------:R-:W-:-:S05]  /*3050*/  IMAD.SHL.U32 R0, R2, 0x100000, RZ ;  /* 0x0010000002007824 */ /* 0x000fca00078e00ff */
[----:B------:R-:W-:-:S07]  /*3060*/  LOP3.LUT R0, R3, R0, R4, 0xfe, !PT ;  /* 0x0000000003007212 */ /* 0x000fce00078efe04 */
.L_x_3357:
[----:B------:R-:W-:Y:S05]  /*3070*/  BSYNC B0 ;  /* 0x0000000000007941 */ /* 0x000fea0003800000 */
.L_x_3356:
[----:B------:R-:W-:-:S04]  /*3080*/  FMUL.FTZ R0, R0, 1 ;  /* 0x3f80000000007820 */ /* 0x000fc80000410000 */
[----:B------:R0:W2:Y:S01]  /*3090*/  F2F.F64.F32 R2, R0 ;  /* 0x0000000000027310 */ /* 0x0000a20000201800 */
[----:B------:R-:W-:Y:S05]  /*30a0*/  BRA `(.L_x_3341) ;  /* 0x0000000400187947 */ /* 0x000fea0003800000 */
.L_x_3354:
        /* <DEDUP_REMOVED lines=17> */
[----:B------:R-:W-:Y:S02]  /*31c0*/  IADD3 R5, R3, -0x1d, RZ ;  /* 0xffffffe303057810 */ /* 0x000fe40007ffe0ff */
[----:B------:R-:W-:Y:S02]  /*31d0*/  IADD3 R0, R0, 0x1e, -R3 ;  /* 0x0000001e00007810 */ /* 0x000fe40007ffe803 */
[----:B------:R-:W-:-:S04]  /*31e0*/  SHF.L.U32 R5, R2, R5, RZ ;  /* 0x0000000502057219 */ /* 0x000fc800000006ff */
[----:B------:R-:W-:-:S07]  /*31f0*/  LOP3.LUT R2, R5, 0x3, RZ, 0xc0, !PT ;  /* 0x0000000305027812 */ /* 0x000fce00078ec0ff */
.L_x_3363:
[----:B------:R-:W-:Y:S05]  /*3200*/  BSYNC B1 ;  /* 0x0000000000017941 */ /* 0x000fea0003800000 */
.L_x_3362:
[----:B------:R-:W-:Y:S01]  /*3210*/  LEA R3, R0, 0x37800000, 0x17 ;  /* 0x3780000000037811 */ /* 0x000fe200078eb8ff */
[----:B------:R-:W-:-:S05]  /*3220*/  IMAD.SHL.U32 R0, R2, 0x200000, RZ ;  /* 0x0020000002007824 */ /* 0x000fca00078e00ff */
[----:B------:R-:W-:-:S07]  /*3230*/  LOP3.LUT R0, R3, R0, R4, 0xfe, !PT ;  /* 0x0000000003007212 */ /* 0x000fce00078efe04 */
.L_x_3361:
[----:B------:R-:W-:Y:S05]  /*3240*/  BSYNC B0 ;  /* 0x0000000000007941 */ /* 0x000fea0003800000 */
.L_x_3360:
[----:B------:R-:W-:-:S04]  /*3250*/  FMUL.FTZ R0, R0, 1 ;  /* 0x3f80000000007820 */ /* 0x000fc80000410000 */
[----:B------:R0:W2:Y:S01]  /*3260*/  F2F.F64.F32 R2, R0 ;  /* 0x0000000000027310 */ /* 0x0000a20000201800 */
[----:B------:R-:W-:Y:S05]  /*3270*/  BRA `(.L_x_3341) ;  /* 0x0000000000a47947 */ /* 0x000fea0003800000 */
.L_x_3353:
        /* <DEDUP_REMOVED lines=14> */
.L_x_3367:
[----:B------:R-:W-:Y:S05]  /*3360*/  BSYNC B0 ;  /* 0x0000000000007941 */ /* 0x000fea0003800000 */
.L_x_3366:
[----:B------:R-:W-:-:S04]  /*3370*/  FMUL.FTZ R0, R0, 1 ;  /* 0x3f80000000007820 */ /* 0x000fc80000410000 */
[----:B------:R0:W2:Y:S01]  /*3380*/  F2F.F64.F32 R2, R0 ;  /* 0x0000000000027310 */ /* 0x0000a20000201800 */
[----:B------:R-:W-:Y:S05]  /*3390*/  BRA `(.L_x_3341) ;  /* 0x00000000005c7947 */ /* 0x000fea0003800000 */
.L_x_3340:
        /* <DEDUP_REMOVED lines=16> */
.L_x_3368:
[----:B------:R-:W-:Y:S01]  /*34a0*/  CS2R R2, SRZ ;  /* 0x0000000000027805 */ /* 0x000fe2000001ff00 */
[----:B------:R-:W-:Y:S06]  /*34b0*/  BRA `(.L_x_3341) ;  /* 0x0000000000147947 */ /* 0x000fec0003800000 */
.L_x_3365:
[----:B------:R-:W2:Y:S02]  /*34c0*/  LDG.E.64 R2, desc[UR36][R4.64] ;  /* 0x0000002404027981 */ /* 0x000ea4000c1e1b00 */
[----:B--2---:R-:W0:Y:S01]  /*34d0*/  I2F.F64.U64 R2, R2 ;  /* 0x0000000200027312 */ /* 0x004e220000301800 */
[----:B------:R-:W-:Y:S05]  /*34e0*/  BRA `(.L_x_3341) ;  /* 0x0000000000087947 */ /* 0x000fea0003800000 */
.L_x_3364:
[----:B------:R-:W2:Y:S02]  /*34f0*/  LDG.E R2, desc[UR36][R4.64] ;  /* 0x0000002404027981 */ /* 0x000ea4000c1e1900 */
[----:B--2---:R-:W0:Y:S02]  /*3500*/  I2F.F64.U32 R2, R2 ;  /* 0x0000000200027312 */ /* 0x004e240000201800 */
.L_x_3341:
[----:B------:R-:W-:Y:S01]  /*3510*/  ULDC.U8 UR4, c[0x0][0x4a8] ;  /* 0x00012a0000047ab9 */ /* 0x000fe20000000000 */
[----:B------:R-:W-:Y:S01]  /*3520*/  BSSY B0, `(.L_x_3369) ;  /* 0x0000052000007945 */ /* 0x000fe20003800000 */
[----:B------:R-:W-:-:S13]  /*3530*/  ISETP.NE.AND P0, PT, RZ, UR4, PT ;  /* 0x00000004ff007c0c */ /* 0x000fda000bf05270 */
[----:B------:R-:W-:Y:S05]  /*3540*/  @!P0 BRA `(.L_x_3370) ;  /* 0x0000000000248947 */ /* 0x000fea0003800000 */
[----:B0-2-45:R-:W-:-:S14]  /*3550*/  DSETP.GTU.AND P0, PT, R2, RZ, PT ;  /* 0x000000ff0200722a */ /* 0x035fdc0003f0c000 */
[----:B------:R-:W0:Y:S08]  /*3560*/  @!P0 LDC.64 R6, c[0x0][0x490] ;  /* 0x00012400ff068b82 */ /* 0x000e300000000a00 */
[----:B------:R-:W1:Y:S08]  /*3570*/  @!P0 LDC.64 R8, c[0x0][0x4a0] ;  /* 0x00012800ff088b82 */ /* 0x000e700000000a00 */
[----:B------:R-:W2:Y:S01]  /*3580*/  @P0 LDC.64 R4, c[0x0][0x498] ;  /* 0x00012600ff040b82 */ /* 0x000ea20000000a00 */
[----:B0-----:R-:W-:-:S02]  /*3590*/  @!P0 DADD R6, R2, R6 ;  /* 0x0000000002068229 */ /* 0x001fc40000000006 */
[C---:B-1-3--:R-:W-:Y:S02]  /*35a0*/  @!P0 DMUL R2, R18.reuse, R8 ;  /* 0x0000000812028228 */ /* 0x04afe40000000000 */
[----:B--2---:R-:W-:-:S06]  /*35b0*/  @P0 DMUL R4, R18, R4 ;  /* 0x0000000412040228 */ /* 0x004fcc0000000000 */
[----:B------:R-:W-:Y:S01]  /*35c0*/  @!P0 DMUL R4, R2, R6 ;  /* 0x0000000602048228 */ /* 0x000fe20000000000 */
[----:B------:R-:W-:Y:S10]  /*35d0*/  BRA `(.L_x_3371) ;  /* 0x0000000400187947 */ /* 0x000ff40003800000 */
.L_x_3370:
[----:B0-2-45:R-:W-:-:S14]  /*35e0*/  DSETP.GTU.AND P0, PT, R2, RZ, PT ;  /* 0x000000ff0200722a */ /* 0x035fdc0003f0c000 */
[----:B------:R-:W1:Y:S02]  /*35f0*/  @P0 LDC.64 R4, c[0x0][0x498] ;  /* 0x00012600ff040b82 */ /* 0x000e640000000a00 */
[----:B-1-3--:R-:W-:Y:S01]  /*3600*/  @P0 DMUL R4, R18, R4 ;  /* 0x0000000412040228 */ /* 0x00afe20000000000 */
[----:B------:R-:W-:Y:S10]  /*3610*/  @P0 BRA `(.L_x_3371) ;  /* 0x0000000400080947 */ /* 0x000ff40003800000 */
[----:B------:R-:W-:Y:S01]  /*3620*/  ULDC.64 UR6, c[0x0][0x4a0] ;  /* 0x0001280000067ab9 */ /* 0x000fe20000000a00 */
[----:B------:R-:W-:Y:S01]  /*3630*/  IMAD.MOV.U32 R4, RZ, RZ, 0x652b82fe ;  /* 0x652b82feff047424 */ /* 0x000fe200078e00ff */
[----:B------:R-:W-:Y:S01]  /*3640*/  DMUL R2, R2, UR6 ;  /* 0x0000000602027c28 */ /* 0x000fe20008000000 */
[----:B------:R-:W-:Y:S01]  /*3650*/  IMAD.MOV.U32 R5, RZ, RZ, 0x3ff71547 ;  /* 0x3ff71547ff057424 */ /* 0x000fe200078e00ff */
[----:B------:R-:W-:Y:S01]  /*3660*/  UMOV UR4, 0xfefa39ef ;  /* 0xfefa39ef00047882 */ /* 0x000fe20000000000 */
[----:B------:R-:W-:Y:S01]  /*3670*/  UMOV UR5, 0x3fe62e42 ;  /* 0x3fe62e4200057882 */ /* 0x000fe20000000000 */
[----:B------:R-:W-:Y:S04]  /*3680*/  BSSY B1, `(.L_x_3372) ;  /* 0x000003a000017945 */ /* 0x000fe80003800000 */
[----:B------:R-:W-:-:S02]  /*3690*/  DFMA R4, R2, R4, 6.75539944105574400000e+15 ;  /* 0x433800000204742b */ /* 0x000fc40000000004 */
[----:B------:R-:W-:-:S06]  /*36a0*/  FSETP.GEU.FTZ.AND P0, PT, |R3|, 4.1917929649353027344, PT ;  /* 0x4086232b0300780b */ /* 0x000fcc0003f1e200 */
[----:B------:R-:W-:-:S08]  /*36b0*/  DADD R6, R4, -6.75539944105574400000e+15 ;  /* 0xc338000004067429 */ /* 0x000fd00000000000 */
[----:B------:R-:W-:Y:S01]  /*36c0*/  DFMA R8, R6, -UR4, R2 ;  /* 0x8000000406087c2b */ /* 0x000fe20008000002 */
[----:B------:R-:W-:Y:S01]  /*36d0*/  UMOV UR4, 0x3b39803f ;  /* 0x3b39803f00047882 */ /* 0x000fe20000000000 */
[----:B------:R-:W-:-:S06]  /*36e0*/  UMOV UR5, 0x3c7abc9e ;  /* 0x3c7abc9e00057882 */ /* 0x000fcc0000000000 */
[----:B------:R-:W-:Y:S01]  /*36f0*/  DFMA R6, R6, -UR4, R8 ;  /* 0x8000000406067c2b */ /* 0x000fe20008000008 */
[----:B------:R-:W-:Y:S01]  /*3700*/  UMOV UR4, 0x69ce2bdf ;  /* 0x69ce2bdf00047882 */ /* 0x000fe20000000000 */
[----:B------:R-:W-:Y:S01]  /*3710*/  IMAD.MOV.U32 R8, RZ, RZ, -0x35dec16 ;  /* 0xfca213eaff087424 */ /* 0x000fe200078e00ff */
[----:B------:R-:W-:Y:S01]  /*3720*/  UMOV UR5, 0x3e5ade15 ;  /* 0x3e5ade1500057882 */ /* 0x000fe20000000000 */
[----:B------:R-:W-:-:S06]  /*3730*/  IMAD.MOV.U32 R9, RZ, RZ, 0x3e928af3 ;  /* 0x3e928af3ff097424 */ /* 0x000fcc00078e00ff */
[----:B------:R-:W-:Y:S01]  /*3740*/  DFMA R8, R6, UR4, R8 ;  /* 0x0000000406087c2b */ /* 0x000fe20008000008 */
[----:B------:R-:W-:Y:S01]  /*3750*/  UMOV UR4, 0x62401315 ;  /* 0x6240131500047882 */ /* 0x000fe20000000000 */
[----:B------:R-:W-:-:S06]  /*3760*/  UMOV UR5, 0x3ec71dee ;  /* 0x3ec71dee00057882 */ /* 0x000fcc0000000000 */
[----:B------:R-:W-:Y:S01]  /*3770*/  DFMA R8, R6, R8, UR4 ;  /* 0x0000000406087e2b */ /* 0x000fe20008000008 */
        /* <DEDUP_REMOVED lines=21> */
[----:B------:R-:W-:-:S07]  /*38d0*/  ULDC.64 UR4, c[0x0][0x490] ;  /* 0x0001240000047ab9 */ /* 0x000fce0000000a00 */
[----:B------:R-:W-:-:S08]  /*38e0*/  DFMA R8, R6, R8, 1 ;  /* 0x3ff000000608742b */ /* 0x000fd00000000008 */
[----:B------:R-:W-:Y:S02]  /*38f0*/  DFMA R10, R6, R8, 1 ;  /* 0x3ff00000060a742b */ /* 0x000fe40000000008 */
[----:B------:R-:W-:-:S08]  /*3900*/  DMUL R8, R18, UR6 ;  /* 0x0000000612087c28 */ /* 0x000fd00008000000 */
[----:B------:R-:W-:Y:S01]  /*3910*/  DMUL R8, R8, UR4 ;  /* 0x0000000408087c28 */ /* 0x000fe20008000000 */
[----:B------:R-:W-:Y:S02]  /*3920*/  IMAD R7, R4, 0x100000, R11 ;  /* 0x0010000004077824 */ /* 0x000fe400078e020b */
[----:B------:R-:W-:Y:S01]  /*3930*/  IMAD.MOV.U32 R6, RZ, RZ, R10 ;  /* 0x000000ffff067224 */ /* 0x000fe200078e000a */
[----:B------:R-:W-:Y:S07]  /*3940*/  @!P0 BRA `(.L_x_3373) ;  /* 0x0000000000348947 */ /* 0x000fee0003800000 */
[----:B------:R-:W-:Y:S01]  /*3950*/  FSETP.GEU.FTZ.AND P0, PT, |R3|, 4.2275390625, PT ;  /* 0x408748000300780b */ /* 0x000fe20003f1e200 */
[C---:B------:R-:W-:Y:S02]  /*3960*/  DADD R6, R2.reuse, +INF ;  /* 0x7ff0000002067429 */ /* 0x040fe40000000000 */
[----:B------:R-:W-:-:S08]  /*3970*/  DSETP.GEU.AND P1, PT, R2, RZ, PT ;  /* 0x000000ff0200722a */ /* 0x000fd00003f2e000 */
[----:B------:R-:W-:Y:S02]  /*3980*/  FSEL R6, R6, RZ, P1 ;  /* 0x000000ff06067208 */ /* 0x000fe40000800000 */
[----:B------:R-:W-:Y:S02]  /*3990*/  @!P0 LEA.HI R0, R4, R4, RZ, 0x1 ;  /* 0x0000000404008211 */ /* 0x000fe400078f08ff */
[----:B------:R-:W-:Y:S02]  /*39a0*/  @!P0 MOV R2, R10 ;  /* 0x0000000a00028202 */ /* 0x000fe40000000f00 */
[----:B------:R-:W-:Y:S02]  /*39b0*/  @!P0 SHF.R.S32.HI R3, RZ, 0x1, R0 ;  /* 0x00000001ff038819 */ /* 0x000fe40000011400 */
[----:B------:R-:W-:-:S03]  /*39c0*/  FSEL R7, R7, RZ, P1 ;  /* 0x000000ff07077208 */ /* 0x000fc60000800000 */
[----:B------:R-:W-:Y:S02]  /*39d0*/  @!P0 IMAD.IADD R4, R4, 0x1, -R3 ;  /* 0x0000000104048824 */ /* 0x000fe400078e0a03 */
[----:B------:R-:W-:-:S03]  /*39e0*/  @!P0 IMAD R3, R3, 0x100000, R11 ;  /* 0x0010000003038824 */ /* 0x000fc600078e020b */
[----:B------:R-:W-:Y:S01]  /*39f0*/  @!P0 LEA R5, R4, 0x3ff00000, 0x14 ;  /* 0x3ff0000004058811 */ /* 0x000fe200078ea0ff */
[----:B------:R-:W-:-:S06]  /*3a00*/  @!P0 IMAD.MOV.U32 R4, RZ, RZ, RZ ;  /* 0x000000ffff048224 */ /* 0x000fcc00078e00ff */
[----:B------:R-:W-:-:S11]  /*3a10*/  @!P0 DMUL R6, R2, R4 ;  /* 0x0000000402068228 */ /* 0x000fd60000000000 */
.L_x_3373:
[----:B------:R-:W-:Y:S05]  /*3a20*/  BSYNC B1 ;  /* 0x0000000000017941 */ /* 0x000fea0003800000 */
.L_x_3372:
[----:B------:R-:W-:-:S11]  /*3a30*/  DMUL R4, R8, R6 ;  /* 0x0000000608047228 */ /* 0x000fd60000000000 */
.L_x_3371:
[----:B------:R-:W-:Y:S05]  /*3a40*/  BSYNC B0 ;  /* 0x0000000000007941 */ /* 0x000fea0003800000 */
.L_x_3369:
        /* <DEDUP_REMOVED lines=12> */
[----:B------:R-:W0:Y:S02]  /*3b10*/  F2I.F64.TRUNC R5, R4 ;  /* 0x0000000400057311 */ /* 0x000e24000030d100 */
[----:B0-----:R0:W-:Y:S01]  /*3b20*/  STG.E.U8 desc[UR36][R16.64], R5 ;  /* 0x0000000510007986 */ /* 0x0011e2000c101124 */
[----:B------:R-:W-:Y:S05]  /*3b30*/  BRA `(.L_x_3379) ;  /* 0x0000001000087947 */ /* 0x000fea0003800000 */
.L_x_3377:
[----:B------:R-:W0:Y:S02]  /*3b40*/  F2I.S64.F64.TRUNC R4, R4 ;  /* 0x0000000400047311 */ /* 0x000e24000030d900 */
[----:B0-----:R-:W-:-:S05]  /*3b50*/  IMAD.MOV.U32 R3, RZ, RZ, R4 ;  /* 0x000000ffff037224 */ /* 0x001fca00078e0004 */
[----:B------:R1:W-:Y:S01]  /*3b60*/  STG.E.U8 desc[UR36][R16.64], R3 ;  /* 0x0000000310007986 */ /* 0x0003e2000c101124 */
[----:B------:R-:W-:Y:S05]  /*3b70*/  BRA `(.L_x_3379) ;  /* 0x0000000c00f87947 */ /* 0x000fea0003800000 */
.L_x_3376:
[----:B------:R-:W-:-:S13]  /*3b80*/  ISETP.NE.AND P0, PT, R0, 0x2, PT ;  /* 0x000000020000780c */ /* 0x000fda0003f05270 */
[----:B------:R-:W-:Y:S05]  /*3b90*/  @!P0 BRA `(.L_x_3380) ;  /* 0x0000000000288947 */ /* 0x000fea0003800000 */
[----:B------:R-:W-:-:S13]  /*3ba0*/  ISETP.NE.AND P0, PT, R0, 0x3, PT ;  /* 0x000000030000780c */ /* 0x000fda0003f05270 */
[----:B------:R-:W-:Y:S05]  /*3bb0*/  @!P0 BRA `(.L_x_3381) ;  /* 0x0000000000148947 */ /* 0x000fea0003800000 */
[----:B------:R-:W-:-:S13]  /*3bc0*/  ISETP.NE.AND P0, PT, R0, 0x4, PT ;  /* 0x000000040000780c */ /* 0x000fda0003f05270 */
[----:B------:R-:W-:Y:S05]  /*3bd0*/  @P0 BRA `(.L_x_3378) ;  /* 0x0000000c00880947 */ /* 0x000fea0003800000 */
[----:B------:R-:W0:Y:S02]  /*3be0*/  F2I.S64.F64.TRUNC R4, R4 ;  /* 0x0000000400047311 */ /* 0x000e24000030d900 */
[----:B0-----:R4:W-:Y:S01]  /*3bf0*/  STG.E.64 desc[UR36][R16.64], R4 ;  /* 0x0000000410007986 */ /* 0x0019e2000c101b24 */
[----:B------:R-:W-:Y:S05]  /*3c00*/  BRA `(.L_x_3379) ;  /* 0x0000000c00d47947 */ /* 0x000fea0003800000 */
.L_x_3381:
[----:B------:R-:W0:Y:S02]  /*3c10*/  F2I.F64.TRUNC R5, R4 ;  /* 0x0000000400057311 */ /* 0x000e24000030d100 */
[----:B0-----:R3:W-:Y:S01]  /*3c20*/  STG.E desc[UR36][R16.64], R5 ;  /* 0x0000000510007986 */ /* 0x0017e2000c101924 */
[----:B------:R-:W-:Y:S05]  /*3c30*/  BRA `(.L_x_3379) ;  /* 0x0000000c00c87947 */ /* 0x000fea0003800000 */
.L_x_3380:
[----:B------:R-:W0:Y:S02]  /*3c40*/  F2I.F64.TRUNC R5, R4 ;  /* 0x0000000400057311 */ /* 0x000e24000030d100 */
[----:B0-----:R2:W-:Y:S01]  /*3c50*/  STG.E.U16 desc[UR36][R16.64], R5 ;  /* 0x0000000510007986 */ /* 0x0015e2000c101524 */
[----:B------:R-:W-:Y:S05]  /*3c60*/  BRA `(.L_x_3379) ;  /* 0x0000000c00bc7947 */ /* 0x000fea0003800000 */
.L_x_3375:
[----:B------:R-:W-:-:S13]  /*3c70*/  ISETP.GT.AND P0, PT, R0, 0x6, PT ;  /* 0x000000060000780c */ /* 0x000fda0003f04270 */
[----:B------:R-:W-:Y:S05]  /*3c80*/  @P0 BRA `(.L_x_3382) ;  /* 0x00000000004c0947 */ /* 0x000fea0003800000 */
[----:B------:R-:W-:-:S13]  /*3c90*/  ISETP.NE.AND P0, PT, R0, 0x5, PT ;  /* 0x000000050000780c */ /* 0x000fda0003f05270 */
[----:B------:R-:W-:Y:S05]  /*3ca0*/  @!P0 BRA `(.L_x_3383) ;  /* 0x0000000000248947 */ /* 0x000fea0003800000 */
[----:B------:R-:W-:-:S13]  /*3cb0*/  ISETP.NE.AND P0, PT, R0, 0x6, PT ;  /* 0x000000060000780c */ /* 0x000fda0003f05270 */
[----:B------:R-:W-:Y:S05]  /*3cc0*/  @P0 BRA `(.L_x_3378) ;  /* 0x0000000c004c0947 */ /* 0x000fea0003800000 */
[----:B------:R-:W-:Y:S01]  /*3cd0*/  UMOV UR4, 0xf0000000 ;  /* 0xf000000000047882 */ /* 0x000fe20000000000 */
[----:B------:R-:W-:Y:S01]  /*3ce0*/  UMOV UR5, 0x380fffff ;  /* 0x380fffff00057882 */ /* 0x000fe20000000000 */
[----:B------:R-:W0:Y:S01]  /*3cf0*/  F2F.F32.F64 R3, R4 ;  /* 0x0000000400037310 */ /* 0x000e220000301000 */
[----:B------:R-:W-:-:S14]  /*3d00*/  DSETP.GEU.AND P0, PT, |R4|, UR4, PT ;  /* 0x0000000404007e2a */ /* 0x000fdc000bf0e200 */
[----:B0-----:R-:W-:-:S05]  /*3d10*/  @!P0 FMUL R3, R3, 1.175494350822287508e-38 ;  /* 0x0080000003038820 */ /* 0x001fca0000400000 */
[----:B------:R0:W-:Y:S01]  /*3d20*/  STG.E desc[UR36][R16.64], R3 ;  /* 0x0000000310007986 */ /* 0x0001e2000c101924 */
[----:B------:R-:W-:Y:S05]  /*3d30*/  BRA `(.L_x_3379) ;  /* 0x0000000c00887947 */ /* 0x000fea0003800000 */
.L_x_3383:
[----:B------:R-:W-:Y:S01]  /*3d40*/  UMOV UR4, 0xf0000000 ;  /* 0xf000000000047882 */ /* 0x000fe20000000000 */
[----:B------:R-:W-:Y:S01]  /*3d50*/  UMOV UR5, 0x380fffff ;  /* 0x380fffff00057882 */ /* 0x000fe20000000000 */
[----:B------:R-:W0:Y:S01]  /*3d60*/  F2F.F32.F64 R0, R4 ;  /* 0x0000000400007310 */ /* 0x000e220000301000 */
[----:B------:R-:W-:-:S14]  /*3d70*/  DSETP.GEU.AND P0, PT, |R4|, UR4, PT ;  /* 0x0000000404007e2a */ /* 0x000fdc000bf0e200 */
[----:B0-----:R-:W-:-:S05]  /*3d80*/  @!P0 FMUL R0, R0, 1.175494350822287508e-38 ;  /* 0x0080000000008820 */ /* 0x001fca0000400000 */
[----:B------:R-:W-:-:S05]  /*3d90*/  F2FP.F16.F32.PACK_AB R0, RZ, R0 ;  /* 0x00000000ff00723e */ /* 0x000fca00000000ff */
[----:B------:R0:W-:Y:S01]  /*3da0*/  STG.E.U16 desc[UR36][R16.64], R0 ;  /* 0x0000000010007986 */ /* 0x0001e2000c101524 */
[----:B------:R-:W-:Y:S05]  /*3db0*/  BRA `(.L_x_3379) ;  /* 0x0000000c00687947 */ /* 0x000fea0003800000 */
.L_x_3382:
[----:B------:R-:W-:-:S13]  /*3dc0*/  ISETP.NE.AND P0, PT, R0, 0x7, PT ;  /* 0x000000070000780c */ /* 0x000fda0003f05270 */
[----:B------:R-:W-:Y:S05]  /*3dd0*/  @!P0 BRA `(.L_x_3384) ;  /* 0x0000000000548947 */ /* 0x000fea0003800000 */
[----:B------:R-:W-:-:S13]  /*3de0*/  ISETP.NE.AND P0, PT, R0, 0x8, PT ;  /* 0x000000080000780c */ /* 0x000fda0003f05270 */
[----:B------:R-:W-:Y:S05]  /*3df0*/  @!P0 BRA `(.L_x_3385) ;  /* 0x0000000000288947 */ /* 0x000fea0003800000 */
[----:B------:R-:W-:-:S13]  /*3e00*/  ISETP.NE.AND P0, PT, R0, 0x9, PT ;  /* 0x000000090000780c */ /* 0x000fda0003f05270 */
[----:B------:R-:W-:Y:S05]  /*3e10*/  @P0 BRA `(.L_x_3378) ;  /* 0x0000000800f80947 */ /* 0x000fea0003800000 */
[----:B------:R-:W-:Y:S01]  /*3e20*/  UMOV UR4, 0xf0000000 ;  /* 0xf000000000047882 */ /* 0x000fe20000000000 */
[----:B------:R-:W-:Y:S01]  /*3e30*/  UMOV UR5, 0x380fffff ;  /* 0x380fffff00057882 */ /* 0x000fe20000000000 */
[----:B------:R-:W0:Y:S01]  /*3e40*/  F2F.F32.F64 R2, R4 ;  /* 0x0000000400027310 */ /* 0x000e220000301000 */
[----:B------:R-:W-:Y:S01]  /*3e50*/  DSETP.GEU.AND P0, PT, |R4|, UR4, PT ;  /* 0x0000000404007e2a */ /* 0x000fe2000bf0e200 */
[----:B------:R-:W-:-:S13]  /*3e60*/  IMAD.MOV.U32 R3, RZ, RZ, RZ ;  /* 0x000000ffff037224 */ /* 0x000fda00078e00ff */
[----:B0-----:R-:W-:-:S05]  /*3e70*/  @!P0 FMUL R2, R2, 1.175494350822287508e-38 ;  /* 0x0080000002028820 */ /* 0x001fca0000400000 */
[----:B------:R0:W-:Y:S01]  /*3e80*/  STG.E.64 desc[UR36][R16.64], R2 ;  /* 0x0000000210007986 */ /* 0x0001e2000c101b24 */
[----:B------:R-:W-:Y:S05]  /*3e90*/  BRA `(.L_x_3379) ;  /* 0x0000000c00307947 */ /* 0x000fea0003800000 */
.L_x_3385:
[----:B------:R-:W-:Y:S01]  /*3ea0*/  UMOV UR4, 0xf0000000 ;  /* 0xf000000000047882 */ /* 0x000fe20000000000 */
[----:B------:R-:W-:Y:S01]  /*3eb0*/  UMOV UR5, 0x380fffff ;  /* 0x380fffff00057882 */ /* 0x000fe20000000000 */
[----:B------:R-:W0:Y:S01]  /*3ec0*/  F2F.F32.F64 R0, R4 ;  /* 0x0000000400007310 */ /* 0x000e220000301000 */
[----:B------:R-:W-:-:S14]  /*3ed0*/  DSETP.GEU.AND P0, PT, |R4|, UR4, PT ;  /* 0x0000000404007e2a */ /* 0x000fdc000bf0e200 */
[----:B0-----:R-:W-:-:S05]  /*3ee0*/  @!P0 FMUL R0, R0, 1.175494350822287508e-38 ;  /* 0x0080000000008820 */ /* 0x001fca0000400000 */
[----:B------:R-:W-:-:S04]  /*3ef0*/  F2FP.F16.F32.PACK_AB R3, RZ, R0 ;  /* 0x00000000ff03723e */ /* 0x000fc800000000ff */
[----:B------:R-:W-:-:S05]  /*3f00*/  PRMT R3, R3, 0x5410, RZ ;  /* 0x0000541003037816 */ /* 0x000fca00000000ff */
[----:B------:R0:W-:Y:S01]  /*3f10*/  STG.E desc[UR36][R16.64], R3 ;  /* 0x0000000310007986 */ /* 0x0001e2000c101924 */
[----:B------:R-:W-:Y:S05]  /*3f20*/  BRA `(.L_x_3379) ;  /* 0x0000000c000c7947 */ /* 0x000fea0003800000 */
.L_x_3384:
[----:B------:R0:W-:Y:S01]  /*3f30*/  STG.E.64 desc[UR36][R16.64], R4 ;  /* 0x0000000410007986 */ /* 0x0001e2000c101b24 */
[----:B------:R-:W-:Y:S05]  /*3f40*/  BRA `(.L_x_3379) ;  /* 0x0000000c00047947 */ /* 0x000fea0003800000 */
.L_x_3374:
        /* <DEDUP_REMOVED lines=8> */
[----:B------:R-:W-:-:S06]  /*3fd0*/  DSETP.NEU.AND P0, PT, R4, RZ, PT ;  /* 0x000000ff0400722a */ /* 0x000fcc0003f0d000 */
[----:B------:R-:W-:-:S05]  /*3fe0*/  SEL R3, RZ, 0x1, !P0 ;  /* 0x00000001ff037807 */ /* 0x000fca0004000000 */
[----:B------:R0:W-:Y:S01]  /*3ff0*/  STG.E.U8 desc[UR36][R16.64], R3 ;  /* 0x0000000310007986 */ /* 0x0001e2000c101124 */
[----:B------:R-:W-:Y:S05]  /*4000*/  BRA `(.L_x_3379) ;  /* 0x0000000800d47947 */ /* 0x000fea0003800000 */
.L_x_3388:
[----:B------:R-:W-:-:S05]  /*4010*/  CS2R R6, SRZ ;  /* 0x0000000000067805 */ /* 0x000fca000001ff00 */
[----:B------:R0:W-:Y:S01]  /*4020*/  STG.E.128 desc[UR36][R16.64], R4 ;  /* 0x0000000410007986 */ /* 0x0001e2000c101d24 */
[----:B------:R-:W-:Y:S05]  /*4030*/  BRA `(.L_x_3379) ;  /* 0x0000000800c87947 */ /* 0x000fea0003800000 */
.L_x_3387:
        /* <DEDUP_REMOVED lines=10> */
[----:B------:R-:W-:-:S13]  /*40e0*/  BSSY B0, `(.L_x_3391) ;  /* 0x000000f000007945 */ /* 0x000fda0003800000 */
[----:B0-----:R-:W-:-:S05]  /*40f0*/  @!P0 FMUL R7, R7, 1.175494350822287508e-38 ;  /* 0x0080000007078820 */ /* 0x001fca0000400000 */
        /* <DEDUP_REMOVED lines=13> */
.L_x_3392:
[----:B------:R-:W-:Y:S05]  /*41d0*/  BSYNC B0 ;  /* 0x0000000000007941 */ /* 0x000fea0003800000 */
.L_x_3391:
[----:B------:R-:W-:-:S05]  /*41e0*/  LOP3.LUT R3, R0, R3, RZ, 0xfc, !PT ;  /* 0x0000000300037212 */ /* 0x000fca00078efcff */
[----:B------:R0:W-:Y:S01]  /*41f0*/  STG.E.U8 desc[UR36][R16.64], R3 ;  /* 0x0000000310007986 */ /* 0x0001e2000c101124 */
[----:B------:R-:W-:Y:S05]  /*4200*/  BRA `(.L_x_3379) ;  /* 0x0000000800547947 */ /* 0x000fea0003800000 */
.L_x_3390:
[----:B------:R-:W-:Y:S01]  /*4210*/  UMOV UR4, 0xf0000000 ;  /* 0xf000000000047882 */ /* 0x000fe20000000000 */
[----:B------:R-:W-:Y:S01]  /*4220*/  UMOV UR5, 0x380fffff ;  /* 0x380fffff00057882 */ /* 0x000fe20000000000 */
[----:B------:R-:W0:Y:S01]  /*4230*/  F2F.F32.F64 R3, R4 ;  /* 0x0000000400037310 */ /* 0x000e220000301000 */
[----:B------:R-:W-:Y:S01]  /*4240*/  DSETP.GEU.AND P0, PT, |R4|, UR4, PT ;  /* 0x0000000404007e2a */ /* 0x000fe2000bf0e200 */
[----:B------:R-:W-:-:S13]  /*4250*/  BSSY B0, `(.L_x_3393) ;  /* 0x0000010000007945 */ /* 0x000fda0003800000 */
[----:B0-----:R-:W-:-:S05]  /*4260*/  @!P0 FMUL R3, R3, 1.175494350822287508e-38 ;  /* 0x0080000003038820 */ /* 0x001fca0000400000 */
        /* <DEDUP_REMOVED lines=11> */
.L_x_3394:
[----:B------:R-:W-:Y:S01]  /*4320*/  IMAD.MOV.U32 R0, RZ, RZ, 0x7f ;  /* 0x0000007fff007424 */ /* 0x000fe200078e00ff */
[----:B------:R-:W-:-:S04]  /*4330*/  ISETP.GT.U32.AND P0, PT, R2, 0x7f800000, PT ;  /* 0x7f8000000200780c */ /* 0x000fc80003f04070 */
[----:B------:R-:W-:-:S09]  /*4340*/  SEL R0, R0, 0x7c, P0 ;  /* 0x0000007c00007807 */ /* 0x000fd20000000000 */
.L_x_3395:
[----:B------:R-:W-:Y:S05]  /*4350*/  BSYNC B0 ;  /* 0x0000000000007941 */ /* 0x000fea0003800000 */
.L_x_3393:
[----:B------:R-:W-:-:S04]  /*4360*/  LOP3.LUT R2, R3, 0x80000000, RZ, 0xc0, !PT ;  /* 0x8000000003027812 */ /* 0x000fc800078ec0ff */
[----:B------:R-:W-:-:S04]  /*4370*/  SHF.R.U32.HI R3, RZ, 0x18, R2 ;  /* 0x00000018ff037819 */ /* 0x000fc80000011602 */
[----:B------:R-:W-:-:S05]  /*4380*/  LOP3.LUT R3, R0, R3, RZ, 0xfc, !PT ;  /* 0x0000000300037212 */ /* 0x000fca00078efcff */
[----:B------:R0:W-:Y:S01]  /*4390*/  STG.E.U8 desc[UR36][R16.64], R3 ;  /* 0x0000000310007986 */ /* 0x0001e2000c101124 */
[----:B------:R-:W-:Y:S05]  /*43a0*/  BRA `(.L_x_3379) ;  /* 0x0000000400ec7947 */ /* 0x000fea0003800000 */
.L_x_3389:
[----:B------:R-:W-:Y:S01]  /*43b0*/  UMOV UR4, 0xf0000000 ;  /* 0xf000000000047882 */ /* 0x000fe20000000000 */
[----:B------:R-:W-:Y:S01]  /*43c0*/  UMOV UR5, 0x380fffff ;  /* 0x380fffff00057882 */ /* 0x000fe20000000000 */
[----:B------:R-:W0:Y:S01]  /*43d0*/  F2F.F32.F64 R0, R4 ;  /* 0x0000000400007310 */ /* 0x000e220000301000 */
[----:B------:R-:W-:-:S14]  /*43e0*/  DSETP.GEU.AND P0, PT, |R4|, UR4, PT ;  /* 0x0000000404007e2a */ /* 0x000fdc000bf0e200 */
[----:B0-----:R-:W-:-:S05]  /*43f0*/  @!P0 FMUL R0, R0, 1.175494350822287508e-38 ;  /* 0x0080000000008820 */ /* 0x001fca0000400000 */
[----:B------:R-:W-:-:S05]  /*4400*/  F2FP.BF16.F32.PACK_AB R0, RZ, R0 ;  /* 0x00000000ff00723e */ /* 0x000fca00000010ff */
[----:B------:R0:W-:Y:S01]  /*4410*/  STG.E.U16 desc[UR36][R16.64], R0 ;  /* 0x0000000010007986 */ /* 0x0001e2000c101524 */
[----:B------:R-:W-:Y:S05]  /*4420*/  BRA `(.L_x_3379) ;  /* 0x0000000400cc7947 */ /* 0x000fea0003800000 */
.L_x_3386:
        /* <DEDUP_REMOVED lines=8> */
[----:B------:R-:W0:Y:S02]  /*44b0*/  F2I.U32.F64.TRUNC R5, R4 ;  /* 0x0000000400057311 */ /* 0x000e24000030d000 */
[----:B0-----:R0:W-:Y:S01]  /*44c0*/  STG.E.U16 desc[UR36][R16.64], R5 ;  /* 0x0000000510007986 */ /* 0x0011e2000c101524 */
[----:B------:R-:W-:Y:S05]  /*44d0*/  BRA `(.L_x_3379) ;  /* 0x0000000400a07947 */ /* 0x000fea0003800000 */
.L_x_3398:
[----:B------:R-:W-:Y:S01]  /*44e0*/  UMOV UR4, 0xf0000000 ;  /* 0xf000000000047882 */ /* 0x000fe20000000000 */
[----:B------:R-:W-:Y:S01]  /*44f0*/  UMOV UR5, 0x380fffff ;  /* 0x380fffff00057882 */ /* 0x000fe20000000000 */
[----:B------:R-:W0:Y:S01]  /*4500*/  F2F.F32.F64 R3, R4 ;  /* 0x0000000400037310 */ /* 0x000e220000301000 */
[----:B------:R-:W-:Y:S01]  /*4510*/  DSETP.GEU.AND P0, PT, |R4|, UR4, PT ;  /* 0x0000000404007e2a */ /* 0x000fe2000bf0e200 */
[----:B------:R-:W-:Y:S01]  /*4520*/  BSSY B0, `(.L_x_3399) ;  /* 0x0000015000007945 */ /* 0x000fe20003800000 */
[----:B------:R-:W-:-:S12]  /*4530*/  IMAD.MOV.U32 R8, RZ, RZ, 0x80 ;  /* 0x00000080ff087424 */ /* 0x000fd800078e00ff */
[----:B0-----:R-:W-:-:S05]  /*4540*/  @!P0 FMUL R3, R3, 1.175494350822287508e-38 ;  /* 0x0080000003038820 */ /* 0x001fca0000400000 */
        /* <DEDUP_REMOVED lines=14> */
.L_x_3401:
[----:B------:R-:W-:-:S04]  /*4630*/  LOP3.LUT R2, R3, 0x80000000, RZ, 0xc0, !PT ;  /* 0x8000000003027812 */ /* 0x000fc800078ec0ff */
[----:B------:R-:W-:-:S04]  /*4640*/  SHF.R.U32.HI R3, RZ, 0x18, R2 ;  /* 0x00000018ff037819 */ /* 0x000fc80000011602 */
[----:B------:R-:W-:-:S04]  /*4650*/  LOP3.LUT R0, R0, R3, RZ, 0xfc, !PT ;  /* 0x0000000300007212 */ /* 0x000fc800078efcff */
[----:B------:R-:W-:-:S07]  /*4660*/  PRMT R8, R0, 0x7610, R8 ;  /* 0x0000761000087816 */ /* 0x000fce0000000008 */
.L_x_3400:
[----:B------:R-:W-:Y:S05]  /*4670*/  BSYNC B0 ;  /* 0x0000000000007941 */ /* 0x000fea0003800000 */
.L_x_3399:
[----:B------:R0:W-:Y:S01]  /*4680*/  STG.E.U8 desc[UR36][R16.64], R8 ;  /* 0x0000000810007986 */ /* 0x0001e2000c101124 */
[----:B------:R-:W-:Y:S05]  /*4690*/  BRA `(.L_x_3379) ;  /* 0x0000000400307947 */ /* 0x000fea0003800000 */
.L_x_3397:
        /* <DEDUP_REMOVED lines=21> */
.L_x_3404:
[----:B------:R-:W-:-:S04]  /*47f0*/  LOP3.LUT R2, R3, 0x80000000, RZ, 0xc0, !PT ;  /* 0x8000000003027812 */ /* 0x000fc800078ec0ff */
[----:B------:R-:W-:-:S04]  /*4800*/  SHF.R.U32.HI R3, RZ, 0x18, R2 ;  /* 0x00000018ff037819 */ /* 0x000fc80000011602 */
[----:B------:R-:W-:-:S04]  /*4810*/  LOP3.LUT R0, R0, R3, RZ, 0xfc, !PT ;  /* 0x0000000300007212 */ /* 0x000fc800078efcff */
[----:B------:R-:W-:-:S07]  /*4820*/  PRMT R8, R0, 0x7610, R8 ;  /* 0x0000761000087816 */ /* 0x000fce0000000008 */
.L_x_3403:
[----:B------:R-:W-:Y:S05]  /*4830*/  BSYNC B0 ;  /* 0x0000000000007941 */ /* 0x000fea0003800000 */
.L_x_3402:
[----:B------:R0:W-:Y:S01]  /*4840*/  STG.E.U8 desc[UR36][R16.64], R8 ;  /* 0x0000000810007986 */ /* 0x0001e2000c101124 */
[----:B------:R-:W-:Y:S05]  /*4850*/  BRA `(.L_x_3379) ;  /* 0x0000000000c07947 */ /* 0x000fea0003800000 */
.L_x_3396:
        /* <DEDUP_REMOVED lines=26> */
.L_x_3378:
[----:B------:R-:W-:Y:S01]  /*4a00*/  MOV R2, 0x0 ;  /* 0x0000000000027802 */ /* 0x000fe20000000f00 */
[----:B------:R-:W-:Y:S01]  /*4a10*/  ULDC.64 UR4, c[0x4][0x128] ;  /* 0x01004a0000047ab9 */ /* 0x000fe20000000a00 */
[----:B------:R-:W-:Y:S01]  /*4a20*/  ULDC.64 UR6, c[0x4][0x130] ;  /* 0x01004c0000067ab9 */ /* 0x000fe20000000a00 */
[----:B------:R-:W-:Y:S01]  /*4a30*/  IMAD.U32 R4, RZ, RZ, UR4 ;  /* 0x00000004ff047e24 */ /* 0x000fe2000f8e00ff */
[----:B------:R-:W-:Y:S01]  /*4a40*/  HFMA2.MMA R13, -RZ, RZ, 0, 0 ;  /* 0x00000000ff0d7435 */ /* 0x000fe200000001ff */
        /* <DEDUP_REMOVED lines=8> */
[----:B------:R-:W-:-:S07]  /*4ad0*/  IMAD.MOV.U32 R12, RZ, RZ, 0x1 ;  /* 0x00000001ff0c7424 */ /* 0x000fce00078e00ff */
[----:B------:R-:W-:-:S07]  /*4ae0*/  LEPC R20, `(.L_x_3407) ;  /* 0x000000001014794e */ /* 0x000fce0000000000 */
[----:B0-----:R-:W-:Y:S05]  /*4af0*/  CALL.ABS.NOINC R2 ;  /* 0x0000000002007343 */ /* 0x001fea0003c00000 */
.L_x_3407:
[----:B------:R-:W-:Y:S05]  /*4b00*/  BRA `(.L_x_3379) ;  /* 0x0000000000147947 */ /* 0x000fea0003800000 */
.L_x_3406:
[----:B------:R-:W0:Y:S02]  /*4b10*/  F2I.U64.F64.TRUNC R4, R4 ;  /* 0x0000000400047311 */ /* 0x000e24000030d800 */
[----:B0-----:R0:W-:Y:S01]  /*4b20*/  STG.E.64 desc[UR36][R16.64], R4 ;  /* 0x0000000410007986 */ /* 0x0011e2000c101b24 */
[----:B------:R-:W-:Y:S05]  /*4b30*/  BRA `(.L_x_3379) ;  /* 0x0000000000087947 */ /* 0x000fea0003800000 */
.L_x_3405:
[----:B------:R-:W0:Y:S02]  /*4b40*/  F2I.U32.F64.TRUNC R5, R4 ;  /* 0x0000000400057311 */ /* 0x000e24000030d000 */
[----:B0-----:R0:W-:Y:S02]  /*4b50*/  STG.E desc[UR36][R16.64], R5 ;  /* 0x0000000510007986 */ /* 0x0011e4000c101924 */
.L_x_3379:
[----:B------:R-:W-:-:S04]  /*4b60*/  IMAD R22, R25, 0x200, R22 ;  /* 0x0000020019167824 */ /* 0x000fc800078e0216 */
[----:B------:R-:W-:-:S07]  /*4b70*/  VIADD R23, R22, 0x80 ;  /* 0x0000008016177836 */ /* 0x000fce0000000000 */
.L_x_3301:
[----:B------:R-:W-:Y:S05]  /*4b80*/  BSYNC B6 ;  /* 0x0000000000067941 */ /* 0x000fea0003800000 */
.L_x_3300:
        /* <DEDUP_REMOVED lines=358> */
.L_x_3410:
        /* <DEDUP_REMOVED lines=21> */
.L_x_3414:
[----:B------:R-:W2:Y:S02]  /*6340*/  LDG.E.U8 R2, desc[UR36][R2.64] ;  /* 0x0000002402027981 */ /* 0x000ea4000c1e1100 */
[----:B--2---:R0:W1:Y:S01]  /*6350*/  I2F.F64.U16 R18, R2 ;  /* 0x0000000200127312 */ /* 0x0040620000101800 */
[----:B------:R-:W-:Y:S05]  /*6360*/  BRA `(.L_x_3416) ;  /* 0x0000000c00707947 */ /* 0x000fea0003800000 */
.L_x_3413:
        /* <DEDUP_REMOVED lines=9> */
.L_x_3418:
[----:B------:R-:W2:Y:S02]  /*6400*/  LDG.E R2, desc[UR36][R2.64] ;  /* 0x0000002402027981 */ /* 0x000ea4000c1e1900 */
[----:B--2---:R0:W1:Y:S01]  /*6410*/  I2F.F64 R18, R2 ;  /* 0x0000000200127312 */ /* 0x0040620000201c00 */
[----:B------:R-:W-:Y:S05]  /*6420*/  BRA `(.L_x_3416) ;  /* 0x0000000c00407947 */ /* 0x000fea0003800000 */
.L_x_3417:
[----:B------:R-:W2:Y:S02]  /*6430*/  LDG.E.U16 R2, desc[UR36][R2.64] ;  /* 0x0000002402027981 */ /* 0x000ea4000c1e1500 */
[----:B--2---:R0:W1:Y:S01]  /*6440*/  I2F.F64.S16 R18, R2 ;  /* 0x0000000200127312 */ /* 0x0040620000101c00 */
[----:B------:R-:W-:Y:S05]  /*6450*/  BRA `(.L_x_3416) ;  /* 0x0000000c00347947 */ /* 0x000fea0003800000 */
.L_x_3412:
        /* <DEDUP_REMOVED lines=10> */
.L_x_3420:
[----:B------:R-:W2:Y:S02]  /*6500*/  LDG.E.U16 R0, desc[UR36][R2.64] ;  /* 0x0000002402007981 */ /* 0x000ea4000c1e1500 */
[----:B--2---:R-:W-:-:S05]  /*6510*/  HADD2.F32 R0, -RZ, R0.H0_H0 ;  /* 0x20000000ff007230 */ /* 0x004fca0000004100 */
[----:B------:R-:W-:-:S04]  /*6520*/  FMUL.FTZ R0, R0, 1 ;  /* 0x3f80000000007820 */ /* 0x000fc80000410000 */
[----:B------:R0:W1:Y:S01]  /*6530*/  F2F.F64.F32 R18, R0 ;  /* 0x0000000000127310 */ /* 0x0000620000201800 */
[----:B------:R-:W-:Y:S05]  /*6540*/  BRA `(.L_x_3416) ;  /* 0x0000000800f87947 */ /* 0x000fea0003800000 */
.L_x_3419:
        /* <DEDUP_REMOVED lines=10> */
.L_x_3422:
[----:B------:R-:W2:Y:S02]  /*65f0*/  LDG.E.U16 R2, desc[UR36][R2.64] ;  /* 0x0000002402027981 */ /* 0x000ea4000c1e1500 */
[----:B--2---:R-:W-:-:S05]  /*6600*/  HADD2.F32 R0, -RZ, R2.H0_H0 ;  /* 0x20000002ff007230 */ /* 0x004fca0000004100 */
[----:B------:R-:W-:-:S04]  /*6610*/  FMUL.FTZ R0, R0, 1 ;  /* 0x3f80000000007820 */ /* 0x000fc80000410000 */
[----:B------:R0:W1:Y:S01]  /*6620*/  F2F.F64.F32 R18, R0 ;  /* 0x0000000000127310 */ /* 0x0000620000201800 */
[----:B------:R-:W-:Y:S05]  /*6630*/  BRA `(.L_x_3416) ;  /* 0x0000000800bc7947 */ /* 0x000fea0003800000 */
.L_x_3421:
[----:B------:R0:W5:Y:S01]  /*6640*/  LDG.E.64 R18, desc[UR36][R2.64] ;  /* 0x0000002402127981 */ /* 0x000162000c1e1b00 */
[----:B------:R-:W-:Y:S05]  /*6650*/  BRA `(.L_x_3416) ;  /* 0x0000000800b47947 */ /* 0x000fea0003800000 */
.L_x_3411:
        /* <DEDUP_REMOVED lines=13> */
.L_x_3425:
[----:B------:R0:W5:Y:S01]  /*6730*/  LDG.E.64 R18, desc[UR36][R2.64] ;  /* 0x0000002402127981 */ /* 0x000162000c1e1b00 */
[----:B------:R-:W-:Y:S05]  /*6740*/  BRA `(.L_x_3416) ;  /* 0x0000000800787947 */ /* 0x000fea0003800000 */
.L_x_3424:
        /* <DEDUP_REMOVED lines=26> */
[----:B------:R3:W4:Y:S01]  /*68f0*/  F2F.F64.F32 R18, R5 ;  /* 0x0000000500127310 */ /* 0x0007220000201800 */
[----:B------:R-:W-:Y:S05]  /*6900*/  BRA `(.L_x_3416) ;  /* 0x0000000800087947 */ /* 0x000fea0003800000 */
.L_x_3427:
[----:B------:R-:W2:Y:S02]  /*6910*/  LDG.E.U8 R2, desc[UR36][R2.64] ;  /* 0x0000002402027981 */ /* 0x000ea4000c1e1100 */
[C---:B--2---:R-:W-:Y:S02]  /*6920*/  IMAD.SHL.U32 R0, R2.reuse, 0x2000000, RZ ;  /* 0x0200000002007824 */ /* 0x044fe400078e00ff */
[----:B------:R-:W-:-:S03]  /*6930*/  IMAD.SHL.U32 R5, R2, 0x1000000, RZ ;  /* 0x0100000002057824 */ /* 0x000fc600078e00ff */
[----:B------:R-:W-:-:S13]  /*6940*/  ISETP.GE.U32.AND P0, PT, R0, 0x8000000, PT ;  /* 0x080000000000780c */ /* 0x000fda0003f06070 */
[C---:B------:R-:W-:Y:S01]  /*6950*/  @!P0 SHF.L.U32 R0, R2.reuse, 0x8, RZ ;  /* 0x0000000802008819 */ /* 0x040fe200000006ff */
        /* <DEDUP_REMOVED lines=8> */
[----:B------:R1:W2:Y:S01]  /*69e0*/  F2F.F64.F32 R18, R4 ;  /* 0x0000000400127310 */ /* 0x0002a20000201800 */
[----:B------:R-:W-:Y:S05]  /*69f0*/  BRA `(.L_x_3416) ;  /* 0x0000000400cc7947 */ /* 0x000fea0003800000 */
.L_x_3426:
[----:B------:R-:W2:Y:S02]  /*6a00*/  LDG.E.U16 R0, desc[UR36][R2.64] ;  /* 0x0000002402007981 */ /* 0x000ea4000c1e1500 */
[----:B--2---:R-:W-:-:S04]  /*6a10*/  IMAD.U32 R0, R0, 0x10000, RZ ;  /* 0x0001000000007824 */ /* 0x004fc800078e00ff */
[----:B------:R-:W-:-:S04]  /*6a20*/  FMUL.FTZ R0, R0, 1 ;  /* 0x3f80000000007820 */ /* 0x000fc80000410000 */
[----:B------:R0:W1:Y:S01]  /*6a30*/  F2F.F64.F32 R18, R0 ;  /* 0x0000000000127310 */ /* 0x0000620000201800 */
[----:B------:R-:W-:Y:S05]  /*6a40*/  BRA `(.L_x_3416) ;  /* 0x0000000400b87947 */ /* 0x000fea0003800000 */
.L_x_3423:
        /* <DEDUP_REMOVED lines=11> */
.L_x_3430:
        /* <DEDUP_REMOVED lines=21> */
.L_x_3434:
[----:B------:R-:W-:Y:S05]  /*6c50*/  BSYNC B1 ;  /* 0x0000000000017941 */ /* 0x000fea0003800000 */
.L_x_3433:
[----:B------:R-:W-:Y:S01]  /*6c60*/  LEA R3, R0, 0x3b800000, 0x17 ;  /* 0x3b80000000037811 */ /* 0x000fe200078eb8ff */
[----:B------:R-:W-:-:S05]  /*6c70*/  IMAD.SHL.U32 R0, R2, 0x100000, RZ ;  /* 0x0010000002007824 */ /* 0x000fca00078e00ff */
[----:B------:R-:W-:-:S07]  /*6c80*/  LOP3.LUT R0, R3, R0, R4, 0xfe, !PT ;  /* 0x0000000003007212 */ /* 0x000fce00078efe04 */
.L_x_3432:
[----:B------:R-:W-:Y:S05]  /*6c90*/  BSYNC B0 ;  /* 0x0000000000007941 */ /* 0x000fea0003800000 */
.L_x_3431:
[----:B------:R-:W-:-:S04]  /*6ca0*/  FMUL.FTZ R0, R0, 1 ;  /* 0x3f80000000007820 */ /* 0x000fc80000410000 */
[----:B------:R0:W1:Y:S01]  /*6cb0*/  F2F.F64.F32 R18, R0 ;  /* 0x0000000000127310 */ /* 0x0000620000201800 */
[----:B------:R-:W-:Y:S05]  /*6cc0*/  BRA `(.L_x_3416) ;  /* 0x0000000400187947 */ /* 0x000fea0003800000 */
.L_x_3429:
        /* <DEDUP_REMOVED lines=21> */
.L_x_3438:
[----:B------:R-:W-:Y:S05]  /*6e20*/  BSYNC B1 ;  /* 0x0000000000017941 */ /* 0x000fea0003800000 */
.L_x_3437:
[----:B------:R-:W-:Y:S01]  /*6e30*/  LEA R3, R0, 0x37800000, 0x17 ;  /* 0x3780000000037811 */ /* 0x000fe200078eb8ff */
[----:B------:R-:W-:-:S05]  /*6e40*/  IMAD.SHL.U32 R0, R2, 0x200000, RZ ;  /* 0x0020000002007824 */ /* 0x000fca00078e00ff */
[----:B------:R-:W-:-:S07]  /*6e50*/  LOP3.LUT R0, R3, R0, R4, 0xfe, !PT ;  /* 0x0000000003007212 */ /* 0x000fce00078efe04 */
.L_x_3436:
[----:B------:R-:W-:Y:S05]  /*6e60*/  BSYNC B0 ;  /* 0x0000000000007941 */ /* 0x000fea0003800000 */
.L_x_3435:
[----:B------:R-:W-:-:S04]  /*6e70*/  FMUL.FTZ R0, R0, 1 ;  /* 0x3f80000000007820 */ /* 0x000fc80000410000 */
[----:B------:R0:W1:Y:S01]  /*6e80*/  F2F.F64.F32 R18, R0 ;  /* 0x0000000000127310 */ /* 0x0000620000201800 */
[----:B------:R-:W-:Y:S05]  /*6e90*/  BRA `(.L_x_3416) ;  /* 0x0000000000a47947 */ /* 0x000fea0003800000 */
.L_x_3428:
        /* <DEDUP_REMOVED lines=14> */
.L_x_3442:
[----:B------:R-:W-:Y:S05]  /*6f80*/  BSYNC B0 ;  /* 0x0000000000007941 */ /* 0x000fea0003800000 */
.L_x_3441:
[----:B------:R-:W-:-:S04]  /*6f90*/  FMUL.FTZ R0, R0, 1 ;  /* 0x3f80000000007820 */ /* 0x000fc80000410000 */
[----:B------:R0:W1:Y:S01]  /*6fa0*/  F2F.F64.F32 R18, R0 ;  /* 0x0000000000127310 */ /* 0x0000620000201800 */
[----:B------:R-:W-:Y:S05]  /*6fb0*/  BRA `(.L_x_3416) ;  /* 0x00000000005c7947 */ /* 0x000fea0003800000 */
.L_x_3415:
[----:B------:R-:W-:Y:S01]  /*6fc0*/  MOV R2, 0x0 ;  /* 0x0000000000027802 */ /* 0x000fe20000000f00 */
[----:B------:R-:W-:Y:S01]  /*6fd0*/  ULDC.64 UR4, c[0x4][0x128] ;  /* 0x01004a0000047ab9 */ /* 0x000fe20000000a00 */
[----:B------:R-:W-:Y:S01]  /*6fe0*/  ULDC.64 UR6, c[0x4][0x8] ;  /* 0x0100020000067ab9 */ /* 0x000fe20000000a00 */
[----:B------:R-:W-:Y:S01]  /*6ff0*/  IMAD.U32 R4, RZ, RZ, UR4 ;  /* 0x00000004ff047e24 */ /* 0x000fe2000f8e00ff */
[----:B------:R-:W-:Y:S01]  /*7000*/  MOV R11, UR7 ;  /* 0x00000007000b7c02 */ /* 0x000fe20008000f00 */
[----:B------:R-:W-:Y:S01]  /*7010*/  IMAD.U32 R5, RZ, RZ, UR5 ;  /* 0x00000005ff057e24 */ /* 0x000fe2000f8e00ff */
[----:B------:R-:W0:Y:S01]  /*7020*/  LDC.64 R2, c[0x4][R2] ;  /* 0x0100000002027b82 */ /* 0x000e220000000a00 */
[----:B------:R-:W-:Y:S01]  /*7030*/  ULDC.64 UR4, c[0x4][0x130] ;  /* 0x01004c0000047ab9 */ /* 0x000fe20000000a00 */
[----:B------:R-:W-:Y:S02]  /*7040*/  IMAD.U32 R10, RZ, RZ, UR6 ;  /* 0x00000006ff0a7e24 */ /* 0x000fe4000f8e00ff */
[----:B------:R-:W-:-:S02]  /*7050*/  IMAD.U32 R6, RZ, RZ, UR4 ;  /* 0x00000004ff067e24 */ /* 0x000fc4000f8e00ff */
[----:B------:R-:W-:Y:S02]  /*7060*/  IMAD.U32 R7, RZ, RZ, UR5 ;  /* 0x00000005ff077e24 */ /* 0x000fe4000f8e00ff */
[----:B------:R-:W-:Y:S02]  /*7070*/  IMAD.MOV.U32 R8, RZ, RZ, 0x4e ;  /* 0x0000004eff087424 */ /* 0x000fe400078e00ff */
[----:B------:R-:W-:Y:S02]  /*7080*/  IMAD.MOV.U32 R12, RZ, RZ, 0x1 ;  /* 0x00000001ff0c7424 */ /* 0x000fe400078e00ff */
[----:B------:R-:W-:-:S07]  /*7090*/  IMAD.MOV.U32 R13, RZ, RZ, RZ ;  /* 0x000000ffff0d7224 */ /* 0x000fce00078e00ff */
[----:B------:R-:W-:-:S07]  /*70a0*/  LEPC R20, `(.L_x_3443) ;  /* 0x000000001014794e */ /* 0x000fce0000000000 */
[----:B0-----:R-:W-:Y:S05]  /*70b0*/  CALL.ABS.NOINC R2 ;  /* 0x0000000002007343 */ /* 0x001fea0003c00000 */
.L_x_3443:
[----:B------:R-:W-:Y:S01]  /*70c0*/  CS2R R18, SRZ ;  /* 0x0000000000127805 */ /* 0x000fe2000001ff00 */
[----:B------:R-:W-:Y:S06]  /*70d0*/  BRA `(.L_x_3416) ;  /* 0x0000000000147947 */ /* 0x000fec0003800000 */
.L_x_3440:
[----:B------:R-:W2:Y:S02]  /*70e0*/  LDG.E.64 R18, desc[UR36][R2.64] ;  /* 0x0000002402127981 */ /* 0x000ea4000c1e1b00 */
[----:B--2---:R-:W0:Y:S01]  /*70f0*/  I2F.F64.U64 R18, R18 ;  /* 0x0000001200127312 */ /* 0x004e220000301800 */
[----:B------:R-:W-:Y:S05]  /*7100*/  BRA `(.L_x_3416) ;  /* 0x0000000000087947 */ /* 0x000fea0003800000 */
.L_x_3439:
[----:B------:R-:W2:Y:S02]  /*7110*/  LDG.E R2, desc[UR36][R2.64] ;  /* 0x0000002402027981 */ /* 0x000ea4000c1e1900 */
[----:B--2---:R0:W1:Y:S02]  /*7120*/  I2F.F64.U32 R18, R2 ;  /* 0x0000000200127312 */ /* 0x0040640000201800 */
.L_x_3416:
[----:B0-----:R-:W0:Y:S01]  /*7130*/  LDC.U8 R2, c[0x0][0x4ba] ;  /* 0x00012e80ff027b82 */ /* 0x001e220000000000 */
[----:B------:R-:W-:Y:S02]  /*7140*/  ULDC.64 UR4, c[0x0][0x488] ;  /* 0x0001220000047ab9 */ /* 0x000fe40000000a00 */
[----:B-1----:R-:W-:-:S05]  /*7150*/  IADD3 R4, P0, R22, UR4, RZ ;  /* 0x0000000416047c10 */ /* 0x002fca000ff1e0ff */
[----:B---3--:R-:W-:Y:S01]  /*7160*/  IMAD.X R5, RZ, RZ, UR5, P0 ;  /* 0x00000005ff057e24 */ /* 0x008fe200080e06ff */
        /* <DEDUP_REMOVED lines=12> */
[----:B---3--:R-:W0:Y:S01]  /*7230*/  I2F.F64.S16 R2, R2 ;  /* 0x0000000200027312 */ /* 0x008e220000101c00 */
[----:B------:R-:W-:Y:S05]  /*7240*/  BRA `(.L_x_3449) ;  /* 0x0000000c007c7947 */ /* 0x000fea0003800000 */
.L_x_3447:
[----:B------:R-:W3:Y:S02]  /*7250*/  LDG.E.U8 R2, desc[UR36][R4.64] ;  /* 0x0000002404027981 */ /* 0x000ee4000c1e1100 */
[----:B---3--:R-:W0:Y:S01]  /*7260*/  I2F.F64.U16 R2, R2 ;  /* 0x0000000200027312 */ /* 0x008e220000101800 */
[----:B------:R-:W-:Y:S05]  /*7270*/  BRA `(.L_x_3449) ;  /* 0x0000000c00707947 */ /* 0x000fea0003800000 */
.L_x_3446:
[----:B------:R-:W-:-:S13]  /*7280*/  ISETP.NE.AND P0, PT, R0, 0x2, PT ;  /* 0x000000020000780c */ /* 0x000fda0003f05270 */
[----:B------:R-:W-:Y:S05]  /*7290*/  @!P0 BRA `(.L_x_3450) ;  /* 0x0000000000288947 */ /* 0x000fea0003800000 */
[----:B------:R-:W-:-:S13]  /*72a0*/  ISETP.NE.AND P0, PT, R0, 0x3, PT ;  /* 0x000000030000780c */ /* 0x000fda0003f05270 */
[----:B------:R-:W-:Y:S05]  /*72b0*/  @!P0 BRA `(.L_x_3451) ;  /* 0x0000000000148947 */ /* 0x000fea0003800000 */
[----:B------:R-:W-:-:S13]  /*72c0*/  ISETP.NE.AND P0, PT, R0, 0x4, PT ;  /* 0x000000040000780c */ /* 0x000fda0003f05270 */
[----:B------:R-:W-:Y:S05]  /*72d0*/  @P0 BRA `(.L_x_3448) ;  /* 0x0000000800fc0947 */ /* 0x000fea0003800000 */
[----:B------:R-:W3:Y:S02]  /*72e0*/  LDG.E.64 R2, desc[UR36][R4.64] ;  /* 0x0000002404027981 */ /* 0x000ee4000c1e1b00 */
[----:B---3--:R-:W1:Y:S01]  /*72f0*/  I2F.F64.S64 R2, R2 ;  /* 0x0000000200027312 */ /* 0x008e620000301c00 */
[----:B------:R-:W-:Y:S05]  /*7300*/  BRA `(.L_x_3449) ;  /* 0x0000000c004c7947 */ /* 0x000fea0003800000 */
.L_x_3451:
[----:B------:R-:W3:Y:S02]  /*7310*/  LDG.E R2, desc[UR36][R4.64] ;  /* 0x0000002404027981 */ /* 0x000ee4000c1e1900 */
[----:B---3--:R-:W3:Y:S01]  /*7320*/  I2F.F64 R2, R2 ;  /* 0x0000000200027312 */ /* 0x008ee20000201c00 */
[----:B------:R-:W-:Y:S05]  /*7330*/  BRA `(.L_x_3449) ;  /* 0x0000000c00407947 */ /* 0x000fea0003800000 */
.L_x_3450:
[----:B------:R-:W3:Y:S02]  /*7340*/  LDG.E.U16 R2, desc[UR36][R4.64] ;  /* 0x0000002404027981 */ /* 0x000ee4000c1e1500 */
[----:B---3--:R-:W0:Y:S01]  /*7350*/  I2F.F64.S16 R2, R2 ;  /* 0x0000000200027312 */ /* 0x008e220000101c00 */
[----:B------:R-:W-:Y:S05]  /*7360*/  BRA `(.L_x_3449) ;  /* 0x0000000c00347947 */ /* 0x000fea0003800000 */
.L_x_3445:
[----:B------:R-:W-:-:S13]  /*7370*/  ISETP.GT.AND P0, PT, R0, 0x6, PT ;  /* 0x000000060000780c */ /* 0x000fda0003f04270 */
[----:B------:R-:W-:Y:S05]  /*7380*/  @P0 BRA `(.L_x_3452) ;  /* 0x0000000000340947 */ /* 0x000fea0003800000 */
[----:B------:R-:W-:-:S13]  /*7390*/  ISETP.NE.AND P0, PT, R0, 0x5, PT ;  /* 0x000000050000780c */ /* 0x000fda0003f05270 */
[----:B------:R-:W-:Y:S05]  /*73a0*/  @!P0 BRA `(.L_x_3453) ;  /* 0x0000000000188947 */ /* 0x000fea0003800000 */
[----:B------:R-:W-:-:S13]  /*73b0*/  ISETP.NE.AND P0, PT, R0, 0x6, PT ;  /* 0x000000060000780c */ /* 0x000fda0003f05270 */
[----:B------:R-:W-:Y:S05]  /*73c0*/  @P0 BRA `(.L_x_3448) ;  /* 0x0000000800c00947 */ /* 0x000fea0003800000 */
[----:B------:R-:W3:Y:S02]  /*73d0*/  LDG.E R2, desc[UR36][R4.64] ;  /* 0x0000002404027981 */ /* 0x000ee4000c1e1900 */
[----:B---3--:R-:W-:-:S06]  /*73e0*/  FMUL.FTZ R2, R2, 1 ;  /* 0x3f80000002027820 */ /* 0x008fcc0000410000 */
[----:B------:R-:W0:Y:S01]  /*73f0*/  F2F.F64.F32 R2, R2 ;  /* 0x0000000200027310 */ /* 0x000e220000201800 */
[----:B------:R-:W-:Y:S05]  /*7400*/  BRA `(.L_x_3449) ;  /* 0x0000000c000c7947 */ /* 0x000fea0003800000 */
.L_x_3453:
[----:B------:R-:W3:Y:S02]  /*7410*/  LDG.E.U16 R0, desc[UR36][R4.64] ;  /* 0x0000002404007981 */ /* 0x000ee4000c1e1500 */
[----:B---3--:R-:W-:-:S05]  /*7420*/  HADD2.F32 R0, -RZ, R0.H0_H0 ;  /* 0x20000000ff007230 */ /* 0x008fca0000004100 */
[----:B------:R-:W-:-:S04]  /*7430*/  FMUL.FTZ R0, R0, 1 ;  /* 0x3f80000000007820 */ /* 0x000fc80000410000 */
[----:B------:R0:W1:Y:S01]  /*7440*/  F2F.F64.F32 R2, R0 ;  /* 0x0000000000027310 */ /* 0x0000620000201800 */
[----:B------:R-:W-:Y:S05]  /*7450*/  BRA `(.L_x_3449) ;  /* 0x0000000800f87947 */ /* 0x000fea0003800000 */
.L_x_3452:
[----:B------:R-:W-:-:S13]  /*7460*/  ISETP.NE.AND P0, PT, R0, 0x7, PT ;  /* 0x000000070000780c */ /* 0x000fda0003f05270 */
[----:B------:R-:W-:Y:S05]  /*7470*/  @!P0 BRA `(.L_x_3454) ;  /* 0x0000000000348947 */ /* 0x000fea0003800000 */
        /* <DEDUP_REMOVED lines=8> */
.L_x_3455:
[----:B------:R-:W3:Y:S02]  /*7500*/  LDG.E.U16 R4, desc[UR36][R4.64] ;  /* 0x0000002404047981 */ /* 0x000ee4000c1e1500 */
[----:B---3--:R-:W-:-:S05]  /*7510*/  HADD2.F32 R0, -RZ, R4.H0_H0 ;  /* 0x20000004ff007230 */ /* 0x008fca0000004100 */
[----:B------:R-:W-:-:S04]  /*7520*/  FMUL.FTZ R0, R0, 1 ;  /* 0x3f80000000007820 */ /* 0x000fc80000410000 */
[----:B------:R0:W1:Y:S01]  /*7530*/  F2F.F64.F32 R2, R0 ;  /* 0x0000000000027310 */ /* 0x0000620000201800 */
[----:B------:R-:W-:Y:S05]  /*7540*/  BRA `(.L_x_3449) ;  /* 0x0000000800bc7947 */ /* 0x000fea0003800000 */
.L_x_3454:
[----:B------:R0:W5:Y:S01]  /*7550*/  LDG.E.64 R2, desc[UR36][R4.64] ;  /* 0x0000002404027981 */ /* 0x000162000c1e1b00 */
[----:B------:R-:W-:Y:S05]  /*7560*/  BRA `(.L_x_3449) ;  /* 0x0000000800b47947 */ /* 0x000fea0003800000 */
.L_x_3444:
        /* <DEDUP_REMOVED lines=8> */
[----:B------:R-:W3:Y:S01]  /*75f0*/  LDG.E.U8 R4, desc[UR36][R4.64] ;  /* 0x0000002404047981 */ /* 0x000ee2000c1e1100 */
[----:B------:R-:W-:Y:S01]  /*7600*/  IMAD.MOV.U32 R2, RZ, RZ, RZ ;  /* 0x000000ffff027224 */ /* 0x000fe200078e00ff */
[----:B---3--:R-:W-:-:S04]  /*7610*/  ISETP.NE.AND P0, PT, R4, RZ, PT ;  /* 0x000000ff0400720c */ /* 0x008fc80003f05270 */
[----:B------:R-:W-:Y:S01]  /*7620*/  FSEL R3, RZ, 1.875, !P0 ;  /* 0x3ff00000ff037808 */ /* 0x000fe20004000000 */
[----:B------:R-:W-:Y:S08]  /*7630*/  BRA `(.L_x_3449) ;  /* 0x0000000800807947 */ /* 0x000ff00003800000 */
.L_x_3458:
[----:B------:R0:W5:Y:S01]  /*7640*/  LDG.E.64 R2, desc[UR36][R4.64] ;  /* 0x0000002404027981 */ /* 0x000162000c1e1b00 */
[----:B------:R-:W-:Y:S05]  /*7650*/  BRA `(.L_x_3449) ;  /* 0x0000000800787947 */ /* 0x000fea0003800000 */
.L_x_3457:
        /* <DEDUP_REMOVED lines=28> */
.L_x_3460:
        /* <DEDUP_REMOVED lines=15> */
.L_x_3459:
[----:B------:R-:W3:Y:S02]  /*7910*/  LDG.E.U16 R0, desc[UR36][R4.64] ;  /* 0x0000002404007981 */ /* 0x000ee4000c1e1500 */
[----:B---3--:R-:W-:-:S04]  /*7920*/  IMAD.U32 R0, R0, 0x10000, RZ ;  /* 0x0001000000007824 */ /* 0x008fc800078e00ff */
[----:B------:R-:W-:-:S04]  /*7930*/  FMUL.FTZ R0, R0, 1 ;  /* 0x3f80000000007820 */ /* 0x000fc80000410000 */
[----:B------:R0:W1:Y:S01]  /*7940*/  F2F.F64.F32 R2, R0 ;  /* 0x0000000000027310 */ /* 0x0000620000201800 */
[----:B------:R-:W-:Y:S05]  /*7950*/  BRA `(.L_x_3449) ;  /* 0x0000000400b87947 */ /* 0x000fea0003800000 */
.L_x_3456:
        /* <DEDUP_REMOVED lines=9> */
[----:B---3--:R-:W0:Y:S01]  /*79f0*/  I2F.F64.U16 R2, R2 ;  /* 0x0000000200027312 */ /* 0x008e220000101800 */
[----:B------:R-:W-:Y:S05]  /*7a00*/  BRA `(.L_x_3449) ;  /* 0x00000004008c7947 */ /* 0x000fea0003800000 */
.L_x_3463:
        /* <DEDUP_REMOVED lines=21> */
.L_x_3467:
[----:B------:R-:W-:Y:S05]  /*7b60*/  BSYNC B1 ;  /* 0x0000000000017941 */ /* 0x000fea0003800000 */
.L_x_3466:
[----:B------:R-:W-:Y:S01]  /*7b70*/  LEA R3, R0, 0x3b800000, 0x17 ;  /* 0x3b80000000037811 */ /* 0x000fe200078eb8ff */
[----:B------:R-:W-:-:S05]  /*7b80*/  IMAD.SHL.U32 R0, R2, 0x100000, RZ ;  /* 0x0010000002007824 */ /* 0x000fca00078e00ff */
[----:B------:R-:W-:-:S07]  /*7b90*/  LOP3.LUT R0, R3, R0, R4, 0xfe, !PT ;  /* 0x0000000003007212 */ /* 0x000fce00078efe04 */
.L_x_3465:
[----:B------:R-:W-:Y:S05]  /*7ba0*/  BSYNC B0 ;  /* 0x0000000000007941 */ /* 0x000fea0003800000 */
.L_x_3464:
[----:B------:R-:W-:-:S04]  /*7bb0*/  FMUL.FTZ R0, R0, 1 ;  /* 0x3f80000000007820 */ /* 0x000fc80000410000 */
[----:B------:R0:W1:Y:S01]  /*7bc0*/  F2F.F64.F32 R2, R0 ;  /* 0x0000000000027310 */ /* 0x0000620000201800 */
[----:B------:R-:W-:Y:S05]  /*7bd0*/  BRA `(.L_x_3449) ;  /* 0x0000000400187947 */ /* 0x000fea0003800000 */
.L_x_3462:
[----:B------:R-:W3:Y:S01]  /*7be0*/  LDG.E.U8 R2, desc[UR36][R4.64] ;  /* 0x0000002404027981 */ /* 0x000ee2000c1e1100 */
[----:B------:R-:W-:Y:S01]  /*7bf0*/  BSSY B0, `(.L_x_3468) ;  /* 0x0000018000007945 */ /* 0x000fe20003800000 */
[----:B------:R-:W-:Y:S01]  /*7c00*/  HFMA2.MMA R0, -RZ, RZ, 0, 0 ;  /* 0x00000000ff007435 */ /* 0x000fe200000001ff */
        /* <DEDUP_REMOVED lines=18> */
.L_x_3471:
[----:B------:R-:W-:Y:S05]  /*7d30*/  BSYNC B1 ;  /* 0x0000000000017941 */ /* 0x000fea0003800000 */
.L_x_3470:
[----:B------:R-:W-:Y:S01]  /*7d40*/  LEA R3, R0, 0x37800000, 0x17 ;  /* 0x3780000000037811 */ /* 0x000fe200078eb8ff */
[----:B------:R-:W-:-:S05]  /*7d50*/  IMAD.SHL.U32 R0, R2, 0x200000, RZ ;  /* 0x0020000002007824 */ /* 0x000fca00078e00ff */
[----:B------:R-:W-:-:S07]  /*7d60*/  LOP3.LUT R0, R3, R0, R4, 0xfe, !PT ;  /* 0x0000000003007212 */ /* 0x000fce00078efe04 */
.L_x_3469:
[----:B------:R-:W-:Y:S05]  /*7d70*/  BSYNC B0 ;  /* 0x0000000000007941 */ /* 0x000fea0003800000 */
.L_x_3468:
[----:B------:R-:W-:-:S04]  /*7d80*/  FMUL.FTZ R0, R0, 1 ;  /* 0x3f80000000007820 */ /* 0x000fc80000410000 */
[----:B------:R0:W1:Y:S01]  /*7d90*/  F2F.F64.F32 R2, R0 ;  /* 0x0000000000027310 */ /* 0x0000620000201800 */
[----:B------:R-:W-:Y:S05]  /*7da0*/  BRA `(.L_x_3449) ;  /* 0x0000000000a47947 */ /* 0x000fea0003800000 */
.L_x_3461:
        /* <DEDUP_REMOVED lines=14> */
.L_x_3475:
[----:B------:R-:W-:Y:S05]  /*7e90*/  BSYNC B0 ;  /* 0x0000000000007941 */ /* 0x000fea0003800000 */
.L_x_3474:
[----:B------:R-:W-:-:S04]  /*7ea0*/  FMUL.FTZ R0, R0, 1 ;  /* 0x3f80000000007820 */ /* 0x000fc80000410000 */
[----:B------:R0:W1:Y:S01]  /*7eb0*/  F2F.F64.F32 R2, R0 ;  /* 0x0000000000027310 */ /* 0x0000620000201800 */
[----:B------:R-:W-:Y:S05]  /*7ec0*/  BRA `(.L_x_3449) ;  /* 0x00000000005c7947 */ /* 0x000fea0003800000 */
.L_x_3448:
        /* <DEDUP_REMOVED lines=16> */
.L_x_3476:
[----:B------:R-:W-:Y:S01]  /*7fd0*/  CS2R R2, SRZ ;  /* 0x0000000000027805 */ /* 0x000fe2000001ff00 */
[----:B------:R-:W-:Y:S06]  /*7fe0*/  BRA `(.L_x_3449) ;  /* 0x0000000000147947 */ /* 0x000fec0003800000 */
.L_x_3473:
[----:B------:R-:W3:Y:S02]  /*7ff0*/  LDG.E.64 R2, desc[UR36][R4.64] ;  /* 0x0000002404027981 */ /* 0x000ee4000c1e1b00 */
[----:B---3--:R-:W0:Y:S01]  /*8000*/  I2F.F64.U64 R2, R2 ;  /* 0x0000000200027312 */ /* 0x008e220000301800 */
[----:B------:R-:W-:Y:S05]  /*8010*/  BRA `(.L_x_3449) ;  /* 0x0000000000087947 */ /* 0x000fea0003800000 */
.L_x_3472:
[----:B------:R-:W3:Y:S02]  /*8020*/  LDG.E R2, desc[UR36][R4.64] ;  /* 0x0000002404027981 */ /* 0x000ee4000c1e1900 */
[----:B---3--:R-:W0:Y:S02]  /*8030*/  I2F.F64.U32 R2, R2 ;  /* 0x0000000200027312 */ /* 0x008e240000201800 */
.L_x_3449:
[----:B------:R-:W-:Y:S01]  /*8040*/  ULDC.U8 UR4, c[0x0][0x4a8] ;  /* 0x00012a0000047ab9 */ /* 0x000fe20000000000 */
[----:B------:R-:W-:Y:S01]  /*8050*/  BSSY B0, `(.L_x_3477) ;  /* 0x0000052000007945 */ /* 0x000fe20003800000 */
[----:B------:R-:W-:-:S13]  /*8060*/  ISETP.NE.AND P0, PT, RZ, UR4, PT ;  /* 0x00000004ff007c0c */ /* 0x000fda000bf05270 */
[----:B------:R-:W-:Y:S05]  /*8070*/  @!P0 BRA `(.L_x_3478) ;  /* 0x0000000000248947 */ /* 0x000fea0003800000 */
[----:B01-3-5:R-:W-:-:S14]  /*8080*/  DSETP.GTU.AND P0, PT, R2, RZ, PT ;  /* 0x000000ff0200722a */ /* 0x02bfdc0003f0c000 */
[----:B------:R-:W0:Y:S08]  /*8090*/  @!P0 LDC.64 R6, c[0x0][0x490] ;  /* 0x00012400ff068b82 */ /* 0x000e300000000a00 */
[----:B------:R-:W2:Y:S08]  /*80a0*/  @!P0 LDC.64 R8, c[0x0][0x4a0] ;  /* 0x00012800ff088b82 */ /* 0x000eb00000000a00 */
[----:B------:R-:W1:Y:S01]  /*80b0*/  @P0 LDC.64 R4, c[0x0][0x498] ;  /* 0x00012600ff040b82 */ /* 0x000e620000000a00 */
[----:B0-----:R-:W-:-:S02]  /*80c0*/  @!P0 DADD R6, R2, R6 ;  /* 0x0000000002068229 */ /* 0x001fc40000000006 */
[C---:B--2-4-:R-:W-:Y:S02]  /*80d0*/  @!P0 DMUL R2, R18.reuse, R8 ;  /* 0x0000000812028228 */ /* 0x054fe40000000000 */
[----:B-1----:R-:W-:-:S06]  /*80e0*/  @P0 DMUL R4, R18, R4 ;  /* 0x0000000412040228 */ /* 0x002fcc0000000000 */
[----:B------:R-:W-:Y:S01]  /*80f0*/  @!P0 DMUL R4, R2, R6 ;  /* 0x0000000602048228 */ /* 0x000fe20000000000 */
[----:B------:R-:W-:Y:S10]  /*8100*/  BRA `(.L_x_3479) ;  /* 0x0000000400187947 */ /* 0x000ff40003800000 */
.L_x_3478:
[----:B01-3-5:R-:W-:-:S14]  /*8110*/  DSETP.GTU.AND P0, PT, R2, RZ, PT ;  /* 0x000000ff0200722a */ /* 0x02bfdc0003f0c000 */
[----:B------:R-:W2:Y:S02]  /*8120*/  @P0 LDC.64 R4, c[0x0][0x498] ;  /* 0x00012600ff040b82 */ /* 0x000ea40000000a00 */
[----:B--2-4-:R-:W-:Y:S01]  /*8130*/  @P0 DMUL R4, R18, R4 ;  /* 0x0000000412040228 */ /* 0x014fe20000000000 */
        /* <DEDUP_REMOVED lines=43> */
[----:B------:R-:W-:-:S08]  /*83f0*/  DFMA R8, R6, R8, UR6 ;  /* 0x0000000606087e2b */ /* 0x000fd00008000008 */
[----:B------:R-:W-:-:S08]  /*8400*/  DFMA R8, R6, R8, 1 ;  /* 0x3ff000000608742b */ /* 0x000fd00000000008 */
[----:B------:R-:W-:Y:S02]  /*8410*/  DFMA R10, R6, R8, 1 ;  /* 0x3ff00000060a742b */ /* 0x000fe40000000008 */
[----:B------:R-:W-:Y:S01]  /*8420*/  DMUL R8, R18, UR4 ;  /* 0x0000000412087c28 */ /* 0x000fe20008000000 */
[----:B------:R-:W-:-:S07]  /*8430*/  ULDC.64 UR4, c[0x0][0x490] ;  /* 0x0001240000047ab9 */ /* 0x000fce0000000a00 */
[----:B------:R-:W-:Y:S01]  /*8440*/  DMUL R8, R8, UR4 ;  /* 0x0000000408087c28 */ /* 0x000fe20008000000 */
[----:B------:R-:W-:Y:S01]  /*8450*/  LEA R7, R4, R11, 0x14 ;  /* 0x0000000b04077211 */ /* 0x000fe200078ea0ff */
[----:B------:R-:W-:Y:S01]  /*8460*/  IMAD.MOV.U32 R6, RZ, RZ, R10 ;  /* 0x000000ffff067224 */ /* 0x000fe200078e000a */
[----:B------:R-:W-:Y:S08]  /*8470*/  @!P0 BRA `(.L_x_3481) ;  /* 0x0000000000348947 */ /* 0x000ff00003800000 */
[----:B------:R-:W-:Y:S01]  /*8480*/  FSETP.GEU.FTZ.AND P0, PT, |R3|, 4.2275390625, PT ;  /* 0x408748000300780b */ /* 0x000fe20003f1e200 */
[C---:B------:R-:W-:Y:S02]  /*8490*/  DADD R6, R2.reuse, +INF ;  /* 0x7ff0000002067429 */ /* 0x040fe40000000000 */
[----:B------:R-:W-:-:S08]  /*84a0*/  DSETP.GEU.AND P1, PT, R2, RZ, PT ;  /* 0x000000ff0200722a */ /* 0x000fd00003f2e000 */
[----:B------:R-:W-:Y:S02]  /*84b0*/  FSEL R6, R6, RZ, P1 ;  /* 0x000000ff06067208 */ /* 0x000fe40000800000 */
[----:B------:R-:W-:Y:S01]  /*84c0*/  @!P0 LEA.HI R0, R4, R4, RZ, 0x1 ;  /* 0x0000000404008211 */ /* 0x000fe200078f08ff */
[----:B------:R-:W-:Y:S01]  /*84d0*/  @!P0 IMAD.MOV.U32 R2, RZ, RZ, R10 ;  /* 0x000000ffff028224 */ /* 0x000fe200078e000a */
[----:B------:R-:W-:Y:S02]  /*84e0*/  FSEL R7, R7, RZ, P1 ;  /* 0x000000ff07077208 */ /* 0x000fe40000800000 */
[----:B------:R-:W-:-:S05]  /*84f0*/  @!P0 SHF.R.S32.HI R3, RZ, 0x1, R0 ;  /* 0x00000001ff038819 */ /* 0x000fca0000011400 */
[----:B------:R-:W-:Y:S02]  /*8500*/  @!P0 IMAD.IADD R4, R4, 0x1, -R3 ;  /* 0x0000000104048824 */ /* 0x000fe400078e0a03 */
[----:B------:R-:W-:-:S03]  /*8510*/  @!P0 IMAD R3, R3, 0x100000, R11 ;  /* 0x0010000003038824 */ /* 0x000fc600078e020b */
[----:B------:R-:W-:Y:S01]  /*8520*/  @!P0 LEA R5, R4, 0x3ff00000, 0x14 ;  /* 0x3ff0000004058811 */ /* 0x000fe200078ea0ff */
[----:B------:R-:W-:-:S06]  /*8530*/  @!P0 IMAD.MOV.U32 R4, RZ, RZ, RZ ;  /* 0x000000ffff048224 */ /* 0x000fcc00078e00ff */
[----:B------:R-:W-:-:S11]  /*8540*/  @!P0 DMUL R6, R2, R4 ;  /* 0x0000000402068228 */ /* 0x000fd60000000000 */
.L_x_3481:
[----:B------:R-:W-:Y:S05]  /*8550*/  BSYNC B1 ;  /* 0x0000000000017941 */ /* 0x000fea0003800000 */
.L_x_3480:
[----:B------:R-:W-:-:S11]  /*8560*/  DMUL R4, R8, R6 ;  /* 0x0000000608047228 */ /* 0x000fd60000000000 */
.L_x_3479:
[----:B------:R-:W-:Y:S05]  /*8570*/  BSYNC B0 ;  /* 0x0000000000007941 */ /* 0x000fea0003800000 */
.L_x_3477:
        /* <DEDUP_REMOVED lines=15> */
.L_x_3485:
[----:B------:R-:W0:Y:S02]  /*8670*/  F2I.S64.F64.TRUNC R4, R4 ;  /* 0x0000000400047311 */ /* 0x000e24000030d900 */
[----:B0-----:R-:W-:-:S05]  /*8680*/  IMAD.MOV.U32 R3, RZ, RZ, R4 ;  /* 0x000000ffff037224 */ /* 0x001fca00078e0004 */
[----:B------:R0:W-:Y:S01]  /*8690*/  STG.E.U8 desc[UR36][R16.64], R3 ;  /* 0x0000000310007986 */ /* 0x0001e2000c101124 */
[----:B------:R-:W-:Y:S05]  /*86a0*/  BRA `(.L_x_3487) ;  /* 0x0000000c00f87947 */ /* 0x000fea0003800000 */
.L_x_3484:
        /* <DEDUP_REMOVED lines=9> */
.L_x_3489:
[----:B------:R-:W0:Y:S02]  /*8740*/  F2I.F64.TRUNC R5, R4 ;  /* 0x0000000400057311 */ /* 0x000e24000030d100 */
[----:B0-----:R3:W-:Y:S01]  /*8750*/  STG.E desc[UR36][R16.64], R5 ;  /* 0x0000000510007986 */ /* 0x0017e2000c101924 */
[----:B------:R-:W-:Y:S05]  /*8760*/  BRA `(.L_x_3487) ;  /* 0x0000000c00c87947 */ /* 0x000fea0003800000 */
.L_x_3488:
[----:B------:R-:W0:Y:S02]  /*8770*/  F2I.F64.TRUNC R5, R4 ;  /* 0x0000000400057311 */ /* 0x000e24000030d100 */
[----:B0-----:R2:W-:Y:S01]  /*8780*/  STG.E.U16 desc[UR36][R16.64], R5 ;  /* 0x0000000510007986 */ /* 0x0015e2000c101524 */
[----:B------:R-:W-:Y:S05]  /*8790*/  BRA `(.L_x_3487) ;  /* 0x0000000c00bc7947 */ /* 0x000fea0003800000 */
.L_x_3483:
        /* <DEDUP_REMOVED lines=13> */
.L_x_3491:
        /* <DEDUP_REMOVED lines=8> */
.L_x_3490:
        /* <DEDUP_REMOVED lines=14> */
.L_x_3493:
        /* <DEDUP_REMOVED lines=9> */
.L_x_3492:
[----:B------:R0:W-:Y:S01]  /*8a60*/  STG.E.64 desc[UR36][R16.64], R4 ;  /* 0x0000000410007986 */ /* 0x0001e2000c101b24 */
[----:B------:R-:W-:Y:S05]  /*8a70*/  BRA `(.L_x_3487) ;  /* 0x0000000c00047947 */ /* 0x000fea0003800000 */
.L_x_3482:
        /* <DEDUP_REMOVED lines=12> */
.L_x_3496:
[----:B------:R-:W-:-:S05]  /*8b40*/  CS2R R6, SRZ ;  /* 0x0000000000067805 */ /* 0x000fca000001ff00 */
[----:B------:R0:W-:Y:S01]  /*8b50*/  STG.E.128 desc[UR36][R16.64], R4 ;  /* 0x0000000410007986 */ /* 0x0001e2000c101d24 */
[----:B------:R-:W-:Y:S05]  /*8b60*/  BRA `(.L_x_3487) ;  /* 0x0000000800c87947 */ /* 0x000fea0003800000 */
.L_x_3495:
        /* <DEDUP_REMOVED lines=25> */
.L_x_3500:
[----:B------:R-:W-:Y:S05]  /*8d00*/  BSYNC B0 ;  /* 0x0000000000007941 */ /* 0x000fea0003800000 */
.L_x_3499:
[----:B------:R-:W-:-:S05]  /*8d10*/  LOP3.LUT R3, R0, R3, RZ, 0xfc, !PT ;  /* 0x0000000300037212 */ /* 0x000fca00078efcff */
[----:B------:R0:W-:Y:S01]  /*8d20*/  STG.E.U8 desc[UR36][R16.64], R3 ;  /* 0x0000000310007986 */ /* 0x0001e2000c101124 */
[----:B------:R-:W-:Y:S05]  /*8d30*/  BRA `(.L_x_3487) ;  /* 0x0000000800547947 */ /* 0x000fea0003800000 */
.L_x_3498:
        /* <DEDUP_REMOVED lines=17> */
.L_x_3502:
[----:B------:R-:W-:Y:S01]  /*8e50*/  IMAD.MOV.U32 R0, RZ, RZ, 0x7f ;  /* 0x0000007fff007424 */ /* 0x000fe200078e00ff */
[----:B------:R-:W-:-:S04]  /*8e60*/  ISETP.GT.U32.AND P0, PT, R2, 0x7f800000, PT ;  /* 0x7f8000000200780c */ /* 0x000fc80003f04070 */
[----:B------:R-:W-:-:S09]  /*8e70*/  SEL R0, R0, 0x7c, P0 ;  /* 0x0000007c00007807 */ /* 0x000fd20000000000 */
.L_x_3503:
[----:B------:R-:W-:Y:S05]  /*8e80*/  BSYNC B0 ;  /* 0x0000000000007941 */ /* 0x000fea0003800000 */
.L_x_3501:
[----:B------:R-:W-:-:S04]  /*8e90*/  LOP3.LUT R2, R3, 0x80000000, RZ, 0xc0, !PT ;  /* 0x8000000003027812 */ /* 0x000fc800078ec0ff */
[----:B------:R-:W-:-:S04]  /*8ea0*/  SHF.R.U32.HI R3, RZ, 0x18, R2 ;  /* 0x00000018ff037819 */ /* 0x000fc80000011602 */
[----:B------:R-:W-:-:S05]  /*8eb0*/  LOP3.LUT R3, R0, R3, RZ, 0xfc, !PT ;  /* 0x0000000300037212 */ /* 0x000fca00078efcff */
[----:B------:R0:W-:Y:S01]  /*8ec0*/  STG.E.U8 desc[UR36][R16.64], R3 ;  /* 0x0000000310007986 */ /* 0x0001e2000c101124 */
[----:B------:R-:W-:Y:S05]  /*8ed0*/  BRA `(.L_x_3487) ;  /* 0x0000000400ec7947 */ /* 0x000fea0003800000 */
.L_x_3497:
        /* <DEDUP_REMOVED lines=8> */
.L_x_3494:
        /* <DEDUP_REMOVED lines=11> */
.L_x_3506:
        /* <DEDUP_REMOVED lines=21> */
.L_x_3509:
[----:B------:R-:W-:-:S04]  /*9160*/  LOP3.LUT R2, R3, 0x80000000, RZ, 0xc0, !PT ;  /* 0x8000000003027812 */ /* 0x000fc800078ec0ff */
[----:B------:R-:W-:-:S04]  /*9170*/  SHF.R.U32.HI R3, RZ, 0x18, R2 ;  /* 0x00000018ff037819 */ /* 0x000fc80000011602 */
[----:B------:R-:W-:-:S04]  /*9180*/  LOP3.LUT R0, R0, R3, RZ, 0xfc, !PT ;  /* 0x0000000300007212 */ /* 0x000fc800078efcff */
[----:B------:R-:W-:-:S07]  /*9190*/  PRMT R8, R0, 0x7610, R8 ;  /* 0x0000761000087816 */ /* 0x000fce0000000008 */
.L_x_3508:
[----:B------:R-:W-:Y:S05]  /*91a0*/  BSYNC B0 ;  /* 0x0000000000007941 */ /* 0x000fea0003800000 */
.L_x_3507:
[----:B------:R0:W-:Y:S01]  /*91b0*/  STG.E.U8 desc[UR36][R16.64], R8 ;  /* 0x0000000810007986 */ /* 0x0001e2000c101124 */
[----:B------:R-:W-:Y:S05]  /*91c0*/  BRA `(.L_x_3487) ;  /* 0x0000000400307947 */ /* 0x000fea0003800000 */
.L_x_3505:
        /* <DEDUP_REMOVED lines=21> */
.L_x_3512:
[----:B------:R-:W-:-:S04]  /*9320*/  LOP3.LUT R2, R3, 0x80000000, RZ, 0xc0, !PT ;  /* 0x8000000003027812 */ /* 0x000fc800078ec0ff */
[----:B------:R-:W-:-:S04]  /*9330*/  SHF.R.U32.HI R3, RZ, 0x18, R2 ;  /* 0x00000018ff037819 */ /* 0x000fc80000011602 */
[----:B------:R-:W-:-:S04]  /*9340*/  LOP3.LUT R0, R0, R3, RZ, 0xfc, !PT ;  /* 0x0000000300007212 */ /* 0x000fc800078efcff */
[----:B------:R-:W-:-:S07]  /*9350*/  PRMT R8, R0, 0x7610, R8 ;  /* 0x0000761000087816 */ /* 0x000fce0000000008 */
.L_x_3511:
[----:B------:R-:W-:Y:S05]  /*9360*/  BSYNC B0 ;  /* 0x0000000000007941 */ /* 0x000fea0003800000 */
.L_x_3510:
[----:B------:R0:W-:Y:S01]  /*9370*/  STG.E.U8 desc[UR36][R16.64], R8 ;  /* 0x0000000810007986 */ /* 0x0001e2000c101124 */
[----:B------:R-:W-:Y:S05]  /*9380*/  BRA `(.L_x_3487) ;  /* 0x0000000000c07947 */ /* 0x000fea0003800000 */
.L_x_3504:
        /* <DEDUP_REMOVED lines=26> */
.L_x_3486:
[----:B------:R-:W-:Y:S01]  /*9530*/  MOV R0, 0x0 ;  /* 0x0000000000007802 */ /* 0x000fe20000000f00 */
[----:B------:R-:W-:Y:S01]  /*9540*/  ULDC.64 UR4, c[0x4][0x128] ;  /* 0x01004a0000047ab9 */ /* 0x000fe20000000a00 */
[----:B------:R-:W-:Y:S01]  /*9550*/  ULDC.64 UR6, c[0x4][0x10] ;  /* 0x0100040000067ab9 */ /* 0x000fe20000000a00 */
[----:B------:R-:W-:Y:S01]  /*9560*/  IMAD.U32 R4, RZ, RZ, UR4 ;  /* 0x00000004ff047e24 */ /* 0x000fe2000f8e00ff */
[----:B------:R0:W1:Y:S01]  /*9570*/  LDC.64 R2, c[0x4][R0] ;  /* 0x0100000000027b82 */ /* 0x0000620000000a00 */
[----:B------:R-:W-:Y:S01]  /*9580*/  IMAD.U32 R5, RZ, RZ, UR5 ;  /* 0x00000005ff057e24 */ /* 0x000fe2000f8e00ff */
[----:B------:R-:W-:Y:S01]  /*9590*/  ULDC.64 UR4, c[0x4][0x130] ;  /* 0x01004c0000047ab9 */ /* 0x000fe20000000a00 */
[----:B------:R-:W-:Y:S01]  /*95a0*/  IMAD.U32 R10, RZ, RZ, UR6 ;  /* 0x00000006ff0a7e24 */ /* 0x000fe2000f8e00ff */
[----:B------:R-:W-:Y:S01]  /*95b0*/  MOV R7, UR5 ;  /* 0x0000000500077c02 */ /* 0x000fe20008000f00 */
[----:B------:R-:W-:Y:S02]  /*95c0*/  IMAD.U32 R6, RZ, RZ, UR4 ;  /* 0x00000004ff067e24 */ /* 0x000fe4000f8e00ff */
[----:B------:R-:W-:-:S02]  /*95d0*/  IMAD.U32 R11, RZ, RZ, UR7 ;  /* 0x00000007ff0b7e24 */ /* 0x000fc4000f8e00ff */
[----:B------:R-:W-:Y:S02]  /*95e0*/  IMAD.MOV.U32 R8, RZ, RZ, 0x65 ;  /* 0x00000065ff087424 */ /* 0x000fe400078e00ff */
[----:B------:R-:W-:Y:S02]  /*95f0*/  IMAD.MOV.U32 R12, RZ, RZ, 0x1 ;  /* 0x00000001ff0c7424 */ /* 0x000fe400078e00ff */
[----:B0-----:R-:W-:-:S07]  /*9600*/  IMAD.MOV.U32 R13, RZ, RZ, RZ ;  /* 0x000000ffff0d7224 */ /* 0x001fce00078e00ff */
[----:B------:R-:W-:-:S07]  /*9610*/  LEPC R20, `(.L_x_3515) ;  /* 0x000000001014794e */ /* 0x000fce0000000000 */
[----:B-1----:R-:W-:Y:S05]  /*9620*/  CALL.ABS.NOINC R2 ;  /* 0x0000000002007343 */ /* 0x002fea0003c00000 */
.L_x_3515:
[----:B------:R-:W-:Y:S05]  /*9630*/  BRA `(.L_x_3487) ;  /* 0x0000000000147947 */ /* 0x000fea0003800000 */
.L_x_3514:
[----:B------:R-:W0:Y:S02]  /*9640*/  F2I.U64.F64.TRUNC R4, R4 ;  /* 0x0000000400047311 */ /* 0x000e24000030d800 */
[----:B0-----:R0:W-:Y:S01]  /*9650*/  STG.E.64 desc[UR36][R16.64], R4 ;  /* 0x0000000410007986 */ /* 0x0011e2000c101b24 */
[----:B------:R-:W-:Y:S05]  /*9660*/  BRA `(.L_x_3487) ;  /* 0x0000000000087947 */ /* 0x000fea0003800000 */
.L_x_3513:
[----:B------:R-:W0:Y:S02]  /*9670*/  F2I.U32.F64.TRUNC R5, R4 ;  /* 0x0000000400057311 */ /* 0x000e24000030d000 */
[----:B0-----:R0:W-:Y:S02]  /*9680*/  STG.E desc[UR36][R16.64], R5 ;  /* 0x0000000510007986 */ /* 0x0011e4000c101924 */
.L_x_3487:
[----:B------:R-:W-:-:S07]  /*9690*/  VIADD R23, R23, 0x80 ;  /* 0x0000008017177836 */ /* 0x000fce0000000000 */
.L_x_3409:
[----:B------:R-:W-:Y:S05]  /*96a0*/  BSYNC B6 ;  /* 0x0000000000067941 */ /* 0x000fea0003800000 */
.L_x_3408:
        /* <DEDUP_REMOVED lines=358> */
.L_x_3518:
        /* <DEDUP_REMOVED lines=21> */
.L_x_3522:
[----:B------:R-:W2:Y:S02]  /*ae60*/  LDG.E.U8 R2, desc[UR36][R2.64] ;  /* 0x0000002402027981 */ /* 0x000ea4000c1e1100 */
[----:B--2---:R0:W1:Y:S01]  /*ae70*/  I2F.F64.U16 R18, R2 ;  /* 0x0000000200127312 */ /* 0x0040620000101800 */
[----:B------:R-:W-:Y:S05]  /*ae80*/  BRA `(.L_x_3524) ;  /* 0x0000000c00707947 */ /* 0x000fea0003800000 */
.L_x_3521:
        /* <DEDUP_REMOVED lines=9> */
.L_x_3526:
[----:B------:R-:W2:Y:S02]  /*af20*/  LDG.E R2, desc[UR36][R2.64] ;  /* 0x0000002402027981 */ /* 0x000ea4000c1e1900 */
[----:B--2---:R0:W1:Y:S01]  /*af30*/  I2F.F64 R18, R2 ;  /* 0x0000000200127312 */ /* 0x0040620000201c00 */
[----:B------:R-:W-:Y:S05]  /*af40*/  BRA `(.L_x_3524) ;  /* 0x0000000c00407947 */ /* 0x000fea0003800000 */
.L_x_3525:
[----:B------:R-:W2:Y:S02]  /*af50*/  LDG.E.U16 R2, desc[UR36][R2.64] ;  /* 0x0000002402027981 */ /* 0x000ea4000c1e1500 */
[----:B--2---:R0:W1:Y:S01]  /*af60*/  I2F.F64.S16 R18, R2 ;  /* 0x0000000200127312 */ /* 0x0040620000101c00 */
[----:B------:R-:W-:Y:S05]  /*af70*/  BRA `(.L_x_3524) ;  /* 0x0000000c00347947 */ /* 0x000fea0003800000 */
.L_x_3520:
        /* <DEDUP_REMOVED lines=10> */
.L_x_3528:
[----:B------:R-:W2:Y:S02]  /*b020*/  LDG.E.U16 R0, desc[UR36][R2.64] ;  /* 0x0000002402007981 */ /* 0x000ea4000c1e1500 */
[----:B--2---:R-:W-:-:S05]  /*b030*/  HADD2.F32 R0, -RZ, R0.H0_H0 ;  /* 0x20000000ff007230 */ /* 0x004fca0000004100 */
[----:B------:R-:W-:-:S04]  /*b040*/  FMUL.FTZ R0, R0, 1 ;  /* 0x3f80000000007820 */ /* 0x000fc80000410000 */
[----:B------:R1:W2:Y:S01]  /*b050*/  F2F.F64.F32 R18, R0 ;  /* 0x0000000000127310 */ /* 0x0002a20000201800 */
[----:B------:R-:W-:Y:S05]  /*b060*/  BRA `(.L_x_3524) ;  /* 0x0000000800f87947 */ /* 0x000fea0003800000 */
.L_x_3527:
        /* <DEDUP_REMOVED lines=8> */
[----:B------:R-:W4:Y:S01]  /*b0f0*/  F2F.F64.F32 R18, R18 ;  /* 0x0000001200127310 */ /* 0x000f220000201800 */
[----:B------:R-:W-:Y:S05]  /*b100*/  BRA `(.L_x_3524) ;  /* 0x0000000800d07947 */ /* 0x000fea0003800000 */
.L_x_3530:
[----:B------:R-:W2:Y:S02]  /*b110*/  LDG.E.U16 R2, desc[UR36][R2.64] ;  /* 0x0000002402027981 */ /* 0x000ea4000c1e1500 */
[----:B--2---:R-:W-:-:S05]  /*b120*/  HADD2.F32 R0, -RZ, R2.H0_H0 ;  /* 0x20000002ff007230 */ /* 0x004fca0000004100 */
[----:B------:R-:W-:-:S04]  /*b130*/  FMUL.FTZ R0, R0, 1 ;  /* 0x3f80000000007820 */ /* 0x000fc80000410000 */
[----:B------:R0:W1:Y:S01]  /*b140*/  F2F.F64.F32 R18, R0 ;  /* 0x0000000000127310 */ /* 0x0000620000201800 */
[----:B------:R-:W-:Y:S05]  /*b150*/  BRA `(.L_x_3524) ;  /* 0x0000000800bc7947 */ /* 0x000fea0003800000 */
.L_x_3529:
[----:B------:R3:W5:Y:S01]  /*b160*/  LDG.E.64 R18, desc[UR36][R2.64] ;  /* 0x0000002402127981 */ /* 0x000762000c1e1b00 */
[----:B------:R-:W-:Y:S05]  /*b170*/  BRA `(.L_x_3524) ;  /* 0x0000000800b47947 */ /* 0x000fea0003800000 */
.L_x_3519:
        /* <DEDUP_REMOVED lines=13> */
.L_x_3533:
[----:B------:R0:W5:Y:S01]  /*b250*/  LDG.E.64 R18, desc[UR36][R2.64] ;  /* 0x0000002402127981 */ /* 0x000162000c1e1b00 */
[----:B------:R-:W-:Y:S05]  /*b260*/  BRA `(.L_x_3524) ;  /* 0x0000000800787947 */ /* 0x000fea0003800000 */
.L_x_3532:
[----:B------:R-:W-:-:S13]  /*b270*/  ISETP.NE.AND P0, PT, R4, 0xf, PT ;  /* 0x0000000f0400780c */ /* 0x000fda0003f05270 */
[----:B------:R-:W-:Y:S05]  /*b280*/  @!P0 BRA `(.L_x_3534) ;  /* 0x0000000000a48947 */ /* 0x000fea0003800000 */
[----:B------:R-:W-:-:S13]  /*b290*/  ISETP.NE.AND P0, PT, R4, 0x17, PT ;  /* 0x000000170400780c */ /* 0x000fda0003f05270 */
[----:B------:R-:W-:Y:S05]  /*b2a0*/  @!P0 BRA `(.L_x_3535) ;  /* 0x0000000000608947 */ /* 0x000fea0003800000 */
[----:B------:R-:W-:-:S13]  /*b2b0*/  ISETP.NE.AND P0, PT, R4, 0x18, PT ;  /* 0x000000180400780c */ /* 0x000fda0003f05270 */
[----:B------:R-:W-:Y:S05]  /*b2c0*/  @P0 BRA `(.L_x_3523) ;  /* 0x0000000800040947 */ /* 0x000fea0003800000 */
[----:B------:R-:W2:Y:S01]  /*b2d0*/  LDG.E.U8 R0, desc[UR36][R2.64] ;  /* 0x0000002402007981 */ /* 0x000ea2000c1e1100 */
[----:B------:R-:W-:Y:S01]  /*b2e0*/  IMAD.MOV.U32 R8, RZ, RZ, -0x800000 ;  /* 0xff800000ff087424 */ /* 0x000fe200078e00ff */
[----:B--2---:R-:W-:-:S04]  /*b2f0*/  SHF.L.U32 R0, R0, 0x18, RZ ;  /* 0x0000001800007819 */ /* 0x004fc800000006ff */
        /* <DEDUP_REMOVED lines=19> */
.L_x_3535:
        /* <DEDUP_REMOVED lines=15> */
.L_x_3534:
[----:B------:R-:W2:Y:S02]  /*b520*/  LDG.E.U16 R0, desc[UR36][R2.64] ;  /* 0x0000002402007981 */ /* 0x000ea4000c1e1500 */
[----:B--2---:R-:W-:-:S04]  /*b530*/  IMAD.U32 R0, R0, 0x10000, RZ ;  /* 0x0001000000007824 */ /* 0x004fc800078e00ff */
[----:B------:R-:W-:-:S04]  /*b540*/  FMUL.FTZ R0, R0, 1 ;  /* 0x3f80000000007820 */ /* 0x000fc80000410000 */
[----:B------:R0:W1:Y:S01]  /*b550*/  F2F.F64.F32 R18, R0 ;  /* 0x0000000000127310 */ /* 0x0000620000201800 */
[----:B------:R-:W-:Y:S05]  /*b560*/  BRA `(.L_x_3524) ;  /* 0x0000000400b87947 */ /* 0x000fea0003800000 */
.L_x_3531:
        /* <DEDUP_REMOVED lines=11> */
.L_x_3538:
        /* <DEDUP_REMOVED lines=21> */
.L_x_3542:
[----:B------:R-:W-:Y:S05]  /*b770*/  BSYNC B1 ;  /* 0x0000000000017941 */ /* 0x000fea0003800000 */
.L_x_3541:
[----:B------:R-:W-:Y:S01]  /*b780*/  LEA R3, R0, 0x3b800000, 0x17 ;  /* 0x3b80000000037811 */ /* 0x000fe200078eb8ff */
[----:B------:R-:W-:-:S05]  /*b790*/  IMAD.SHL.U32 R0, R2, 0x100000, RZ ;  /* 0x0010000002007824 */ /* 0x000fca00078e00ff */
[----:B------:R-:W-:-:S07]  /*b7a0*/  LOP3.LUT R0, R3, R0, R4, 0xfe, !PT ;  /* 0x0000000003007212 */ /* 0x000fce00078efe04 */
.L_x_3540:
[----:B------:R-:W-:Y:S05]  /*b7b0*/  BSYNC B0 ;  /* 0x0000000000007941 */ /* 0x000fea0003800000 */
.L_x_3539:
[----:B------:R-:W-:-:S04]  /*b7c0*/  FMUL.FTZ R0, R0, 1 ;  /* 0x3f80000000007820 */ /* 0x000fc80000410000 */
[----:B------:R0:W1:Y:S01]  /*b7d0*/  F2F.F64.F32 R18, R0 ;  /* 0x0000000000127310 */ /* 0x0000620000201800 */
[----:B------:R-:W-:Y:S05]  /*b7e0*/  BRA `(.L_x_3524) ;  /* 0x0000000400187947 */ /* 0x000fea0003800000 */
.L_x_3537:
        /* <DEDUP_REMOVED lines=21> */
.L_x_3546:
[----:B------:R-:W-:Y:S05]  /*b940*/  BSYNC B1 ;  /* 0x0000000000017941 */ /* 0x000fea0003800000 */
.L_x_3545:
[----:B------:R-:W-:Y:S01]  /*b950*/  LEA R3, R0, 0x37800000, 0x17 ;  /* 0x3780000000037811 */ /* 0x000fe200078eb8ff */
[----:B------:R-:W-:-:S05]  /*b960*/  IMAD.SHL.U32 R0, R2, 0x200000, RZ ;  /* 0x0020000002007824 */ /* 0x000fca00078e00ff */
[----:B------:R-:W-:-:S07]  /*b970*/  LOP3.LUT R0, R3, R0, R4, 0xfe, !PT ;  /* 0x0000000003007212 */ /* 0x000fce00078efe04 */
.L_x_3544:
[----:B------:R-:W-:Y:S05]  /*b980*/  BSYNC B0 ;  /* 0x0000000000007941 */ /* 0x000fea0003800000 */
.L_x_3543:
[----:B------:R-:W-:-:S04]  /*b990*/  FMUL.FTZ R0, R0, 1 ;  /* 0x3f80000000007820 */ /* 0x000fc80000410000 */
[----:B------:R0:W1:Y:S01]  /*b9a0*/  F2F.F64.F32 R18, R0 ;  /* 0x0000000000127310 */ /* 0x0000620000201800 */
[----:B------:R-:W-:Y:S05]  /*b9b0*/  BRA `(.L_x_3524) ;  /* 0x0000000000a47947 */ /* 0x000fea0003800000 */
.L_x_3536:
        /* <DEDUP_REMOVED lines=12> */
[----:B------:R-:W-:Y:S01]  /*ba80*/  @!P0 MOV R0, 0x7f800001 ;  /* 0x7f80000100008802 */ /* 0x000fe20000000f00 */
[----:B------:R-:W-:-:S07]  /*ba90*/  @P0 IMAD.SHL.U32 R0, R2, 0x800000, RZ ;  /* 0x0080000002000824 */ /* 0x000fce00078e00ff */
.L_x_3550:
[----:B------:R-:W-:Y:S05]  /*baa0*/  BSYNC B0 ;  /* 0x0000000000007941 */ /* 0x000fea0003800000 */
.L_x_3549:
[----:B------:R-:W-:-:S04]  /*bab0*/  FMUL.FTZ R0, R0, 1 ;  /* 0x3f80000000007820 */ /* 0x000fc80000410000 */
[----:B------:R0:W1:Y:S01]  /*bac0*/  F2F.F64.F32 R18, R0 ;  /* 0x0000000000127310 */ /* 0x0000620000201800 */
[----:B------:R-:W-:Y:S05]  /*bad0*/  BRA `(.L_x_3524) ;  /* 0x00000000005c7947 */ /* 0x000fea0003800000 */
.L_x_3523:
        /* <DEDUP_REMOVED lines=16> */
.L_x_3551:
[----:B------:R-:W-:Y:S01]  /*bbe0*/  CS2R R18, SRZ ;  /* 0x0000000000127805 */ /* 0x000fe2000001ff00 */
[----:B------:R-:W-:Y:S06]  /*bbf0*/  BRA `(.L_x_3524) ;  /* 0x0000000000147947 */ /* 0x000fec0003800000 */
.L_x_3548:
[----:B------:R-:W2:Y:S02]  /*bc00*/  LDG.E.64 R18, desc[UR36][R2.64] ;  /* 0x0000002402127981 */ /* 0x000ea4000c1e1b00 */
[----:B--2---:R-:W0:Y:S01]  /*bc10*/  I2F.F64.U64 R18, R18 ;  /* 0x0000001200127312 */ /* 0x004e220000301800 */
[----:B------:R-:W-:Y:S05]  /*bc20*/  BRA `(.L_x_3524) ;  /* 0x0000000000087947 */ /* 0x000fea0003800000 */
.L_x_3547:
[----:B------:R-:W2:Y:S02]  /*bc30*/  LDG.E R2, desc[UR36][R2.64] ;  /* 0x0000002402027981 */ /* 0x000ea4000c1e1900 */
[----:B--2---:R0:W1:Y:S02]  /*bc40*/  I2F.F64.U32 R18, R2 ;  /* 0x0000000200127312 */ /* 0x0040640000201800 */
.L_x_3524:
[----:B0--3--:R-:W1:Y:S01]  /*bc50*/  LDC.U8 R2, c[0x0][0x4ba] ;  /* 0x00012e80ff027b82 */ /* 0x009e620000000000 */
[----:B------:R-:W-:Y:S02]  /*bc60*/  ULDC.64 UR4, c[0x0][0x488] ;  /* 0x0001220000047ab9 */ /* 0x000fe40000000a00 */
[----:B------:R-:W-:-:S05]  /*bc70*/  IADD3 R4, P0, R22, UR4, RZ ;  /* 0x0000000416047c10 */ /* 0x000fca000ff1e0ff */
        /* <DEDUP_REMOVED lines=15> */
.L_x_3555:
[----:B------:R-:W3:Y:S02]  /*bd70*/  LDG.E.U8 R2, desc[UR36][R4.64] ;  /* 0x0000002404027981 */ /* 0x000ee4000c1e1100 */
[----:B---3--:R-:W0:Y:S01]  /*bd80*/  I2F.F64.U16 R2, R2 ;  /* 0x0000000200027312 */ /* 0x008e220000101800 */
[----:B------:R-:W-:Y:S05]  /*bd90*/  BRA `(.L_x_3557) ;  /* 0x0000000c00707947 */ /* 0x000fea0003800000 */
.L_x_3554:
[----:B------:R-:W-:-:S13]  /*bda0*/  ISETP.NE.AND P0, PT, R0, 0x2, PT ;  /* 0x000000020000780c */ /* 0x000fda0003f05270 */
[----:B------:R-:W-:Y:S05]  /*bdb0*/  @!P0 BRA `(.L_x_3558) ;  /* 0x0000000000288947 */ /* 0x000fea0003800000 */
[----:B------:R-:W-:-:S13]  /*bdc0*/  ISETP.NE.AND P0, PT, R0, 0x3, PT ;  /* 0x000000030000780c */ /* 0x000fda0003f05270 */
[----:B------:R-:W-:Y:S05]  /*bdd0*/  @!P0 BRA `(.L_x_3559) ;  /* 0x0000000000148947 */ /* 0x000fea0003800000 */
[----:B------:R-:W-:-:S13]  /*bde0*/  ISETP.NE.AND P0, PT, R0, 0x4, PT ;  /* 0x000000040000780c */ /* 0x000fda0003f05270 */
[----:B------:R-:W-:Y:S05]  /*bdf0*/  @P0 BRA `(.L_x_3556) ;  /* 0x0000000800fc0947 */ /* 0x000fea0003800000 */
[----:B------:R-:W3:Y:S02]  /*be00*/  LDG.E.64 R2, desc[UR36][R4.64] ;  /* 0x0000002404027981 */ /* 0x000ee4000c1e1b00 */
[----:B---3--:R-:W0:Y:S01]  /*be10*/  I2F.F64.S64 R2, R2 ;  /* 0x0000000200027312 */ /* 0x008e220000301c00 */
[----:B------:R-:W-:Y:S05]  /*be20*/  BRA `(.L_x_3557) ;  /* 0x0000000c004c7947 */ /* 0x000fea0003800000 */
.L_x_3559:
[----:B------:R-:W3:Y:S02]  /*be30*/  LDG.E R2, desc[UR36][R4.64] ;  /* 0x0000002404027981 */ /* 0x000ee4000c1e1900 */
[----:B---3--:R-:W0:Y:S01]  /*be40*/  I2F.F64 R2, R2 ;  /* 0x0000000200027312 */ /* 0x008e220000201c00 */
[----:B------:R-:W-:Y:S05]  /*be50*/  BRA `(.L_x_3557) ;  /* 0x0000000c00407947 */ /* 0x000fea0003800000 */
.L_x_3558:
[----:B------:R-:W3:Y:S02]  /*be60*/  LDG.E.U16 R2, desc[UR36][R4.64] ;  /* 0x0000002404027981 */ /* 0x000ee4000c1e1500 */
[----:B---3--:R-:W0:Y:S01]  /*be70*/  I2F.F64.S16 R2, R2 ;  /* 0x0000000200027312 */ /* 0x008e220000101c00 */
[----:B------:R-:W-:Y:S05]  /*be80*/  BRA `(.L_x_3557) ;  /* 0x0000000c00347947 */ /* 0x000fea0003800000 */
.L_x_3553:
        /* <DEDUP_REMOVED lines=8> */
[----:B------:R-:W3:Y:S01]  /*bf10*/  F2F.F64.F32 R2, R2 ;  /* 0x0000000200027310 */ /* 0x000ee20000201800 */
[----:B------:R-:W-:Y:S05]  /*bf20*/  BRA `(.L_x_3557) ;  /* 0x0000000c000c7947 */ /* 0x000fea0003800000 */
.L_x_3561:
[----:B------:R-:W3:Y:S02]  /*bf30*/  LDG.E.U16 R0, desc[UR36][R4.64] ;  /* 0x0000002404007981 */ /* 0x000ee4000c1e1500 */
[----:B---3--:R-:W-:-:S05]  /*bf40*/  HADD2.F32 R0, -RZ, R0.H0_H0 ;  /* 0x20000000ff007230 */ /* 0x008fca0000004100 */
[----:B------:R-:W-:-:S04]  /*bf50*/  FMUL.FTZ R0, R0, 1 ;  /* 0x3f80000000007820 */ /* 0x000fc80000410000 */
[----:B------:R0:W1:Y:S01]  /*bf60*/  F2F.F64.F32 R2, R0 ;  /* 0x0000000000027310 */ /* 0x0000620000201800 */
[----:B------:R-:W-:Y:S05]  /*bf70*/  BRA `(.L_x_3557) ;  /* 0x0000000800f87947 */ /* 0x000fea0003800000 */
.L_x_3560:
        /* <DEDUP_REMOVED lines=10> */
.L_x_3563:
[----:B------:R-:W3:Y:S02]  /*c020*/  LDG.E.U16 R4, desc[UR36][R4.64] ;  /* 0x0000002404047981 */ /* 0x000ee4000c1e1500 */
[----:B---3--:R-:W-:-:S05]  /*c030*/  HADD2.F32 R0, -RZ, R4.H0_H0 ;  /* 0x20000004ff007230 */ /* 0x008fca0000004100 */
[----:B------:R-:W-:-:S04]  /*c040*/  FMUL.FTZ R0, R0, 1 ;  /* 0x3f80000000007820 */ /* 0x000fc80000410000 */
[----:B------:R0:W1:Y:S01]  /*c050*/  F2F.F64.F32 R2, R0 ;  /* 0x0000000000027310 */ /* 0x0000620000201800 */
[----:B------:R-:W-:Y:S05]  /*c060*/  BRA `(.L_x_3557) ;  /* 0x0000000800bc7947 */ /* 0x000fea0003800000 */
.L_x_3562:
[----:B------:R0:W5:Y:S01]  /*c070*/  LDG.E.64 R2, desc[UR36][R4.64] ;  /* 0x0000002404027981 */ /* 0x000162000c1e1b00 */
[----:B------:R-:W-:Y:S05]  /*c080*/  BRA `(.L_x_3557) ;  /* 0x0000000800b47947 */ /* 0x000fea0003800000 */
.L_x_3552:
        /* <DEDUP_REMOVED lines=13> */
.L_x_3566:
[----:B------:R0:W5:Y:S01]  /*c160*/  LDG.E.64 R2, desc[UR36][R4.64] ;  /* 0x0000002404027981 */ /* 0x000162000c1e1b00 */
[----:B------:R-:W-:Y:S05]  /*c170*/  BRA `(.L_x_3557) ;  /* 0x0000000800787947 */ /* 0x000fea0003800000 */
.L_x_3565:
        /* <DEDUP_REMOVED lines=28> */
.L_x_3568:
[----:B------:R-:W3:Y:S02]  /*c340*/  LDG.E.U8 R3, desc[UR36][R4.64] ;  /* 0x0000002404037981 */ /* 0x000ee4000c1e1100 */
[----:B---3--:R-:W-:-:S05]  /*c350*/  IMAD.SHL.U32 R0, R3, 0x2000000, RZ ;  /* 0x0200000003007824 */ /* 0x008fca00078e00ff */
[----:B------:R-:W-:-:S13]  /*c360*/  ISETP.GE.U32.AND P0, PT, R0, 0x8000000, PT ;  /* 0x080000000000780c */ /* 0x000fda0003f06070 */
[C---:B------:R-:W-:Y:S02]  /*c370*/  @!P0 IMAD.SHL.U32 R0, R3.reuse, 0x100, RZ ;  /* 0x0000010003008824 */ /* 0x040fe400078e00ff */
[C---:B------:R-:W-:Y:S01]  /*c380*/  @P0 IMAD.SHL.U32 R2, R3.reuse, 0x200000, RZ ;  /* 0x0020000003020824 */ /* 0x040fe200078e00ff */
[----:B------:R-:W-:Y:S02]  /*c390*/  SHF.L.U32 R3, R3, 0x18, RZ ;  /* 0x0000001803037819 */ /* 0x000fe400000006ff */
        /* <DEDUP_REMOVED lines=9> */
.L_x_3567:
[----:B------:R-:W3:Y:S02]  /*c430*/  LDG.E.U16 R0, desc[UR36][R4.64] ;  /* 0x0000002404007981 */ /* 0x000ee4000c1e1500 */
[----:B---3--:R-:W-:-:S04]  /*c440*/  IMAD.U32 R0, R0, 0x10000, RZ ;  /* 0x0001000000007824 */ /* 0x008fc800078e00ff */
[----:B------:R-:W-:-:S04]  /*c450*/  FMUL.FTZ R0, R0, 1 ;  /* 0x3f80000000007820 */ /* 0x000fc80000410000 */
[----:B------:R0:W1:Y:S01]  /*c460*/  F2F.F64.F32 R2, R0 ;  /* 0x0000000000027310 */ /* 0x0000620000201800 */
[----:B------:R-:W-:Y:S05]  /*c470*/  BRA `(.L_x_3557) ;  /* 0x0000000400b87947 */ /* 0x000fea0003800000 */
.L_x_3564:
        /* <DEDUP_REMOVED lines=11> */
.L_x_3571:
        /* <DEDUP_REMOVED lines=21> */
.L_x_3575:
[----:B------:R-:W-:Y:S05]  /*c680*/  BSYNC B1 ;  /* 0x0000000000017941 */ /* 0x000fea0003800000 */
.L_x_3574:
[----:B------:R-:W-:Y:S01]  /*c690*/  LEA R3, R0, 0x3b800000, 0x17 ;  /* 0x3b80000000037811 */ /* 0x000fe200078eb8ff */
[----:B------:R-:W-:-:S05]  /*c6a0*/  IMAD.SHL.U32 R0, R2, 0x100000, RZ ;  /* 0x0010000002007824 */ /* 0x000fca00078e00ff */
[----:B------:R-:W-:-:S07]  /*c6b0*/  LOP3.LUT R0, R3, R0, R4, 0xfe, !PT ;  /* 0x0000000003007212 */ /* 0x000fce00078efe04 */
.L_x_3573:
[----:B------:R-:W-:Y:S05]  /*c6c0*/  BSYNC B0 ;  /* 0x0000000000007941 */ /* 0x000fea0003800000 */
.L_x_3572:
[----:B------:R-:W-:-:S04]  /*c6d0*/  FMUL.FTZ R0, R0, 1 ;  /* 0x3f80000000007820 */ /* 0x000fc80000410000 */
[----:B------:R0:W1:Y:S01]  /*c6e0*/  F2F.F64.F32 R2, R0 ;  /* 0x0000000000027310 */ /* 0x0000620000201800 */
[----:B------:R-:W-:Y:S05]  /*c6f0*/  BRA `(.L_x_3557) ;  /* 0x0000000400187947 */ /* 0x000fea0003800000 */
.L_x_3570:
        /* <DEDUP_REMOVED lines=21> */
.L_x_3579:
[----:B------:R-:W-:Y:S05]  /*c850*/  BSYNC B1 ;  /* 0x0000000000017941 */ /* 0x000fea0003800000 */
.L_x_3578:
[----:B------:R-:W-:Y:S01]  /*c860*/  LEA R3, R0, 0x37800000, 0x17 ;  /* 0x3780000000037811 */ /* 0x000fe200078eb8ff */
[----:B------:R-:W-:-:S05]  /*c870*/  IMAD.SHL.U32 R0, R2, 0x200000, RZ ;  /* 0x0020000002007824 */ /* 0x000fca00078e00ff */
[----:B------:R-:W-:-:S07]  /*c880*/  LOP3.LUT R0, R3, R0, R4, 0xfe, !PT ;  /* 0x0000000003007212 */ /* 0x000fce00078efe04 */
.L_x_3577:
[----:B------:R-:W-:Y:S05]  /*c890*/  BSYNC B0 ;  /* 0x0000000000007941 */ /* 0x000fea0003800000 */
.L_x_3576:
[----:B------:R-:W-:-:S04]  /*c8a0*/  FMUL.FTZ R0, R0, 1 ;  /* 0x3f80000000007820 */ /* 0x000fc80000410000 */
[----:B------:R0:W1:Y:S01]  /*c8b0*/  F2F.F64.F32 R2, R0 ;  /* 0x0000000000027310 */ /* 0x0000620000201800 */
[----:B------:R-:W-:Y:S05]  /*c8c0*/  BRA `(.L_x_3557) ;  /* 0x0000000000a47947 */ /* 0x000fea0003800000 */
.L_x_3569:
        /* <DEDUP_REMOVED lines=14> */
.L_x_3583:
[----:B------:R-:W-:Y:S05]  /*c9b0*/  BSYNC B0 ;  /* 0x0000000000007941 */ /* 0x000fea0003800000 */
.L_x_3582:
[----:B------:R-:W-:-:S04]  /*c9c0*/  FMUL.FTZ R0, R0, 1 ;  /* 0x3f80000000007820 */ /* 0x000fc80000410000 */
[----:B------:R0:W1:Y:S01]  /*c9d0*/  F2F.F64.F32 R2, R0 ;  /* 0x0000000000027310 */ /* 0x0000620000201800 */
[----:B------:R-:W-:Y:S05]  /*c9e0*/  BRA `(.L_x_3557) ;  /* 0x00000000005c7947 */ /* 0x000fea0003800000 */
.L_x_3556:
[----:B------:R-:W-:Y:S01]  /*c9f0*/  MOV R2, 0x0 ;  /* 0x0000000000027802 */ /* 0x000fe20000000f00 */
[----:B------:R-:W-:Y:S01]  /*ca00*/  ULDC.64 UR4, c[0x4][0x128] ;  /* 0x01004a0000047ab9 */ /* 0x000fe20000000a00 */
[----:B------:R-:W-:Y:S01]  /*ca10*/  ULDC.64 UR6, c[0x4][0x8] ;  /* 0x0100020000067ab9 */ /* 0x000fe20000000a00 */
[----:B------:R-:W-:Y:S01]  /*ca20*/  IMAD.U32 R4, RZ, RZ, UR4 ;  /* 0x00000004ff047e24 */ /* 0x000fe2000f8e00ff */
[----:B------:R-:W-:Y:S01]  /*ca30*/  HFMA2.MMA R8, -RZ, RZ, 0, 4.64916229248046875e-06 ;  /* 0x0000004eff087435 */ /* 0x000fe200000001ff */
        /* <DEDUP_REMOVED lines=10> */
[----:B0-2-45:R-:W-:Y:S05]  /*cae0*/  CALL.ABS.NOINC R2 ;  /* 0x0000000002007343 */ /* 0x035fea0003c00000 */
.L_x_3584:
[----:B------:R-:W-:Y:S01]  /*caf0*/  CS2R R2, SRZ ;  /* 0x0000000000027805 */ /* 0x000fe2000001ff00 */
[----:B------:R-:W-:Y:S06]  /*cb00*/  BRA `(.L_x_3557) ;  /* 0x0000000000147947 */ /* 0x000fec0003800000 */
.L_x_3581:
[----:B------:R-:W3:Y:S02]  /*cb10*/  LDG.E.64 R2, desc[UR36][R4.64] ;  /* 0x0000002404027981 */ /* 0x000ee4000c1e1b00 */
[----:B---3--:R-:W0:Y:S01]  /*cb20*/  I2F.F64.U64 R2, R2 ;  /* 0x0000000200027312 */ /* 0x008e220000301800 */
[----:B------:R-:W-:Y:S05]  /*cb30*/  BRA `(.L_x_3557) ;  /* 0x0000000000087947 */ /* 0x000fea0003800000 */
.L_x_3580:
[----:B------:R-:W3:Y:S02]  /*cb40*/  LDG.E R2, desc[UR36][R4.64] ;  /* 0x0000002404027981 */ /* 0x000ee4000c1e1900 */
[----:B---3--:R-:W0:Y:S02]  /*cb50*/  I2F.F64.U32 R2, R2 ;  /* 0x0000000200027312 */ /* 0x008e240000201800 */
.L_x_3557:
        /* <DEDUP_REMOVED lines=13> */
.L_x_3586:
        /* <DEDUP_REMOVED lines=68> */
.L_x_3589:
[----:B------:R-:W-:Y:S05]  /*d070*/  BSYNC B1 ;  /* 0x0000000000017941 */ /* 0x000fea0003800000 */
.L_x_3588:
[----:B------:R-:W-:-:S11]  /*d080*/  DMUL R4, R8, R6 ;  /* 0x0000000608047228 */ /* 0x000fd60000000000 */
.L_x_3587:
[----:B------:R-:W-:Y:S05]  /*d090*/  BSYNC B0 ;  /* 0x0000000000007941 */ /* 0x000fea0003800000 */
.L_x_3585:
        /* <DEDUP_REMOVED lines=15> */
.L_x_3593:
[----:B------:R-:W0:Y:S02]  /*d190*/  F2I.S64.F64.TRUNC R4, R4 ;  /* 0x0000000400047311 */ /* 0x000e24000030d900 */
[----:B0-----:R-:W-:-:S05]  /*d1a0*/  IMAD.MOV.U32 R3, RZ, RZ, R4 ;  /* 0x000000ffff037224 */ /* 0x001fca00078e0004 */
[----:B------:R0:W-:Y:S01]  /*d1b0*/  STG.E.U8 desc[UR36][R16.64], R3 ;  /* 0x0000000310007986 */ /* 0x0001e2000c101124 */
[----:B------:R-:W-:Y:S05]  /*d1c0*/  BRA `(.L_x_3595) ;  /* 0x0000000c00f87947 */ /* 0x000fea0003800000 */
.L_x_3592:
        /* <DEDUP_REMOVED lines=9> */
.L_x_3597:
[----:B------:R-:W0:Y:S02]  /*d260*/  F2I.F64.TRUNC R5, R4 ;  /* 0x0000000400057311 */ /* 0x000e24000030d100 */
[----:B0-----:R0:W-:Y:S01]  /*d270*/  STG.E desc[UR36][R16.64], R5 ;  /* 0x0000000510007986 */ /* 0x0011e2000c101924 */
[----:B------:R-:W-:Y:S05]  /*d280*/  BRA `(.L_x_3595) ;  /* 0x0000000c00c87947 */ /* 0x000fea0003800000 */
.L_x_3596:
[----:B------:R-:W0:Y:S02]  /*d290*/  F2I.F64.TRUNC R5, R4 ;  /* 0x0000000400057311 */ /* 0x000e24000030d100 */
[----:B0-----:R0:W-:Y:S01]  /*d2a0*/  STG.E.U16 desc[UR36][R16.64], R5 ;  /* 0x0000000510007986 */ /* 0x0011e2000c101524 */
[----:B------:R-:W-:Y:S05]  /*d2b0*/  BRA `(.L_x_3595) ;  /* 0x0000000c00bc7947 */ /* 0x000fea0003800000 */
.L_x_3591:
        /* <DEDUP_REMOVED lines=13> */
.L_x_3599:
        /* <DEDUP_REMOVED lines=8> */
.L_x_3598:
        /* <DEDUP_REMOVED lines=14> */
.L_x_3601:
        /* <DEDUP_REMOVED lines=9> */
.L_x_3600:
[----:B------:R0:W-:Y:S01]  /*d580*/  STG.E.64 desc[UR36][R16.64], R4 ;  /* 0x0000000410007986 */ /* 0x0001e2000c101b24 */
[----:B------:R-:W-:Y:S05]  /*d590*/  BRA `(.L_x_3595) ;  /* 0x0000000c00047947 */ /* 0x000fea0003800000 */
.L_x_3590:
        /* <DEDUP_REMOVED lines=12> */
.L_x_3604:
[----:B------:R-:W-:-:S05]  /*d660*/  CS2R R6, SRZ ;  /* 0x0000000000067805 */ /* 0x000fca000001ff00 */
[----:B------:R0:W-:Y:S01]  /*d670*/  STG.E.128 desc[UR36][R16.64], R4 ;  /* 0x0000000410007986 */ /* 0x0001e2000c101d24 */
[----:B------:R-:W-:Y:S05]  /*d680*/  BRA `(.L_x_3595) ;  /* 0x0000000800c87947 */ /* 0x000fea0003800000 */
.L_x_3603:
        /* <DEDUP_REMOVED lines=25> */
.L_x_3608:
[----:B------:R-:W-:Y:S05]  /*d820*/  BSYNC B0 ;  /* 0x0000000000007941 */ /* 0x000fea0003800000 */
.L_x_3607:
[----:B------:R-:W-:-:S05]  /*d830*/  LOP3.LUT R3, R0, R3, RZ, 0xfc, !PT ;  /* 0x0000000300037212 */ /* 0x000fca00078efcff */
[----:B------:R0:W-:Y:S01]  /*d840*/  STG.E.U8 desc[UR36][R16.64], R3 ;  /* 0x0000000310007986 */ /* 0x0001e2000c101124 */
[----:B------:R-:W-:Y:S05]  /*d850*/  BRA `(.L_x_3595) ;  /* 0x0000000800547947 */ /* 0x000fea0003800000 */
.L_x_3606:
        /* <DEDUP_REMOVED lines=17> */
.L_x_3610:
[----:B------:R-:W-:Y:S01]  /*d970*/  IMAD.MOV.U32 R0, RZ, RZ, 0x7f ;  /* 0x0000007fff007424 */ /* 0x000fe200078e00ff */
[----:B------:R-:W-:-:S04]  /*d980*/  ISETP.GT.U32.AND P0, PT, R2, 0x7f800000, PT ;  /* 0x7f8000000200780c */ /* 0x000fc80003f04070 */
[----:B------:R-:W-:-:S09]  /*d990*/  SEL R0, R0, 0x7c, P0 ;  /* 0x0000007c00007807 */ /* 0x000fd20000000000 */
.L_x_3611:
[----:B------:R-:W-:Y:S05]  /*d9a0*/  BSYNC B0 ;  /* 0x0000000000007941 */ /* 0x000fea0003800000 */
.L_x_3609:
[----:B------:R-:W-:-:S04]  /*d9b0*/  LOP3.LUT R2, R3, 0x80000000, RZ, 0xc0, !PT ;  /* 0x8000000003027812 */ /* 0x000fc800078ec0ff */
[----:B------:R-:W-:-:S04]  /*d9c0*/  SHF.R.U32.HI R3, RZ, 0x18, R2 ;  /* 0x00000018ff037819 */ /* 0x000fc80000011602 */
[----:B------:R-:W-:-:S05]  /*d9d0*/  LOP3.LUT R3, R0, R3, RZ, 0xfc, !PT ;  /* 0x0000000300037212 */ /* 0x000fca00078efcff */
[----:B------:R0:W-:Y:S01]  /*d9e0*/  STG.E.U8 desc[UR36][R16.64], R3 ;  /* 0x0000000310007986 */ /* 0x0001e2000c101124 */
[----:B------:R-:W-:Y:S05]  /*d9f0*/  BRA `(.L_x_3595) ;  /* 0x0000000400ec7947 */ /* 0x000fea0003800000 */
.L_x_3605:
        /* <DEDUP_REMOVED lines=8> */
.L_x_3602:
        /* <DEDUP_REMOVED lines=11> */
.L_x_3614:
        /* <DEDUP_REMOVED lines=21> */
.L_x_3617:
[----:B------:R-:W-:-:S04]  /*dc80*/  LOP3.LUT R2, R3, 0x80000000, RZ, 0xc0, !PT ;  /* 0x8000000003027812 */ /* 0x000fc800078ec0ff */
[----:B------:R-:W-:-:S04]  /*dc90*/  SHF.R.U32.HI R3, RZ, 0x18, R2 ;  /* 0x00000018ff037819 */ /* 0x000fc80000011602 */
[----:B------:R-:W-:-:S04]  /*dca0*/  LOP3.LUT R0, R0, R3, RZ, 0xfc, !PT ;  /* 0x0000000300007212 */ /* 0x000fc800078efcff */
[----:B------:R-:W-:-:S07]  /*dcb0*/  PRMT R8, R0, 0x7610, R8 ;  /* 0x0000761000087816 */ /* 0x000fce0000000008 */
.L_x_3616:
[----:B------:R-:W-:Y:S05]  /*dcc0*/  BSYNC B0 ;  /* 0x0000000000007941 */ /* 0x000fea0003800000 */
.L_x_3615:
[----:B------:R3:W-:Y:S01]  /*dcd0*/  STG.E.U8 desc[UR36][R16.64], R8 ;  /* 0x0000000810007986 */ /* 0x0007e2000c101124 */
[----:B------:R-:W-:Y:S05]  /*dce0*/  BRA `(.L_x_3595) ;  /* 0x0000000400307947 */ /* 0x000fea0003800000 */
.L_x_3613:
        /* <DEDUP_REMOVED lines=21> */
.L_x_3620:
[----:B------:R-:W-:-:S04]  /*de40*/  LOP3.LUT R2, R3, 0x80000000, RZ, 0xc0, !PT ;  /* 0x8000000003027812 */ /* 0x000fc800078ec0ff */
[----:B------:R-:W-:-:S04]  /*de50*/  SHF.R.U32.HI R3, RZ, 0x18, R2 ;  /* 0x00000018ff037819 */ /* 0x000fc80000011602 */
[----:B------:R-:W-:-:S04]  /*de60*/  LOP3.LUT R0, R0, R3, RZ, 0xfc, !PT ;  /* 0x0000000300007212 */ /* 0x000fc800078efcff */
[----:B------:R-:W-:-:S07]  /*de70*/  PRMT R8, R0, 0x7610, R8 ;  /* 0x0000761000087816 */ /* 0x000fce0000000008 */
.L_x_3619:
[----:B------:R-:W-:Y:S05]  /*de80*/  BSYNC B0 ;  /* 0x0000000000007941 */ /* 0x000fea0003800000 */
.L_x_3618:
[----:B------:R0:W-:Y:S01]  /*de90*/  STG.E.U8 desc[UR36][R16.64], R8 ;  /* 0x0000000810007986 */ /* 0x0001e2000c101124 */
[----:B------:R-:W-:Y:S05]  /*dea0*/  BRA `(.L_x_3595) ;  /* 0x0000000000c07947 */ /* 0x000fea0003800000 */
.L_x_3612:
        /* <DEDUP_REMOVED lines=16> */
[----:B------:R-:W-:Y:S01]  /*dfb0*/  HFMA2.MMA R3, -RZ, RZ, 0, 1.5199184417724609375e-05 ;  /* 0x000000ffff037435 */ /* 0x000fe200000001ff */
        /* <DEDUP_REMOVED lines=9> */
.L_x_3594:
        /* <DEDUP_REMOVED lines=16> */
.L_x_3623:
[----:B------:R-:W-:Y:S05]  /*e150*/  BRA `(.L_x_3595) ;  /* 0x0000000000147947 */ /* 0x000fea0003800000 */
.L_x_3622:
[----:B------:R-:W0:Y:S02]  /*e160*/  F2I.U64.F64.TRUNC R4, R4 ;  /* 0x0000000400047311 */ /* 0x000e24000030d800 */
[----:B0-----:R1:W-:Y:S01]  /*e170*/  STG.E.64 desc[UR36][R16.64], R4 ;  /* 0x0000000410007986 */ /* 0x0013e2000c101b24 */
[----:B------:R-:W-:Y:S05]  /*e180*/  BRA `(.L_x_3595) ;  /* 0x0000000000087947 */ /* 0x000fea0003800000 */
.L_x_3621:
[----:B------:R-:W0:Y:S02]  /*e190*/  F2I.U32.F64.TRUNC R5, R4 ;  /* 0x0000000400057311 */ /* 0x000e24000030d000 */
[----:B0-----:R0:W-:Y:S02]  /*e1a0*/  STG.E desc[UR36][R16.64], R5 ;  /* 0x0000000510007986 */ /* 0x0011e4000c101924 */
.L_x_3595:
[----:B------:R-:W-:-:S07]  /*e1b0*/  VIADD R23, R23, 0x80 ;  /* 0x0000008017177836 */ /* 0x000fce0000000000 */
.L_x_3517:
[----:B------:R-:W-:Y:S05]  /*e1c0*/  BSYNC B6 ;  /* 0x0000000000067941 */ /* 0x000fea0003800000 */
.L_x_3516:
        /* <DEDUP_REMOVED lines=357> */
.L_x_3624:
        /* <DEDUP_REMOVED lines=21> */
.L_x_3628:
[----:B------:R-:W2:Y:S02]  /*f970*/  LDG.E.U8 R2, desc[UR36][R2.64] ;  /* 0x0000002402027981 */ /* 0x000ea4000c1e1100 */
[----:B--2---:R0:W1:Y:S01]  /*f980*/  I2F.F64.U16 R18, R2 ;  /* 0x0000000200127312 */ /* 0x0040620000101800 */
[----:B------:R-:W-:Y:S05]  /*f990*/  BRA `(.L_x_3630) ;  /* 0x0000000c00707947 */ /* 0x000fea0003800000 */
.L_x_3627:
        /* <DEDUP_REMOVED lines=9> */
.L_x_3632:
[----:B------:R-:W2:Y:S02]  /*fa30*/  LDG.E R2, desc[UR36][R2.64] ;  /* 0x0000002402027981 */ /* 0x000ea4000c1e1900 */
[----:B--2---:R1:W2:Y:S01]  /*fa40*/  I2F.F64 R18, R2 ;  /* 0x0000000200127312 */ /* 0x0042a20000201c00 */
[----:B------:R-:W-:Y:S05]  /*fa50*/  BRA `(.L_x_3630) ;  /* 0x0000000c00407947 */ /* 0x000fea0003800000 */
.L_x_3631:
[----:B------:R-:W2:Y:S02]  /*fa60*/  LDG.E.U16 R2, desc[UR36][R2.64] ;  /* 0x0000002402027981 */ /* 0x000ea4000c1e1500 */
[----:B--2---:R3:W4:Y:S01]  /*fa70*/  I2F.F64.S16 R18, R2 ;  /* 0x0000000200127312 */ /* 0x0047220000101c00 */
[----:B------:R-:W-:Y:S05]  /*fa80*/  BRA `(.L_x_3630) ;  /* 0x0000000c00347947 */ /* 0x000fea0003800000 */
.L_x_3626:
        /* <DEDUP_REMOVED lines=10> */
.L_x_3634:
[----:B------:R-:W2:Y:S02]  /*fb30*/  LDG.E.U16 R0, desc[UR36][R2.64] ;  /* 0x0000002402007981 */ /* 0x000ea4000c1e1500 */
[----:B--2---:R-:W-:-:S05]  /*fb40*/  HADD2.F32 R0, -RZ, R0.H0_H0 ;  /* 0x20000000ff007230 */ /* 0x004fca0000004100 */
[----:B------:R-:W-:-:S04]  /*fb50*/  FMUL.FTZ R0, R0, 1 ;  /* 0x3f80000000007820 */ /* 0x000fc80000410000 */
[----:B------:R0:W1:Y:S01]  /*fb60*/  F2F.F64.F32 R18, R0 ;  /* 0x0000000000127310 */ /* 0x0000620000201800 */
[----:B------:R-:W-:Y:S05]  /*fb70*/  BRA `(.L_x_3630) ;  /* 0x0000000800f87947 */ /* 0x000fea0003800000 */
.L_x_3633:
        /* <DEDUP_REMOVED lines=10> */
.L_x_3636:
[----:B------:R-:W2:Y:S02]  /*fc20*/  LDG.E.U16 R2, desc[UR36][R2.64] ;  /* 0x0000002402027981 */ /* 0x000ea4000c1e1500 */
[----:B--2---:R-:W-:-:S05]  /*fc30*/  HADD2.F32 R0, -RZ, R2.H0_H0 ;  /* 0x20000002ff007230 */ /* 0x004fca0000004100 */
[----:B------:R-:W-:-:S04]  /*fc40*/  FMUL.FTZ R0, R0, 1 ;  /* 0x3f80000000007820 */ /* 0x000fc80000410000 */
[----:B------:R0:W1:Y:S01]  /*fc50*/  F2F.F64.F32 R18, R0 ;  /* 0x0000000000127310 */ /* 0x0000620000201800 */
[----:B------:R-:W-:Y:S05]  /*fc60*/  BRA `(.L_x_3630) ;  /* 0x0000000800bc7947 */ /* 0x000fea0003800000 */
.L_x_3635:
[----:B------:R0:W5:Y:S01]  /*fc70*/  LDG.E.64 R18, desc[UR36][R2.64] ;  /* 0x0000002402127981 */ /* 0x000162000c1e1b00 */
[----:B------:R-:W-:Y:S05]  /*fc80*/  BRA `(.L_x_3630) ;  /* 0x0000000800b47947 */ /* 0x000fea0003800000 */
.L_x_3625:
        /* <DEDUP_REMOVED lines=13> */
.L_x_3639:
[----:B------:R0:W5:Y:S01]  /*fd60*/  LDG.E.64 R18, desc[UR36][R2.64] ;  /* 0x0000002402127981 */ /* 0x000162000c1e1b00 */
[----:B------:R-:W-:Y:S05]  /*fd70*/  BRA `(.L_x_3630) ;  /* 0x0000000800787947 */ /* 0x000fea0003800000 */
.L_x_3638:
        /* <DEDUP_REMOVED lines=28> */
.L_x_3641:
        /* <DEDUP_REMOVED lines=15> */
.L_x_3640:
[----:B------:R-:W2:Y:S02]  /*10030*/  LDG.E.U16 R0, desc[UR36][R2.64] ;  /* 0x0000002402007981 */ /* 0x000ea4000c1e1500 */
[----:B--2---:R-:W-:-:S04]  /*10040*/  IMAD.U32 R0, R0, 0x10000, RZ ;  /* 0x0001000000007824 */ /* 0x004fc800078e00ff */
[----:B------:R-:W-:-:S04]  /*10050*/  FMUL.FTZ R0, R0, 1 ;  /* 0x3f80000000007820 */ /* 0x000fc80000410000 */
[----:B------:R0:W1:Y:S01]  /*10060*/  F2F.F64.F32 R18, R0 ;  /* 0x0000000000127310 */ /* 0x0000620000201800 */
[----:B------:R-:W-:Y:S05]  /*10070*/  BRA `(.L_x_3630) ;  /* 0x0000000400b87947 */ /* 0x000fea0003800000 */
.L_x_3637:
        /* <DEDUP_REMOVED lines=11> */
.L_x_3644:
        /* <DEDUP_REMOVED lines=21> */
.L_x_3648:
[----:B------:R-:W-:Y:S05]  /*10280*/  BSYNC B1 ;  /* 0x0000000000017941 */ /* 0x000fea0003800000 */
.L_x_3647:
[----:B------:R-:W-:Y:S02]  /*10290*/  LEA R3, R0, 0x3b800000, 0x17 ;  /* 0x3b80000000037811 */ /* 0x000fe400078eb8ff */
[----:B------:R-:W-:-:S04]  /*102a0*/  SHF.L.U32 R0, R2, 0x14, RZ ;  /* 0x0000001402007819 */ /* 0x000fc800000006ff */
[----:B------:R-:W-:-:S07]  /*102b0*/  LOP3.LUT R0, R3, R0, R4, 0xfe, !PT ;  /* 0x0000000003007212 */ /* 0x000fce00078efe04 */
.L_x_3646:
[----:B------:R-:W-:Y:S05]  /*102c0*/  BSYNC B0 ;  /* 0x0000000000007941 */ /* 0x000fea0003800000 */
.L_x_3645:
[----:B------:R-:W-:-:S04]  /*102d0*/  FMUL.FTZ R0, R0, 1 ;  /* 0x3f80000000007820 */ /* 0x000fc80000410000 */
[----:B------:R0:W1:Y:S01]  /*102e0*/  F2F.F64.F32 R18, R0 ;  /* 0x0000000000127310 */ /* 0x0000620000201800 */
[----:B------:R-:W-:Y:S05]  /*102f0*/  BRA `(.L_x_3630) ;  /* 0x0000000400187947 */ /* 0x000fea0003800000 */
.L_x_3643:
        /* <DEDUP_REMOVED lines=21> */
.L_x_3652:
[----:B------:R-:W-:Y:S05]  /*10450*/  BSYNC B1 ;  /* 0x0000000000017941 */ /* 0x000fea0003800000 */
.L_x_3651:
[----:B------:R-:W-:Y:S01]  /*10460*/  LEA R3, R0, 0x37800000, 0x17 ;  /* 0x3780000000037811 */ /* 0x000fe200078eb8ff */
[----:B------:R-:W-:-:S05]  /*10470*/  IMAD.SHL.U32 R0, R2, 0x200000, RZ ;  /* 0x0020000002007824 */ /* 0x000fca00078e00ff */
[----:B------:R-:W-:-:S07]  /*10480*/  LOP3.LUT R0, R3, R0, R4, 0xfe, !PT ;  /* 0x0000000003007212 */ /* 0x000fce00078efe04 */
.L_x_3650:
[----:B------:R-:W-:Y:S05]  /*10490*/  BSYNC B0 ;  /* 0x0000000000007941 */ /* 0x000fea0003800000 */
.L_x_3649:
[----:B------:R-:W-:-:S04]  /*104a0*/  FMUL.FTZ R0, R0, 1 ;  /* 0x3f80000000007820 */ /* 0x000fc80000410000 */
[----:B------:R0:W1:Y:S01]  /*104b0*/  F2F.F64.F32 R18, R0 ;  /* 0x0000000000127310 */ /* 0x0000620000201800 */
[----:B------:R-:W-:Y:S05]  /*104c0*/  BRA `(.L_x_3630) ;  /* 0x0000000000a47947 */ /* 0x000fea0003800000 */
.L_x_3642:
        /* <DEDUP_REMOVED lines=14> */
.L_x_3656:
[----:B------:R-:W-:Y:S05]  /*105b0*/  BSYNC B0 ;  /* 0x0000000000007941 */ /* 0x000fea0003800000 */
.L_x_3655:
[----:B------:R-:W-:-:S04]  /*105c0*/  FMUL.FTZ R0, R0, 1 ;  /* 0x3f80000000007820 */ /* 0x000fc80000410000 */
[----:B------:R0:W1:Y:S01]  /*105d0*/  F2F.F64.F32 R18, R0 ;  /* 0x0000000000127310 */ /* 0x0000620000201800 */
[----:B------:R-:W-:Y:S05]  /*105e0*/  BRA `(.L_x_3630) ;  /* 0x00000000005c7947 */ /* 0x000fea0003800000 */
.L_x_3629:
        /* <DEDUP_REMOVED lines=16> */
.L_x_3657:
[----:B------:R-:W-:Y:S01]  /*106f0*/  CS2R R18, SRZ ;  /* 0x0000000000127805 */ /* 0x000fe2000001ff00 */
[----:B------:R-:W-:Y:S06]  /*10700*/  BRA `(.L_x_3630) ;  /* 0x0000000000147947 */ /* 0x000fec0003800000 */
.L_x_3654:
[----:B------:R-:W2:Y:S02]  /*10710*/  LDG.E.64 R18, desc[UR36][R2.64] ;  /* 0x0000002402127981 */ /* 0x000ea4000c1e1b00 */
[----:B--2---:R-:W0:Y:S01]  /*10720*/  I2F.F64.U64 R18, R18 ;  /* 0x0000001200127312 */ /* 0x004e220000301800 */
[----:B------:R-:W-:Y:S05]  /*10730*/  BRA `(.L_x_3630) ;  /* 0x0000000000087947 */ /* 0x000fea0003800000 */
.L_x_3653:
[----:B------:R-:W2:Y:S02]  /*10740*/  LDG.E R2, desc[UR36][R2.64] ;  /* 0x0000002402027981 */ /* 0x000ea4000c1e1900 */
[----:B--2---:R0:W1:Y:S02]  /*10750*/  I2F.F64.U32 R18, R2 ;  /* 0x0000000200127312 */ /* 0x0040640000201800 */
.L_x_3630:
[----:B01-3--:R-:W0:Y:S01]  /*10760*/  LDC.U8 R2, c[0x0][0x4ba] ;  /* 0x00012e80ff027b82 */ /* 0x00be220000000000 */
[----:B------:R-:W-:Y:S02]  /*10770*/  ULDC.64 UR4, c[0x0][0x488] ;  /* 0x0001220000047ab9 */ /* 0x000fe40000000a00 */
[----:B------:R-:W-:-:S05]  /*10780*/  IADD3 R22, P0, R22, UR4, RZ ;  /* 0x0000000416167c10 */ /* 0x000fca000ff1e0ff */
        /* <DEDUP_REMOVED lines=15> */
.L_x_3661:
[----:B------:R-:W3:Y:S02]  /*10880*/  LDG.E.U8 R2, desc[UR36][R22.64] ;  /* 0x0000002416027981 */ /* 0x000ee4000c1e1100 */
[----:B---3--:R-:W1:Y:S01]  /*10890*/  I2F.F64.U16 R2, R2 ;  /* 0x0000000200027312 */ /* 0x008e620000101800 */
[----:B------:R-:W-:Y:S05]  /*108a0*/  BRA `(.L_x_3663) ;  /* 0x0000000c00707947 */ /* 0x000fea0003800000 */
.L_x_3660:
[----:B------:R-:W-:-:S13]  /*108b0*/  ISETP.NE.AND P0, PT, R0, 0x2, PT ;  /* 0x000000020000780c */ /* 0x000fda0003f05270 */
[----:B------:R-:W-:Y:S05]  /*108c0*/  @!P0 BRA `(.L_x_3664) ;  /* 0x0000000000288947 */ /* 0x000fea0003800000 */
[----:B------:R-:W-:-:S13]  /*108d0*/  ISETP.NE.AND P0, PT, R0, 0x3, PT ;  /* 0x000000030000780c */ /* 0x000fda0003f05270 */
[----:B------:R-:W-:Y:S05]  /*108e0*/  @!P0 BRA `(.L_x_3665) ;  /* 0x0000000000148947 */ /* 0x000fea0003800000 */
[----:B------:R-:W-:-:S13]  /*108f0*/  ISETP.NE.AND P0, PT, R0, 0x4, PT ;  /* 0x000000040000780c */ /* 0x000fda0003f05270 */
[----:B------:R-:W-:Y:S05]  /*10900*/  @P0 BRA `(.L_x_3662) ;  /* 0x0000000800fc0947 */ /* 0x000fea0003800000 */
[----:B------:R-:W3:Y:S02]  /*10910*/  LDG.E.64 R2, desc[UR36][R22.64] ;  /* 0x0000002416027981 */ /* 0x000ee4000c1e1b00 */
[----:B---3--:R-:W3:Y:S01]  /*10920*/  I2F.F64.S64 R2, R2 ;  /* 0x0000000200027312 */ /* 0x008ee20000301c00 */
[----:B------:R-:W-:Y:S05]  /*10930*/  BRA `(.L_x_3663) ;  /* 0x0000000c004c7947 */ /* 0x000fea0003800000 */
.L_x_3665:
[----:B------:R-:W3:Y:S02]  /*10940*/  LDG.E R2, desc[UR36][R22.64] ;  /* 0x0000002416027981 */ /* 0x000ee4000c1e1900 */
[----:B---3--:R-:W0:Y:S01]  /*10950*/  I2F.F64 R2, R2 ;  /* 0x0000000200027312 */ /* 0x008e220000201c00 */
[----:B------:R-:W-:Y:S05]  /*10960*/  BRA `(.L_x_3663) ;  /* 0x0000000c00407947 */ /* 0x000fea0003800000 */
.L_x_3664:
[----:B------:R-:W3:Y:S02]  /*10970*/  LDG.E.U16 R2, desc[UR36][R22.64] ;  /* 0x0000002416027981 */ /* 0x000ee4000c1e1500 */
[----:B---3--:R-:W0:Y:S01]  /*10980*/  I2F.F64.S16 R2, R2 ;  /* 0x0000000200027312 */ /* 0x008e220000101c00 */
[----:B------:R-:W-:Y:S05]  /*10990*/  BRA `(.L_x_3663) ;  /* 0x0000000c00347947 */ /* 0x000fea0003800000 */
.L_x_3659:
        /* <DEDUP_REMOVED lines=10> */
.L_x_3667:
[----:B------:R-:W3:Y:S02]  /*10a40*/  LDG.E.U16 R0, desc[UR36][R22.64] ;  /* 0x0000002416007981 */ /* 0x000ee4000c1e1500 */
[----:B---3--:R-:W-:-:S05]  /*10a50*/  HADD2.F32 R0, -RZ, R0.H0_H0 ;  /* 0x20000000ff007230 */ /* 0x008fca0000004100 */
[----:B------:R-:W-:-:S04]  /*10a60*/  FMUL.FTZ R0, R0, 1 ;  /* 0x3f80000000007820 */ /* 0x000fc80000410000 */
[----:B------:R0:W1:Y:S01]  /*10a70*/  F2F.F64.F32 R2, R0 ;  /* 0x0000000000027310 */ /* 0x0000620000201800 */
[----:B------:R-:W-:Y:S05]  /*10a80*/  BRA `(.L_x_3663) ;  /* 0x0000000800f87947 */ /* 0x000fea0003800000 */
.L_x_3666:
        /* <DEDUP_REMOVED lines=10> */
.L_x_3669:
[----:B------:R-:W3:Y:S02]  /*10b30*/  LDG.E.U16 R22, desc[UR36][R22.64] ;  /* 0x0000002416167981 */ /* 0x000ee4000c1e1500 */
[----:B---3--:R-:W-:-:S05]  /*10b40*/  HADD2.F32 R0, -RZ, R22.H0_H0 ;  /* 0x20000016ff007230 */ /* 0x008fca0000004100 */
[----:B------:R-:W-:-:S04]  /*10b50*/  FMUL.FTZ R0, R0, 1 ;  /* 0x3f80000000007820 */ /* 0x000fc80000410000 */
[----:B------:R0:W1:Y:S01]  /*10b60*/  F2F.F64.F32 R2, R0 ;  /* 0x0000000000027310 */ /* 0x0000620000201800 */
[----:B------:R-:W-:Y:S05]  /*10b70*/  BRA `(.L_x_3663) ;  /* 0x0000000800bc7947 */ /* 0x000fea0003800000 */
.L_x_3668:
[----:B------:R0:W5:Y:S01]  /*10b80*/  LDG.E.64 R2, desc[UR36][R22.64] ;  /* 0x0000002416027981 */ /* 0x000162000c1e1b00 */
[----:B------:R-:W-:Y:S05]  /*10b90*/  BRA `(.L_x_3663) ;  /* 0x0000000800b47947 */ /* 0x000fea0003800000 */
.L_x_3658:
        /* <DEDUP_REMOVED lines=13> */
.L_x_3672:
[----:B------:R0:W5:Y:S01]  /*10c70*/  LDG.E.64 R2, desc[UR36][R22.64] ;  /* 0x0000002416027981 */ /* 0x000162000c1e1b00 */
[----:B------:R-:W-:Y:S05]  /*10c80*/  BRA `(.L_x_3663) ;  /* 0x0000000800787947 */ /* 0x000fea0003800000 */
.L_x_3671:
        /* <DEDUP_REMOVED lines=14> */
[C---:B------:R-:W-:Y:S02]  /*10d70*/  ISETP.GT.U32.AND P0, PT, R3.reuse, 0x4, PT ;  /* 0x000000040300780c */ /* 0x040fe40003f04070 */
[----:B------:R-:W-:-:S04]  /*10d80*/  IADD3 R3, R3, -0x4, RZ ;  /* 0xfffffffc03037810 */ /* 0x000fc80007ffe0ff */
        /* <DEDUP_REMOVED lines=12> */
.L_x_3674:
        /* <DEDUP_REMOVED lines=15> */
.L_x_3673:
[----:B------:R-:W3:Y:S02]  /*10f40*/  LDG.E.U16 R0, desc[UR36][R22.64] ;  /* 0x0000002416007981 */ /* 0x000ee4000c1e1500 */
[----:B---3--:R-:W-:-:S04]  /*10f50*/  IMAD.U32 R0, R0, 0x10000, RZ ;  /* 0x0001000000007824 */ /* 0x008fc800078e00ff */
[----:B------:R-:W-:-:S04]  /*10f60*/  FMUL.FTZ R0, R0, 1 ;  /* 0x3f80000000007820 */ /* 0x000fc80000410000 */
[----:B------:R0:W1:Y:S01]  /*10f70*/  F2F.F64.F32 R2, R0 ;  /* 0x0000000000027310 */ /* 0x0000620000201800 */
[----:B------:R-:W-:Y:S05]  /*10f80*/  BRA `(.L_x_3663) ;  /* 0x0000000400b87947 */ /* 0x000fea0003800000 */
.L_x_3670:
        /* <DEDUP_REMOVED lines=11> */
.L_x_3677:
        /* <DEDUP_REMOVED lines=21> */
.L_x_3681:
[----:B------:R-:W-:Y:S05]  /*11190*/  BSYNC B1 ;  /* 0x0000000000017941 */ /* 0x000fea0003800000 */
.L_x_3680:
[----:B------:R-:W-:Y:S01]  /*111a0*/  LEA R3, R0, 0x3b800000, 0x17 ;  /* 0x3b80000000037811 */ /* 0x000fe200078eb8ff */
[----:B------:R-:W-:-:S05]  /*111b0*/  IMAD.SHL.U32 R0, R2, 0x100000, RZ ;  /* 0x0010000002007824 */ /* 0x000fca00078e00ff */
[----:B------:R-:W-:-:S07]  /*111c0*/  LOP3.LUT R0, R3, R0, R4, 0xfe, !PT ;  /* 0x0000000003007212 */ /* 0x000fce00078efe04 */
.L_x_3679:
[----:B------:R-:W-:Y:S05]  /*111d0*/  BSYNC B0 ;  /* 0x0000000000007941 */ /* 0x000fea0003800000 */
.L_x_3678:
[----:B------:R-:W-:-:S04]  /*111e0*/  FMUL.FTZ R0, R0, 1 ;  /* 0x3f80000000007820 */ /* 0x000fc80000410000 */
[----:B------:R0:W1:Y:S01]  /*111f0*/  F2F.F64.F32 R2, R0 ;  /* 0x0000000000027310 */ /* 0x0000620000201800 */
[----:B------:R-:W-:Y:S05]  /*11200*/  BRA `(.L_x_3663) ;  /* 0x0000000400187947 */ /* 0x000fea0003800000 */
.L_x_3676:
        /* <DEDUP_REMOVED lines=21> */
.L_x_3685:
[----:B------:R-:W-:Y:S05]  /*11360*/  BSYNC B1 ;  /* 0x0000000000017941 */ /* 0x000fea0003800000 */
.L_x_3684:
[----:B------:R-:W-:Y:S01]  /*11370*/  LEA R3, R0, 0x37800000, 0x17 ;  /* 0x3780000000037811 */ /* 0x000fe200078eb8ff */
[----:B------:R-:W-:-:S05]  /*11380*/  IMAD.SHL.U32 R0, R2, 0x200000, RZ ;  /* 0x0020000002007824 */ /* 0x000fca00078e00ff */
[----:B------:R-:W-:-:S07]  /*11390*/  LOP3.LUT R0, R3, R0, R4, 0xfe, !PT ;  /* 0x0000000003007212 */ /* 0x000fce00078efe04 */
.L_x_3683:
[----:B------:R-:W-:Y:S05]  /*113a0*/  BSYNC B0 ;  /* 0x0000000000007941 */ /* 0x000fea0003800000 */
.L_x_3682:
[----:B------:R-:W-:-:S04]  /*113b0*/  FMUL.FTZ R0, R0, 1 ;  /* 0x3f80000000007820 */ /* 0x000fc80000410000 */
[----:B------:R0:W1:Y:S01]  /*113c0*/  F2F.F64.F32 R2, R0 ;  /* 0x0000000000027310 */ /* 0x0000620000201800 */
[----:B------:R-:W-:Y:S05]  /*113d0*/  BRA `(.L_x_3663) ;  /* 0x0000000000a47947 */ /* 0x000fea0003800000 */
.L_x_3675:
        /* <DEDUP_REMOVED lines=12> */
[----:B------:R-:W-:Y:S01]  /*114a0*/  @!P0 IMAD.MOV.U32 R0, RZ, RZ, 0x7f800001 ;  /* 0x7f800001ff008424 */ /* 0x000fe200078e00ff */
[----:B------:R-:W-:-:S07]  /*114b0*/  @P0 SHF.L.U32 R0, R22, 0x17, RZ ;  /* 0x0000001716000819 */ /* 0x000fce00000006ff */
.L_x_3689:
[----:B------:R-:W-:Y:S05]  /*114c0*/  BSYNC B0 ;  /* 0x0000000000007941 */ /* 0x000fea0003800000 */
.L_x_3688:
[----:B------:R-:W-:-:S04]  /*114d0*/  FMUL.FTZ R0, R0, 1 ;  /* 0x3f80000000007820 */ /* 0x000fc80000410000 */
[----:B------:R0:W1:Y:S01]  /*114e0*/  F2F.F64.F32 R2, R0 ;  /* 0x0000000000027310 */ /* 0x0000620000201800 */
[----:B------:R-:W-:Y:S05]  /*114f0*/  BRA `(.L_x_3663) ;  /* 0x00000000005c7947 */ /* 0x000fea0003800000 */
.L_x_3662:
        /* <DEDUP_REMOVED lines=16> */
.L_x_3690:
[----:B------:R-:W-:Y:S01]  /*11600*/  CS2R R2, SRZ ;  /* 0x0000000000027805 */ /* 0x000fe2000001ff00 */
[----:B------:R-:W-:Y:S06]  /*11610*/  BRA `(.L_x_3663) ;  /* 0x0000000000147947 */ /* 0x000fec0003800000 */
.L_x_3687:
[----:B------:R-:W3:Y:S02]  /*11620*/  LDG.E.64 R2, desc[UR36][R22.64] ;  /* 0x0000002416027981 */ /* 0x000ee4000c1e1b00 */
[----:B---3--:R-:W0:Y:S01]  /*11630*/  I2F.F64.U64 R2, R2 ;  /* 0x0000000200027312 */ /* 0x008e220000301800 */
[----:B------:R-:W-:Y:S05]  /*11640*/  BRA `(.L_x_3663) ;  /* 0x0000000000087947 */ /* 0x000fea0003800000 */
.L_x_3686:
[----:B------:R-:W3:Y:S02]  /*11650*/  LDG.E R2, desc[UR36][R22.64] ;  /* 0x0000002416027981 */ /* 0x000ee4000c1e1900 */
[----:B---3--:R-:W0:Y:S02]  /*11660*/  I2F.F64.U32 R2, R2 ;  /* 0x0000000200027312 */ /* 0x008e240000201800 */
.L_x_3663:
        /* <DEDUP_REMOVED lines=13> */
.L_x_3692:
        /* <DEDUP_REMOVED lines=68> */
.L_x_3695:
[----:B------:R-:W-:Y:S05]  /*11b80*/  BSYNC B1 ;  /* 0x0000000000017941 */ /* 0x000fea0003800000 */
.L_x_3694:
[----:B------:R-:W-:-:S11]  /*11b90*/  DMUL R4, R8, R6 ;  /* 0x0000000608047228 */ /* 0x000fd60000000000 */
.L_x_3693:
[----:B------:R-:W-:Y:S05]  /*11ba0*/  BSYNC B0 ;  /* 0x0000000000007941 */ /* 0x000fea0003800000 */
.L_x_3691:
        /* <DEDUP_REMOVED lines=13> */
[----:B0-----:R-:W-:Y:S01]  /*11c80*/  STG.E.U8 desc[UR36][R16.64], R5 ;  /* 0x0000000510007986 */ /* 0x001fe2000c101124 */
[----:B------:R-:W-:Y:S05]  /*11c90*/  EXIT ;  /* 0x000000000000794d */ /* 0x000fea0003800000 */
.L_x_3699:
[----:B------:R-:W0:Y:S02]  /*11ca0*/  F2I.S64.F64.TRUNC R4, R4 ;  /* 0x0000000400047311 */ /* 0x000e24000030d900 */
[----:B0-----:R-:W-:-:S05]  /*11cb0*/  IMAD.MOV.U32 R3, RZ, RZ, R4 ;  /* 0x000000ffff037224 */ /* 0x001fca00078e0004 */
[----:B------:R-:W-:Y:S01]  /*11cc0*/  STG.E.U8 desc[UR36][R16.64], R3 ;  /* 0x0000000310007986 */ /* 0x000fe2000c101124 */
[----:B------:R-:W-:Y:S05]  /*11cd0*/  EXIT ;  /* 0x000000000000794d */ /* 0x000fea0003800000 */
.L_x_3698:
[----:B------:R-:W-:-:S13]  /*11ce0*/  ISETP.NE.AND P0, PT, R0, 0x2, PT ;  /* 0x000000020000780c */ /* 0x000fda0003f05270 */
[----:B------:R-:W-:Y:S05]  /*11cf0*/  @!P0 BRA `(.L_x_3701) ;  /* 0x0000000000288947 */ /* 0x000fea0003800000 */
[----:B------:R-:W-:-:S13]  /*11d00*/  ISETP.NE.AND P0, PT, R0, 0x3, PT ;  /* 0x000000030000780c */ /* 0x000fda0003f05270 */
[----:B------:R-:W-:Y:S05]  /*11d10*/  @!P0 BRA `(.L_x_3702) ;  /* 0x0000000000148947 */ /* 0x000fea0003800000 */
[----:B------:R-:W-:-:S13]  /*11d20*/  ISETP.NE.AND P0, PT, R0, 0x4, PT ;  /* 0x000000040000780c */ /* 0x000fda0003f05270 */
[----:B------:R-:W-:Y:S05]  /*11d30*/  @P0 BRA `(.L_x_3700) ;  /* 0x0000000c00880947 */ /* 0x000fea0003800000 */
[----:B------:R-:W0:Y:S02]  /*11d40*/  F2I.S64.F64.TRUNC R4, R4 ;  /* 0x0000000400047311 */ /* 0x000e24000030d900 */
[----:B0-----:R-:W-:Y:S01]  /*11d50*/  STG.E.64 desc[UR36][R16.64], R4 ;  /* 0x0000000410007986 */ /* 0x001fe2000c101b24 */
[----:B------:R-:W-:Y:S05]  /*11d60*/  EXIT ;  /* 0x000000000000794d */ /* 0x000fea0003800000 */
.L_x_3702:
[----:B------:R-:W0:Y:S02]  /*11d70*/  F2I.F64.TRUNC R5, R4 ;  /* 0x0000000400057311 */ /* 0x000e24000030d100 */
[----:B0-----:R-:W-:Y:S01]  /*11d80*/  STG.E desc[UR36][R16.64], R5 ;  /* 0x0000000510007986 */ /* 0x001fe2000c101924 */
[----:B------:R-:W-:Y:S05]  /*11d90*/  EXIT ;  /* 0x000000000000794d */ /* 0x000fea0003800000 */
.L_x_3701:
[----:B------:R-:W0:Y:S02]  /*11da0*/  F2I.F64.TRUNC R5, R4 ;  /* 0x0000000400057311 */ /* 0x000e24000030d100 */
[----:B0-----:R-:W-:Y:S01]  /*11db0*/  STG.E.U16 desc[UR36][R16.64], R5 ;  /* 0x0000000510007986 */ /* 0x001fe2000c101524 */
[----:B------:R-:W-:Y:S05]  /*11dc0*/  EXIT ;  /* 0x000000000000794d */ /* 0x000fea0003800000 */
.L_x_3697:
        /* <DEDUP_REMOVED lines=11> */
[----:B------:R-:W-:Y:S01]  /*11e80*/  STG.E desc[UR36][R16.64], R3 ;  /* 0x0000000310007986 */ /* 0x000fe2000c101924 */
[----:B------:R-:W-:Y:S05]  /*11e90*/  EXIT ;  /* 0x000000000000794d */ /* 0x000fea0003800000 */
.L_x_3704:
[----:B------:R-:W-:Y:S01]  /*11ea0*/  UMOV UR4, 0xf0000000 ;  /* 0xf000000000047882 */ /* 0x000fe20000000000 */
[----:B------:R-:W-:Y:S01]  /*11eb0*/  UMOV UR5, 0x380fffff ;  /* 0x380fffff00057882 */ /* 0x000fe20000000000 */
[----:B------:R-:W0:Y:S01]  /*11ec0*/  F2F.F32.F64 R0, R4 ;  /* 0x0000000400007310 */ /* 0x000e220000301000 */
[----:B------:R-:W-:-:S14]  /*11ed0*/  DSETP.GEU.AND P0, PT, |R4|, UR4, PT ;  /* 0x0000000404007e2a */ /* 0x000fdc000bf0e200 */
[----:B0-----:R-:W-:-:S05]  /*11ee0*/  @!P0 FMUL R0, R0, 1.175494350822287508e-38 ;  /* 0x0080000000008820 */ /* 0x001fca0000400000 */
[----:B------:R-:W-:-:S05]  /*11ef0*/  F2FP.F16.F32.PACK_AB R0, RZ, R0 ;  /* 0x00000000ff00723e */ /* 0x000fca00000000ff */
[----:B------:R-:W-:Y:S01]  /*11f00*/  STG.E.U16 desc[UR36][R16.64], R0 ;  /* 0x0000000010007986 */ /* 0x000fe2000c101524 */
[----:B------:R-:W-:Y:S05]  /*11f10*/  EXIT ;  /* 0x000000000000794d */ /* 0x000fea0003800000 */
.L_x_3703:
        /* <DEDUP_REMOVED lines=10> */
[----:B------:R-:W-:-:S13]  /*11fc0*/  MOV R3, RZ ;  /* 0x000000ff00037202 */ /* 0x000fda0000000f00 */
[----:B0-----:R-:W-:-:S05]  /*11fd0*/  @!P0 FMUL R2, R2, 1.175494350822287508e-38 ;  /* 0x0080000002028820 */ /* 0x001fca0000400000 */
[----:B------:R-:W-:Y:S01]  /*11fe0*/  STG.E.64 desc[UR36][R16.64], R2 ;  /* 0x0000000210007986 */ /* 0x000fe2000c101b24 */
[----:B------:R-:W-:Y:S05]  /*11ff0*/  EXIT ;  /* 0x000000000000794d */ /* 0x000fea0003800000 */
.L_x_3706:
[----:B------:R-:W-:Y:S01]  /*12000*/  UMOV UR4, 0xf0000000 ;  /* 0xf000000000047882 */ /* 0x000fe20000000000 */
[----:B------:R-:W-:Y:S01]  /*12010*/  UMOV UR5, 0x380fffff ;  /* 0x380fffff00057882 */ /* 0x000fe20000000000 */
[----:B------:R-:W0:Y:S01]  /*12020*/  F2F.F32.F64 R0, R4 ;  /* 0x0000000400007310 */ /* 0x000e220000301000 */
[----:B------:R-:W-:-:S14]  /*12030*/  DSETP.GEU.AND P0, PT, |R4|, UR4, PT ;  /* 0x0000000404007e2a */ /* 0x000fdc000bf0e200 */
[----:B0-----:R-:W-:-:S05]  /*12040*/  @!P0 FMUL R0, R0, 1.175494350822287508e-38 ;  /* 0x0080000000008820 */ /* 0x001fca0000400000 */
[----:B------:R-:W-:-:S04]  /*12050*/  F2FP.F16.F32.PACK_AB R3, RZ, R0 ;  /* 0x00000000ff03723e */ /* 0x000fc800000000ff */
[----:B------:R-:W-:-:S05]  /*12060*/  PRMT R3, R3, 0x5410, RZ ;  /* 0x0000541003037816 */ /* 0x000fca00000000ff */
[----:B------:R-:W-:Y:S01]  /*12070*/  STG.E desc[UR36][R16.64], R3 ;  /* 0x0000000310007986 */ /* 0x000fe2000c101924 */
[----:B------:R-:W-:Y:S05]  /*12080*/  EXIT ;  /* 0x000000000000794d */ /* 0x000fea0003800000 */
.L_x_3705:
[----:B------:R-:W-:Y:S01]  /*12090*/  STG.E.64 desc[UR36][R16.64], R4 ;  /* 0x0000000410007986 */ /* 0x000fe2000c101b24 */
[----:B------:R-:W-:Y:S05]  /*120a0*/  EXIT ;  /* 0x000000000000794d */ /* 0x000fea0003800000 */
.L_x_3696:
        /* <DEDUP_REMOVED lines=10> */
[----:B------:R-:W-:Y:S01]  /*12150*/  STG.E.U8 desc[UR36][R16.64], R3 ;  /* 0x0000000310007986 */ /* 0x000fe2000c101124 */
[----:B------:R-:W-:Y:S05]  /*12160*/  EXIT ;  /* 0x000000000000794d */ /* 0x000fea0003800000 */
.L_x_3709:
[----:B------:R-:W-:-:S05]  /*12170*/  CS2R R6, SRZ ;  /* 0x0000000000067805 */ /* 0x000fca000001ff00 */
[----:B------:R-:W-:Y:S01]  /*12180*/  STG.E.128 desc[UR36][R16.64], R4 ;  /* 0x0000000410007986 */ /* 0x000fe2000c101d24 */
[----:B------:R-:W-:Y:S05]  /*12190*/  EXIT ;  /* 0x000000000000794d */ /* 0x000fea0003800000 */
.L_x_3708:
        /* <DEDUP_REMOVED lines=25> */
.L_x_3713:
[----:B------:R-:W-:Y:S05]  /*12330*/  BSYNC B0 ;  /* 0x0000000000007941 */ /* 0x000fea0003800000 */
.L_x_3712:
[----:B------:R-:W-:-:S05]  /*12340*/  LOP3.LUT R3, R0, R3, RZ, 0xfc, !PT ;  /* 0x0000000300037212 */ /* 0x000fca00078efcff */
[----:B------:R-:W-:Y:S01]  /*12350*/  STG.E.U8 desc[UR36][R16.64], R3 ;  /* 0x0000000310007986 */ /* 0x000fe2000c101124 */
[----:B------:R-:W-:Y:S05]  /*12360*/  EXIT ;  /* 0x000000000000794d */ /* 0x000fea0003800000 */
.L_x_3711:
        /* <DEDUP_REMOVED lines=17> */
.L_x_3715:
[----:B------:R-:W-:Y:S01]  /*12480*/  IMAD.MOV.U32 R0, RZ, RZ, 0x7f ;  /* 0x0000007fff007424 */ /* 0x000fe200078e00ff */
[----:B------:R-:W-:-:S04]  /*12490*/  ISETP.GT.U32.AND P0, PT, R2, 0x7f800000, PT ;  /* 0x7f8000000200780c */ /* 0x000fc80003f04070 */
[----:B------:R-:W-:-:S09]  /*124a0*/  SEL R0, R0, 0x7c, P0 ;  /* 0x0000007c00007807 */ /* 0x000fd20000000000 */
.L_x_3716:
[----:B------:R-:W-:Y:S05]  /*124b0*/  BSYNC B0 ;  /* 0x0000000000007941 */ /* 0x000fea0003800000 */
.L_x_3714:
[----:B------:R-:W-:-:S04]  /*124c0*/  LOP3.LUT R2, R3, 0x80000000, RZ, 0xc0, !PT ;  /* 0x8000000003027812 */ /* 0x000fc800078ec0ff */
[----:B------:R-:W-:-:S04]  /*124d0*/  SHF.R.U32.HI R3, RZ, 0x18, R2 ;  /* 0x00000018ff037819 */ /* 0x000fc80000011602 */
[----:B------:R-:W-:-:S05]  /*124e0*/  LOP3.LUT R3, R0, R3, RZ, 0xfc, !PT ;  /* 0x0000000300037212 */ /* 0x000fca00078efcff */
[----:B------:R-:W-:Y:S01]  /*124f0*/  STG.E.U8 desc[UR36][R16.64], R3 ;  /* 0x0000000310007986 */ /* 0x000fe2000c101124 */
[----:B------:R-:W-:Y:S05]  /*12500*/  EXIT ;  /* 0x000000000000794d */ /* 0x000fea0003800000 */
.L_x_3710:
[----:B------:R-:W-:Y:S01]  /*12510*/  UMOV UR4, 0xf0000000 ;  /* 0xf000000000047882 */ /* 0x000fe20000000000 */
[----:B------:R-:W-:Y:S01]  /*12520*/  UMOV UR5, 0x380fffff ;  /* 0x380fffff00057882 */ /* 0x000fe20000000000 */
[----:B------:R-:W0:Y:S01]  /*12530*/  F2F.F32.F64 R0, R4 ;  /* 0x0000000400007310 */ /* 0x000e220000301000 */
[----:B------:R-:W-:-:S14]  /*12540*/  DSETP.GEU.AND P0, PT, |R4|, UR4, PT ;  /* 0x0000000404007e2a */ /* 0x000fdc000bf0e200 */
[----:B0-----:R-:W-:-:S05]  /*12550*/  @!P0 FMUL R0, R0, 1.175494350822287508e-38 ;  /* 0x0080000000008820 */ /* 0x001fca0000400000 */
[----:B------:R-:W-:-:S05]  /*12560*/  F2FP.BF16.F32.PACK_AB R0, RZ, R0 ;  /* 0x00000000ff00723e */ /* 0x000fca00000010ff */
[----:B------:R-:W-:Y:S01]  /*12570*/  STG.E.U16 desc[UR36][R16.64], R0 ;  /* 0x0000000010007986 */ /* 0x000fe2000c101524 */
[----:B------:R-:W-:Y:S05]  /*12580*/  EXIT ;  /* 0x000000000000794d */ /* 0x000fea0003800000 */
.L_x_3707:
        /* <DEDUP_REMOVED lines=9> */
[----:B0-----:R-:W-:Y:S01]  /*12620*/  STG.E.U16 desc[UR36][R16.64], R5 ;  /* 0x0000000510007986 */ /* 0x001fe2000c101524 */
[----:B------:R-:W-:Y:S05]  /*12630*/  EXIT ;  /* 0x000000000000794d */ /* 0x000fea0003800000 */
.L_x_3719:
        /* <DEDUP_REMOVED lines=21> */
.L_x_3722:
[----:B------:R-:W-:-:S04]  /*12790*/  LOP3.LUT R2, R3, 0x80000000, RZ, 0xc0, !PT ;  /* 0x8000000003027812 */ /* 0x000fc800078ec0ff */
[----:B------:R-:W-:-:S04]  /*127a0*/  SHF.R.U32.HI R3, RZ, 0x18, R2 ;  /* 0x00000018ff037819 */ /* 0x000fc80000011602 */
[----:B------:R-:W-:-:S04]  /*127b0*/  LOP3.LUT R0, R0, R3, RZ, 0xfc, !PT ;  /* 0x0000000300007212 */ /* 0x000fc800078efcff */
[----:B------:R-:W-:-:S07]  /*127c0*/  PRMT R8, R0, 0x7610, R8 ;  /* 0x0000761000087816 */ /* 0x000fce0000000008 */
.L_x_3721:
[----:B------:R-:W-:Y:S05]  /*127d0*/  BSYNC B0 ;  /* 0x0000000000007941 */ /* 0x000fea0003800000 */
.L_x_3720:
[----:B------:R-:W-:Y:S01]  /*127e0*/  STG.E.U8 desc[UR36][R16.64], R8 ;  /* 0x0000000810007986 */ /* 0x000fe2000c101124 */
[----:B------:R-:W-:Y:S05]  /*127f0*/  EXIT ;  /* 0x000000000000794d */ /* 0x000fea0003800000 */
.L_x_3718:
        /* <DEDUP_REMOVED lines=21> */
.L_x_3725:
[----:B------:R-:W-:-:S04]  /*12950*/  LOP3.LUT R2, R3, 0x80000000, RZ, 0xc0, !PT ;  /* 0x8000000003027812 */ /* 0x000fc800078ec0ff */
[----:B------:R-:W-:-:S04]  /*12960*/  SHF.R.U32.HI R3, RZ, 0x18, R2 ;  /* 0x00000018ff037819 */ /* 0x000fc80000011602 */
[----:B------:R-:W-:-:S04]  /*12970*/  LOP3.LUT R0, R0, R3, RZ, 0xfc, !PT ;  /* 0x0000000300007212 */ /* 0x000fc800078efcff */
[----:B------:R-:W-:-:S07]  /*12980*/  PRMT R8, R0, 0x7610, R8 ;  /* 0x0000761000087816 */ /* 0x000fce0000000008 */
.L_x_3724:
[----:B------:R-:W-:Y:S05]  /*12990*/  BSYNC B0 ;  /* 0x0000000000007941 */ /* 0x000fea0003800000 */
.L_x_3723:
[----:B------:R-:W-:Y:S01]  /*129a0*/  STG.E.U8 desc[UR36][R16.64], R8 ;  /* 0x0000000810007986 */ /* 0x000fe2000c101124 */
[----:B------:R-:W-:Y:S05]  /*129b0*/  EXIT ;  /* 0x000000000000794d */ /* 0x000fea0003800000 */
.L_x_3717:
        /* <DEDUP_REMOVED lines=26> */
.L_x_3700:
        /* <DEDUP_REMOVED lines=16> */
.L_x_3728:
[----:B------:R-:W-:Y:S05]  /*12c60*/  EXIT ;  /* 0x000000000000794d */ /* 0x000fea0003800000 */
.L_x_3727:
[----:B------:R-:W0:Y:S02]  /*12c70*/  F2I.U64.F64.TRUNC R4, R4 ;  /* 0x0000000400047311 */ /* 0x000e24000030d800 */
[----:B0-----:R-:W-:Y:S01]  /*12c80*/  STG.E.64 desc[UR36][R16.64], R4 ;  /* 0x0000000410007986 */ /* 0x001fe2000c101b24 */
[----:B------:R-:W-:Y:S05]  /*12c90*/  EXIT ;  /* 0x000000000000794d */ /* 0x000fea0003800000 */
.L_x_3726:
[----:B------:R-:W0:Y:S02]  /*12ca0*/  F2I.U32.F64.TRUNC R5, R4 ;  /* 0x0000000400057311 */ /* 0x000e24000030d000 */
[----:B0-----:R-:W-:Y:S01]  /*12cb0*/  STG.E desc[UR36][R16.64], R5 ;  /* 0x0000000510007986 */ /* 0x001fe2000c101924 */
[----:B------:R-:W-:Y:S05]  /*12cc0*/  EXIT ;  /* 0x000000000000794d */ /* 0x000fea0003800000 */
.L_x_3729:
        /* <DEDUP_REMOVED lines=11> */
.L_x_7846:


//--------------------- .text._ZN2at6native27unrolled_elementwise_kernelIZZZNS0_60_GLOBAL__N__171e0b9f_22_ActivationEluKernel_cu_9e10b42f_305319elu_backward_kernelERNS_18TensorIteratorBaseERKN3c106ScalarES8_S8_bENKUlvE_clEvENKUlvE_clEvEUlddE_St5arrayIPcLm3EELi4E23TrivialOffsetCalculatorILi2EjESF_ILi1EjENS0_6memory12LoadWithCastILi2EEENSI_13StoreWithCastILi1EEEEEviT_T0_T2_T3_T4_T5_ --------------------------
	.section	.text._ZN2at6native27unrolled_elementwise_kernelIZZZNS0_60_GLOBAL__N__171e0b9f_22_ActivationEluKernel_cu_9e10b42f_305319elu_backward_kernelERNS_18TensorIteratorBaseERKN3c106ScalarES8_S8_bENKUlvE_clEvENKUlvE_clEvEUlddE_St5arrayIPcLm3EELi4E23TrivialOffsetCalculatorILi2EjESF_ILi1EjENS0_6memory12LoadWithCastILi2EEENSI_13StoreWithCastILi1EEEEEviT_T0_T2_T3_T4_T5_,"ax",@progbits
	.align	128
        .global         _ZN2at6native27unrolled_elementwise_kernelIZZZNS0_60_GLOBAL__N__171e0b9f_22_ActivationEluKernel_cu_9e10b42f_305319elu_backward_kernelERNS_18TensorIteratorBaseERKN3c106ScalarES8_S8_bENKUlvE_clEvENKUlvE_clEvEUlddE_St5arrayIPcLm3EELi4E23TrivialOffsetCalculatorILi2EjESF_ILi1EjENS0_6memory12LoadWithCastILi2EEENSI_13StoreWithCastILi1EEEEEviT_T0_T2_T3_T4_T5_
        .type           _ZN2at6native27unrolled_elementwise_kernelIZZZNS0_60_GLOBAL__N__171e0b9f_22_ActivationEluKernel_cu_9e10b42f_305319elu_backward_kernelERNS_18TensorIteratorBaseERKN3c106ScalarES8_S8_bENKUlvE_clEvENKUlvE_clEvEUlddE_St5arrayIPcLm3EELi4E23TrivialOffsetCalculatorILi2EjESF_ILi1EjENS0_6memory12LoadWithCastILi2EEENSI_13StoreWithCastILi1EEEEEviT_T0_T2_T3_T4_T5_,@function
        .size           _ZN2at6native27unrolled_elementwise_kernelIZZZNS0_60_GLOBAL__N__171e0b9f_22_ActivationEluKernel_cu_9e10b42f_305319elu_backward_kernelERNS_18TensorIteratorBaseERKN3c106ScalarES8_S8_bENKUlvE_clEvENKUlvE_clEvEUlddE_St5arrayIPcLm3EELi4E23TrivialOffsetCalculatorILi2EjESF_ILi1EjENS0_6memory12LoadWithCastILi2EEENSI_13StoreWithCastILi1EEEEEviT_T0_T2_T3_T4_T5_,(.L_x_7847 - _ZN2at6native27unrolled_elementwise_kernelIZZZNS0_60_GLOBAL__N__171e0b9f_22_ActivationEluKernel_cu_9e10b42f_305319elu_backward_kernelERNS_18TensorIteratorBaseERKN3c106ScalarES8_S8_bENKUlvE_clEvENKUlvE_clEvEUlddE_St5arrayIPcLm3EELi4E23TrivialOffsetCalculatorILi2EjESF_ILi1EjENS0_6memory12LoadWithCastILi2EEENSI_13StoreWithCastILi1EEEEEviT_T0_T2_T3_T4_T5_)
        .other          _ZN2at6native27unrolled_elementwise_kernelIZZZNS0_60_GLOBAL__N__171e0b9f_22_ActivationEluKernel_cu_9e10b42f_305319elu_backward_kernelERNS_18TensorIteratorBaseERKN3c106ScalarES8_S8_bENKUlvE_clEvENKUlvE_clEvEUlddE_St5arrayIPcLm3EELi4E23TrivialOffsetCalculatorILi2EjESF_ILi1EjENS0_6memory12LoadWithCastILi2EEENSI_13StoreWithCastILi1EEEEEviT_T0_T2_T3_T4_T5_,@"STO_CUDA_ENTRY STV_DEFAULT"
_ZN2at6native27unrolled_elementwise_kernelIZZZNS0_60_GLOBAL__N__171e0b9f_22_ActivationEluKernel_cu_9e10b42f_305319elu_backward_kernelERNS_18TensorIteratorBaseERKN3c106ScalarES8_S8_bENKUlvE_clEvENKUlvE_clEvEUlddE_St5arrayIPcLm3EELi4E23TrivialOffsetCalculatorILi2EjESF_ILi1EjENS0_6memory12LoadWithCastILi2EEENSI_13StoreWithCastILi1EEEEEviT_T0_T2_T3_T4_T5_:
.text._ZN2at6native27unrolled_elementwise_kernelIZZZNS0_60_GLOBAL__N__171e0b9f_22_ActivationEluKernel_cu_9e10b42f_305319elu_backward_kernelERNS_18TensorIteratorBaseERKN3c106ScalarES8_S8_bENKUlvE_clEvENKUlvE_clEvEUlddE_St5arrayIPcLm3EELi4E23TrivialOffsetCalculatorILi2EjESF_ILi1EjENS0_6memory12LoadWithCastILi2EEENSI_13StoreWithCastILi1EEEEEviT_T0_T2_T3_T4_T5_:
[----:B------:R-:W0:Y:S01]  /*0000*/  LDC R1, c[0x0][0x28] ;  /* 0x00000a00ff017b82 */ /* 0x000e220000000800 */
[----:B------:R-:W1:Y:S07]  /*0010*/  S2R R34, SR_CTAID.X ;  /* 0x0000000000227919 */ /* 0x000e6e0000002500 */
[----:B------:R-:W1:Y:S01]  /*0020*/  LDC R3, c[0x0][0x210] ;  /* 0x00008400ff037b82 */ /* 0x000e620000000800 */
[----:B------:R-:W-:Y:S01]  /*0030*/  ULDC.64 UR36, c[0x0][0x208] ;  /* 0x0000820000247ab9 */ /* 0x000fe20000000a00 */
[----:B------:R-:W-:Y:S01]  /*0040*/  BSSY B6, `(.L_x_3730) ;  /* 0x00001f2000067945 */ /* 0x000fe20003800000 */
[----:B------:R-:W2:Y:S01]  /*0050*/  S2R R35, SR_TID.X ;  /* 0x0000000000237919 */ /* 0x000ea20000002100 */
[----:B------:R-:W-:-:S02]  /*0060*/  CS2R R30, SRZ ;  /* 0x00000000001e7805 */ /* 0x000fc4000001ff00 */
[----:B------:R-:W-:Y:S02]  /*0070*/  CS2R R36, SRZ ;  /* 0x0000000000247805 */ /* 0x000fe4000001ff00 */
[----:B------:R-:W-:Y:S01]  /*0080*/  CS2R R32, SRZ ;  /* 0x0000000000207805 */ /* 0x000fe2000001ff00 */
[----:B------:R-:W3:Y:S08]  /*0090*/  LDC.U8 R27, c[0x0][0x25c] ;  /* 0x00009700ff1b7b82 */ /* 0x000ef00000000000 */
        /* <DEDUP_REMOVED lines=24> */
.L_x_3735:
[----:B------:R-:W2:Y:S02]  /*0220*/  LDG.E.U8 R4, desc[UR36][R4.64] ;  /* 0x0000002404047981 */ /* 0x000ea4000c1e1100 */
[----:B--2---:R0:W1:Y:S01]  /*0230*/  I2F.F64.U16 R36, R4 ;  /* 0x0000000400247312 */ /* 0x0040620000101800 */
[----:B------:R-:W-:Y:S05]  /*0240*/  BRA `(.L_x_3737) ;  /* 0x0000000c00747947 */ /* 0x000fea0003800000 */
.L_x_3734:
        /* <DEDUP_REMOVED lines=9> */
.L_x_3739:
[----:B------:R-:W2:Y:S02]  /*02e0*/  LDG.E R4, desc[UR36][R4.64] ;  /* 0x0000002404047981 */ /* 0x000ea4000c1e1900 */
[----:B--2---:R1:W2:Y:S01]  /*02f0*/  I2F.F64 R36, R4 ;  /* 0x0000000400247312 */ /* 0x0042a20000201c00 */
[----:B------:R-:W-:Y:S05]  /*0300*/  BRA `(.L_x_3737) ;  /* 0x0000000c00447947 */ /* 0x000fea0003800000 */
.L_x_3738:
[----:B------:R-:W2:Y:S02]  /*0310*/  LDG.E.U16 R4, desc[UR36][R4.64] ;  /* 0x0000002404047981 */ /* 0x000ea4000c1e1500 */
[----:B--2---:R3:W4:Y:S01]  /*0320*/  I2F.F64.S16 R36, R4 ;  /* 0x0000000400247312 */ /* 0x0047220000101c00 */
[----:B------:R-:W-:Y:S05]  /*0330*/  BRA `(.L_x_3737) ;  /* 0x0000000c00387947 */ /* 0x000fea0003800000 */
.L_x_3733:
        /* <DEDUP_REMOVED lines=10> */
.L_x_3741:
[----:B------:R-:W2:Y:S02]  /*03e0*/  LDG.E.U16 R0, desc[UR36][R4.64] ;  /* 0x0000002404007981 */ /* 0x000ea4000c1e1500 */
[----:B--2---:R-:W-:-:S05]  /*03f0*/  HADD2.F32 R0, -RZ, R0.H0_H0 ;  /* 0x20000000ff007230 */ /* 0x004fca0000004100 */
[----:B------:R-:W-:-:S04]  /*0400*/  FMUL.FTZ R0, R0, 1 ;  /* 0x3f80000000007820 */ /* 0x000fc80000410000 */
[----:B------:R0:W1:Y:S01]  /*0410*/  F2F.F64.F32 R36, R0 ;  /* 0x0000000000247310 */ /* 0x0000620000201800 */
[----:B------:R-:W-:Y:S05]  /*0420*/  BRA `(.L_x_3737) ;  /* 0x0000000800fc7947 */ /* 0x000fea0003800000 */
.L_x_3740:
        /* <DEDUP_REMOVED lines=10> */
.L_x_3743:
[----:B------:R-:W2:Y:S02]  /*04d0*/  LDG.E.U16 R4, desc[UR36][R4.64] ;  /* 0x0000002404047981 */ /* 0x000ea4000c1e1500 */
[----:B--2---:R-:W-:-:S05]  /*04e0*/  HADD2.F32 R0, -RZ, R4.H0_H0 ;  /* 0x20000004ff007230 */ /* 0x004fca0000004100 */
[----:B------:R-:W-:-:S04]  /*04f0*/  FMUL.FTZ R0, R0, 1 ;  /* 0x3f80000000007820 */ /* 0x000fc80000410000 */
[----:B------:R0:W1:Y:S01]  /*0500*/  F2F.F64.F32 R36, R0 ;  /* 0x0000000000247310 */ /* 0x0000620000201800 */
[----:B------:R-:W-:Y:S05]  /*0510*/  BRA `(.L_x_3737) ;  /* 0x0000000800c07947 */ /* 0x000fea0003800000 */
.L_x_3742:
[----:B------:R0:W5:Y:S01]  /*0520*/  LDG.E.64 R36, desc[UR36][R4.64] ;  /* 0x0000002404247981 */ /* 0x000162000c1e1b00 */
[----:B------:R-:W-:Y:S05]  /*0530*/  BRA `(.L_x_3737) ;  /* 0x0000000800b87947 */ /* 0x000fea0003800000 */
.L_x_3732:
        /* <DEDUP_REMOVED lines=13> */
.L_x_3746:
[----:B------:R0:W5:Y:S01]  /*0610*/  LDG.E.64 R36, desc[UR36][R4.64] ;  /* 0x0000002404247981 */ /* 0x000162000c1e1b00 */
[----:B------:R-:W-:Y:S05]  /*0620*/  BRA `(.L_x_3737) ;  /* 0x00000008007c7947 */ /* 0x000fea0003800000 */
.L_x_3745:
        /* <DEDUP_REMOVED lines=28> */
.L_x_3748:
        /* <DEDUP_REMOVED lines=12> */
[----:B------:R-:W-:-:S05]  /*08b0*/  LOP3.LUT R0, R3, 0x80000000, R0, 0xf8, !PT ;  /* 0x8000000003007812 */ /* 0x000fca00078ef800 */
[----:B------:R-:W-:-:S04]  /*08c0*/  FMUL.FTZ R0, R0, 1 ;  /* 0x3f80000000007820 */ /* 0x000fc80000410000 */
[----:B------:R0:W1:Y:S01]  /*08d0*/  F2F.F64.F32 R36, R0 ;  /* 0x0000000000247310 */ /* 0x0000620000201800 */
[----:B------:R-:W-:Y:S05]  /*08e0*/  BRA `(.L_x_3737) ;  /* 0x0000000400cc7947 */ /* 0x000fea0003800000 */
.L_x_3747:
[----:B------:R-:W2:Y:S02]  /*08f0*/  LDG.E.U16 R0, desc[UR36][R4.64] ;  /* 0x0000002404007981 */ /* 0x000ea4000c1e1500 */
[----:B--2---:R-:W-:-:S04]  /*0900*/  IMAD.U32 R0, R0, 0x10000, RZ ;  /* 0x0001000000007824 */ /* 0x004fc800078e00ff */
[----:B------:R-:W-:-:S04]  /*0910*/  FMUL.FTZ R0, R0, 1 ;  /* 0x3f80000000007820 */ /* 0x000fc80000410000 */
[----:B------:R0:W1:Y:S01]  /*0920*/  F2F.F64.F32 R36, R0 ;  /* 0x0000000000247310 */ /* 0x0000620000201800 */
[----:B------:R-:W-:Y:S05]  /*0930*/  BRA `(.L_x_3737) ;  /* 0x0000000400b87947 */ /* 0x000fea0003800000 */
.L_x_3744:
        /* <DEDUP_REMOVED lines=11> */
.L_x_3751:
        /* <DEDUP_REMOVED lines=21> */
.L_x_3755:
[----:B------:R-:W-:Y:S05]  /*0b40*/  BSYNC B1 ;  /* 0x0000000000017941 */ /* 0x000fea0003800000 */
.L_x_3754:
[----:B------:R-:W-:Y:S01]  /*0b50*/  LEA R5, R0, 0x3b800000, 0x17 ;  /* 0x3b80000000057811 */ /* 0x000fe200078eb8ff */
[----:B------:R-:W-:-:S05]  /*0b60*/  IMAD.SHL.U32 R0, R3, 0x100000, RZ ;  /* 0x0010000003007824 */ /* 0x000fca00078e00ff */
[----:B------:R-:W-:-:S07]  /*0b70*/  LOP3.LUT R0, R5, R0, R6, 0xfe, !PT ;  /* 0x0000000005007212 */ /* 0x000fce00078efe06 */
.L_x_3753:
[----:B------:R-:W-:Y:S05]  /*0b80*/  BSYNC B0 ;  /* 0x0000000000007941 */ /* 0x000fea0003800000 */
.L_x_3752:
[----:B------:R-:W-:-:S04]  /*0b90*/  FMUL.FTZ R0, R0, 1 ;  /* 0x3f80000000007820 */ /* 0x000fc80000410000 */
[----:B------:R0:W1:Y:S01]  /*0ba0*/  F2F.F64.F32 R36, R0 ;  /* 0x0000000000247310 */ /* 0x0000620000201800 */
[----:B------:R-:W-:Y:S05]  /*0bb0*/  BRA `(.L_x_3737) ;  /* 0x0000000400187947 */ /* 0x000fea0003800000 */
.L_x_3750:
        /* <DEDUP_REMOVED lines=21> */
.L_x_3759:
[----:B------:R-:W-:Y:S05]  /*0d10*/  BSYNC B1 ;  /* 0x0000000000017941 */ /* 0x000fea0003800000 */
.L_x_3758:
[----:B------:R-:W-:Y:S01]  /*0d20*/  LEA R5, R0, 0x37800000, 0x17 ;  /* 0x3780000000057811 */ /* 0x000fe200078eb8ff */
[----:B------:R-:W-:-:S05]  /*0d30*/  IMAD.SHL.U32 R0, R3, 0x200000, RZ ;  /* 0x0020000003007824 */ /* 0x000fca00078e00ff */
[----:B------:R-:W-:-:S07]  /*0d40*/  LOP3.LUT R0, R5, R0, R6, 0xfe, !PT ;  /* 0x0000000005007212 */ /* 0x000fce00078efe06 */
.L_x_3757:
[----:B------:R-:W-:Y:S05]  /*0d50*/  BSYNC B0 ;  /* 0x0000000000007941 */ /* 0x000fea0003800000 */
.L_x_3756:
[----:B------:R-:W-:-:S04]  /*0d60*/  FMUL.FTZ R0, R0, 1 ;  /* 0x3f80000000007820 */ /* 0x000fc80000410000 */
[----:B------:R0:W1:Y:S01]  /*0d70*/  F2F.F64.F32 R36, R0 ;  /* 0x0000000000247310 */ /* 0x0000620000201800 */
[----:B------:R-:W-:Y:S05]  /*0d80*/  BRA `(.L_x_3737) ;  /* 0x0000000000a47947 */ /* 0x000fea0003800000 */
.L_x_3749:
        /* <DEDUP_REMOVED lines=14> */
.L_x_3763:
[----:B------:R-:W-:Y:S05]  /*0e70*/  BSYNC B0 ;  /* 0x0000000000007941 */ /* 0x000fea0003800000 */
.L_x_3762:
[----:B------:R-:W-:-:S04]  /*0e80*/  FMUL.FTZ R0, R0, 1 ;  /* 0x3f80000000007820 */ /* 0x000fc80000410000 */
[----:B------:R0:W1:Y:S01]  /*0e90*/  F2F.F64.F32 R36, R0 ;  /* 0x0000000000247310 */ /* 0x0000620000201800 */
[----:B------:R-:W-:Y:S05]  /*0ea0*/  BRA `(.L_x_3737) ;  /* 0x00000000005c7947 */ /* 0x000fea0003800000 */
.L_x_3736:
        /* <DEDUP_REMOVED lines=16> */
.L_x_3764:
[----:B------:R-:W-:Y:S01]  /*0fb0*/  CS2R R36, SRZ ;  /* 0x0000000000247805 */ /* 0x000fe2000001ff00 */
[----:B------:R-:W-:Y:S06]  /*0fc0*/  BRA `(.L_x_3737) ;  /* 0x0000000000147947 */ /* 0x000fec0003800000 */
.L_x_3761:
[----:B------:R-:W2:Y:S02]  /*0fd0*/  LDG.E.64 R36, desc[UR36][R4.64] ;  /* 0x0000002404247981 */ /* 0x000ea4000c1e1b00 */
[----:B--2---:R-:W0:Y:S01]  /*0fe0*/  I2F.F64.U64 R36, R36 ;  /* 0x0000002400247312 */ /* 0x004e220000301800 */
[----:B------:R-:W-:Y:S05]  /*0ff0*/  BRA `(.L_x_3737) ;  /* 0x0000000000087947 */ /* 0x000fea0003800000 */
.L_x_3760:
[----:B------:R-:W2:Y:S02]  /*1000*/  LDG.E R4, desc[UR36][R4.64] ;  /* 0x0000002404047981 */ /* 0x000ea4000c1e1900 */
[----:B--2---:R0:W1:Y:S02]  /*1010*/  I2F.F64.U32 R36, R4 ;  /* 0x0000000400247312 */ /* 0x0040640000201800 */
.L_x_3737:
[----:B01-3--:R-:W0:Y:S01]  /*1020*/  LDC.64 R4, c[0x0][0x250] ;  /* 0x00009400ff047b82 */ /* 0x00be220000000a00 */
        /* <DEDUP_REMOVED lines=16> */
[----:B---3--:R0:W1:Y:S01]  /*1130*/  I2F.F64.S16 R32, R4 ;  /* 0x0000000400207312 */ /* 0x0080620000101c00 */
[----:B------:R-:W-:Y:S05]  /*1140*/  BRA `(.L_x_3770) ;  /* 0x0000000c007c7947 */ /* 0x000fea0003800000 */
.L_x_3768:
[----:B------:R-:W3:Y:S02]  /*1150*/  LDG.E.U8 R4, desc[UR36][R4.64] ;  /* 0x0000002404047981 */ /* 0x000ee4000c1e1100 */
[----:B---3--:R3:W0:Y:S01]  /*1160*/  I2F.F64.U16 R32, R4 ;  /* 0x0000000400207312 */ /* 0x0086220000101800 */
[----:B------:R-:W-:Y:S05]  /*1170*/  BRA `(.L_x_3770) ;  /* 0x0000000c00707947 */ /* 0x000fea0003800000 */
.L_x_3767:
        /* <DEDUP_REMOVED lines=9> */
.L_x_3772:
[----:B------:R-:W3:Y:S02]  /*1210*/  LDG.E R4, desc[UR36][R4.64] ;  /* 0x0000002404047981 */ /* 0x000ee4000c1e1900 */
[----:B---3--:R0:W1:Y:S01]  /*1220*/  I2F.F64 R32, R4 ;  /* 0x0000000400207312 */ /* 0x0080620000201c00 */
[----:B------:R-:W-:Y:S05]  /*1230*/  BRA `(.L_x_3770) ;  /* 0x0000000c00407947 */ /* 0x000fea0003800000 */
.L_x_3771:
[----:B------:R-:W3:Y:S02]  /*1240*/  LDG.E.U16 R4, desc[UR36][R4.64] ;  /* 0x0000002404047981 */ /* 0x000ee4000c1e1500 */
[----:B---3--:R0:W1:Y:S01]  /*1250*/  I2F.F64.S16 R32, R4 ;  /* 0x0000000400207312 */ /* 0x0080620000101c00 */
[----:B------:R-:W-:Y:S05]  /*1260*/  BRA `(.L_x_3770) ;  /* 0x0000000c00347947 */ /* 0x000fea0003800000 */
.L_x_3766:
        /* <DEDUP_REMOVED lines=10> */
.L_x_3774:
[----:B------:R-:W3:Y:S02]  /*1310*/  LDG.E.U16 R0, desc[UR36][R4.64] ;  /* 0x0000002404007981 */ /* 0x000ee4000c1e1500 */
[----:B---3--:R-:W-:-:S05]  /*1320*/  HADD2.F32 R0, -RZ, R0.H0_H0 ;  /* 0x20000000ff007230 */ /* 0x008fca0000004100 */
[----:B------:R-:W-:-:S04]  /*1330*/  FMUL.FTZ R0, R0, 1 ;  /* 0x3f80000000007820 */ /* 0x000fc80000410000 */
[----:B------:R0:W1:Y:S01]  /*1340*/  F2F.F64.F32 R32, R0 ;  /* 0x0000000000207310 */ /* 0x0000620000201800 */
[----:B------:R-:W-:Y:S05]  /*1350*/  BRA `(.L_x_3770) ;  /* 0x0000000800f87947 */ /* 0x000fea0003800000 */
.L_x_3773:
        /* <DEDUP_REMOVED lines=10> */
.L_x_3776:
[----:B------:R-:W3:Y:S02]  /*1400*/  LDG.E.U16 R4, desc[UR36][R4.64] ;  /* 0x0000002404047981 */ /* 0x000ee4000c1e1500 */
[----:B---3--:R-:W-:-:S05]  /*1410*/  HADD2.F32 R0, -RZ, R4.H0_H0 ;  /* 0x20000004ff007230 */ /* 0x008fca0000004100 */
[----:B------:R-:W-:-:S04]  /*1420*/  FMUL.FTZ R0, R0, 1 ;  /* 0x3f80000000007820 */ /* 0x000fc80000410000 */
[----:B------:R0:W1:Y:S01]  /*1430*/  F2F.F64.F32 R32, R0 ;  /* 0x0000000000207310 */ /* 0x0000620000201800 */
[----:B------:R-:W-:Y:S05]  /*1440*/  BRA `(.L_x_3770) ;  /* 0x0000000800bc7947 */ /* 0x000fea0003800000 */
.L_x_3775:
[----:B------:R0:W5:Y:S01]  /*1450*/  LDG.E.64 R32, desc[UR36][R4.64] ;  /* 0x0000002404207981 */ /* 0x000162000c1e1b00 */
[----:B------:R-:W-:Y:S05]  /*1460*/  BRA `(.L_x_3770) ;  /* 0x0000000800b47947 */ /* 0x000fea0003800000 */
.L_x_3765:
        /* <DEDUP_REMOVED lines=13> */
.L_x_3779:
[----:B------:R0:W5:Y:S01]  /*1540*/  LDG.E.64 R32, desc[UR36][R4.64] ;  /* 0x0000002404207981 */ /* 0x000162000c1e1b00 */
[----:B------:R-:W-:Y:S05]  /*1550*/  BRA `(.L_x_3770) ;  /* 0x0000000800787947 */ /* 0x000fea0003800000 */
.L_x_3778:
        /* <DEDUP_REMOVED lines=28> */
.L_x_3781:
[----:B------:R-:W3:Y:S02]  /*1720*/  LDG.E.U8 R4, desc[UR36][R4.64] ;  /* 0x0000002404047981 */ /* 0x000ee4000c1e1100 */
[----:B---3--:R-:W-:-:S05]  /*1730*/  IMAD.SHL.U32 R0, R4, 0x2000000, RZ ;  /* 0x0200000004007824 */ /* 0x008fca00078e00ff */
        /* <DEDUP_REMOVED lines=13> */
.L_x_3780:
[----:B------:R-:W3:Y:S02]  /*1810*/  LDG.E.U16 R0, desc[UR36][R4.64] ;  /* 0x0000002404007981 */ /* 0x000ee4000c1e1500 */
[----:B---3--:R-:W-:-:S04]  /*1820*/  IMAD.U32 R0, R0, 0x10000, RZ ;  /* 0x0001000000007824 */ /* 0x008fc800078e00ff */
[----:B------:R-:W-:-:S04]  /*1830*/  FMUL.FTZ R0, R0, 1 ;  /* 0x3f80000000007820 */ /* 0x000fc80000410000 */
[----:B------:R0:W1:Y:S01]  /*1840*/  F2F.F64.F32 R32, R0 ;  /* 0x0000000000207310 */ /* 0x0000620000201800 */
[----:B------:R-:W-:Y:S05]  /*1850*/  BRA `(.L_x_3770) ;  /* 0x0000000400b87947 */ /* 0x000fea0003800000 */
.L_x_3777:
        /* <DEDUP_REMOVED lines=9> */
[----:B---3--:R0:W1:Y:S01]  /*18f0*/  I2F.F64.U16 R32, R4 ;  /* 0x0000000400207312 */ /* 0x0080620000101800 */
[----:B------:R-:W-:Y:S05]  /*1900*/  BRA `(.L_x_3770) ;  /* 0x00000004008c7947 */ /* 0x000fea0003800000 */
.L_x_3784:
        /* <DEDUP_REMOVED lines=21> */
.L_x_3788:
[----:B------:R-:W-:Y:S05]  /*1a60*/  BSYNC B1 ;  /* 0x0000000000017941 */ /* 0x000fea0003800000 */
.L_x_3787:
[----:B------:R-:W-:Y:S01]  /*1a70*/  LEA R5, R0, 0x3b800000, 0x17 ;  /* 0x3b80000000057811 */ /* 0x000fe200078eb8ff */
[----:B------:R-:W-:-:S05]  /*1a80*/  IMAD.SHL.U32 R0, R3, 0x100000, RZ ;  /* 0x0010000003007824 */ /* 0x000fca00078e00ff */
[----:B------:R-:W-:-:S07]  /*1a90*/  LOP3.LUT R0, R5, R0, R6, 0xfe, !PT ;  /* 0x0000000005007212 */ /* 0x000fce00078efe06 */
.L_x_3786:
[----:B------:R-:W-:Y:S05]  /*1aa0*/  BSYNC B0 ;  /* 0x0000000000007941 */ /* 0x000fea0003800000 */
.L_x_3785:
[----:B------:R-:W-:-:S04]  /*1ab0*/  FMUL.FTZ R0, R0, 1 ;  /* 0x3f80000000007820 */ /* 0x000fc80000410000 */
[----:B------:R0:W1:Y:S01]  /*1ac0*/  F2F.F64.F32 R32, R0 ;  /* 0x0000000000207310 */ /* 0x0000620000201800 */
[----:B------:R-:W-:Y:S05]  /*1ad0*/  BRA `(.L_x_3770) ;  /* 0x0000000400187947 */ /* 0x000fea0003800000 */
.L_x_3783:
        /* <DEDUP_REMOVED lines=21> */
.L_x_3792:
[----:B------:R-:W-:Y:S05]  /*1c30*/  BSYNC B1 ;  /* 0x0000000000017941 */ /* 0x000fea0003800000 */
.L_x_3791:
[----:B------:R-:W-:Y:S01]  /*1c40*/  LEA R5, R0, 0x37800000, 0x17 ;  /* 0x3780000000057811 */ /* 0x000fe200078eb8ff */
[----:B------:R-:W-:-:S05]  /*1c50*/  IMAD.SHL.U32 R0, R3, 0x200000, RZ ;  /* 0x0020000003007824 */ /* 0x000fca00078e00ff */
[----:B------:R-:W-:-:S07]  /*1c60*/  LOP3.LUT R0, R5, R0, R6, 0xfe, !PT ;  /* 0x0000000005007212 */ /* 0x000fce00078efe06 */
.L_x_3790:
[----:B------:R-:W-:Y:S05]  /*1c70*/  BSYNC B0 ;  /* 0x0000000000007941 */ /* 0x000fea0003800000 */
.L_x_3789:
[----:B------:R-:W-:-:S04]  /*1c80*/  FMUL.FTZ R0, R0, 1 ;  /* 0x3f80000000007820 */ /* 0x000fc80000410000 */
[----:B------:R0:W1:Y:S01]  /*1c90*/  F2F.F64.F32 R32, R0 ;  /* 0x0000000000207310 */ /* 0x0000620000201800 */
[----:B------:R-:W-:Y:S05]  /*1ca0*/  BRA `(.L_x_3770) ;  /* 0x0000000000a47947 */ /* 0x000fea0003800000 */
.L_x_3782:
        /* <DEDUP_REMOVED lines=14> */
.L_x_3796:
[----:B------:R-:W-:Y:S05]  /*1d90*/  BSYNC B0 ;  /* 0x0000000000007941 */ /* 0x000fea0003800000 */
.L_x_3795:
[----:B------:R-:W-:-:S04]  /*1da0*/  FMUL.FTZ R0, R0, 1 ;  /* 0x3f80000000007820 */ /* 0x000fc80000410000 */
[----:B------:R0:W1:Y:S01]  /*1db0*/  F2F.F64.F32 R32, R0 ;  /* 0x0000000000207310 */ /* 0x0000620000201800 */
[----:B------:R-:W-:Y:S05]  /*1dc0*/  BRA `(.L_x_3770) ;  /* 0x00000000005c7947 */ /* 0x000fea0003800000 */
.L_x_3769:
        /* <DEDUP_REMOVED lines=16> */
.L_x_3797:
[----:B------:R-:W-:Y:S01]  /*1ed0*/  CS2R R32, SRZ ;  /* 0x0000000000207805 */ /* 0x000fe2000001ff00 */
[----:B------:R-:W-:Y:S06]  /*1ee0*/  BRA `(.L_x_3770) ;  /* 0x0000000000147947 */ /* 0x000fec0003800000 */
.L_x_3794:
[----:B------:R-:W3:Y:S02]  /*1ef0*/  LDG.E.64 R32, desc[UR36][R4.64] ;  /* 0x0000002404207981 */ /* 0x000ee4000c1e1b00 */
[----:B---3--:R-:W0:Y:S01]  /*1f00*/  I2F.F64.U64 R32, R32 ;  /* 0x0000002000207312 */ /* 0x008e220000301800 */
[----:B------:R-:W-:Y:S05]  /*1f10*/  BRA `(.L_x_3770) ;  /* 0x0000000000087947 */ /* 0x000fea0003800000 */
.L_x_3793:
[----:B------:R-:W3:Y:S02]  /*1f20*/  LDG.E R4, desc[UR36][R4.64] ;  /* 0x0000002404047981 */ /* 0x000ee4000c1e1900 */
[----:B---3--:R0:W1:Y:S02]  /*1f30*/  I2F.F64.U32 R32, R4 ;  /* 0x0000000400207312 */ /* 0x0080640000201800 */
.L_x_3770:
[----:B------:R-:W2:Y:S02]  /*1f40*/  S2R R35, SR_TID.X ;  /* 0x0000000000237919 */ /* 0x000ea40000002100 */
[----:B--2---:R-:W-:-:S07]  /*1f50*/  VIADD R35, R35, 0x80 ;  /* 0x0000008023237836 */ /* 0x004fce0000000000 */
.L_x_3731:
[----:B------:R-:W-:Y:S05]  /*1f60*/  BSYNC B6 ;  /* 0x0000000000067941 */ /* 0x000fea0003800000 */
.L_x_3730:
[----:B------:R-:W-:Y:S01]  /*1f70*/  ISETP.GE.AND P0, PT, R35, R2, PT ;  /* 0x000000022300720c */ /* 0x000fe20003f06270 */
[----:B------:R-:W-:Y:S01]  /*1f80*/  BSSY B6, `(.L_x_3798) ;  /* 0x00001e9000067945 */ /* 0x000fe20003800000 */
[----:B------:R-:W-:-:S11]  /*1f90*/  CS2R R28, SRZ ;  /* 0x00000000001c7805 */ /* 0x000fd6000001ff00 */
[----:B------:R-:W-:Y:S05]  /*1fa0*/  @P0 BRA `(.L_x_3799) ;  /* 0x0000001c00980947 */ /* 0x000fea0003800000 */
[----:B0--3--:R-:W0:Y:S01]  /*1fb0*/  LDC.64 R4, c[0x0][0x248] ;  /* 0x00009200ff047b82 */ /* 0x009e220000000a00 */
        /* <DEDUP_REMOVED lines=17> */
[----:B--2---:R0:W2:Y:S01]  /*20d0*/  I2F.F64.S16 R30, R4 ;  /* 0x00000004001e7312 */ /* 0x0040a20000101c00 */
[----:B------:R-:W-:Y:S05]  /*20e0*/  BRA `(.L_x_3805) ;  /* 0x0000000c007c7947 */ /* 0x000fea0003800000 */
.L_x_3803:
[----:B------:R-:W2:Y:S02]  /*20f0*/  LDG.E.U8 R4, desc[UR36][R4.64] ;  /* 0x0000002404047981 */ /* 0x000ea4000c1e1100 */
[----:B--2---:R0:W2:Y:S01]  /*2100*/  I2F.F64.U16 R30, R4 ;  /* 0x00000004001e7312 */ /* 0x0040a20000101800 */
[----:B------:R-:W-:Y:S05]  /*2110*/  BRA `(.L_x_3805) ;  /* 0x0000000c00707947 */ /* 0x000fea0003800000 */
.L_x_3802:
        /* <DEDUP_REMOVED lines=9> */
.L_x_3807:
[----:B------:R-:W2:Y:S02]  /*21b0*/  LDG.E R4, desc[UR36][R4.64] ;  /* 0x0000002404047981 */ /* 0x000ea4000c1e1900 */
[----:B--2---:R0:W2:Y:S01]  /*21c0*/  I2F.F64 R30, R4 ;  /* 0x00000004001e7312 */ /* 0x0040a20000201c00 */
[----:B------:R-:W-:Y:S05]  /*21d0*/  BRA `(.L_x_3805) ;  /* 0x0000000c00407947 */ /* 0x000fea0003800000 */
.L_x_3806:
[----:B------:R-:W2:Y:S02]  /*21e0*/  LDG.E.U16 R4, desc[UR36][R4.64] ;  /* 0x0000002404047981 */ /* 0x000ea4000c1e1500 */
[----:B--2---:R0:W2:Y:S01]  /*21f0*/  I2F.F64.S16 R30, R4 ;  /* 0x00000004001e7312 */ /* 0x0040a20000101c00 */
[----:B------:R-:W-:Y:S05]  /*2200*/  BRA `(.L_x_3805) ;  /* 0x0000000c00347947 */ /* 0x000fea0003800000 */
.L_x_3801:
        /* <DEDUP_REMOVED lines=10> */
.L_x_3809:
[----:B------:R-:W2:Y:S02]  /*22b0*/  LDG.E.U16 R0, desc[UR36][R4.64] ;  /* 0x0000002404007981 */ /* 0x000ea4000c1e1500 */
[----:B--2---:R-:W-:-:S05]  /*22c0*/  HADD2.F32 R0, -RZ, R0.H0_H0 ;  /* 0x20000000ff007230 */ /* 0x004fca0000004100 */
[----:B------:R-:W-:-:S04]  /*22d0*/  FMUL.FTZ R0, R0, 1 ;  /* 0x3f80000000007820 */ /* 0x000fc80000410000 */
[----:B------:R0:W2:Y:S01]  /*22e0*/  F2F.F64.F32 R30, R0 ;  /* 0x00000000001e7310 */ /* 0x0000a20000201800 */
[----:B------:R-:W-:Y:S05]  /*22f0*/  BRA `(.L_x_3805) ;  /* 0x0000000800f87947 */ /* 0x000fea0003800000 */
.L_x_3808:
        /* <DEDUP_REMOVED lines=10> */
.L_x_3811:
[----:B------:R-:W2:Y:S02]  /*23a0*/  LDG.E.U16 R4, desc[UR36][R4.64] ;  /* 0x0000002404047981 */ /* 0x000ea4000c1e1500 */
[----:B--2---:R-:W-:-:S05]  /*23b0*/  HADD2.F32 R0, -RZ, R4.H0_H0 ;  /* 0x20000004ff007230 */ /* 0x004fca0000004100 */
[----:B------:R-:W-:-:S04]  /*23c0*/  FMUL.FTZ R0, R0, 1 ;  /* 0x3f80000000007820 */ /* 0x000fc80000410000 */
[----:B------:R0:W2:Y:S01]  /*23d0*/  F2F.F64.F32 R30, R0 ;  /* 0x00000000001e7310 */ /* 0x0000a20000201800 */
[----:B------:R-:W-:Y:S05]  /*23e0*/  BRA `(.L_x_3805) ;  /* 0x0000000800bc7947 */ /* 0x000fea0003800000 */
.L_x_3810:
[----:B------:R0:W5:Y:S01]  /*23f0*/  LDG.E.64 R30, desc[UR36][R4.64] ;  /* 0x00000024041e7981 */ /* 0x000162000c1e1b00 */
[----:B------:R-:W-:Y:S05]  /*2400*/  BRA `(.L_x_3805) ;  /* 0x0000000800b47947 */ /* 0x000fea0003800000 */
.L_x_3800:
        /* <DEDUP_REMOVED lines=13> */
.L_x_3814:
[----:B------:R0:W5:Y:S01]  /*24e0*/  LDG.E.64 R30, desc[UR36][R4.64] ;  /* 0x00000024041e7981 */ /* 0x000162000c1e1b00 */
[----:B------:R-:W-:Y:S05]  /*24f0*/  BRA `(.L_x_3805) ;  /* 0x0000000800787947 */ /* 0x000fea0003800000 */
.L_x_3813:
        /* <DEDUP_REMOVED lines=26> */
[----:B------:R0:W2:Y:S01]  /*26a0*/  F2F.F64.F32 R30, R7 ;  /* 0x00000007001e7310 */ /* 0x0000a20000201800 */
[----:B------:R-:W-:Y:S05]  /*26b0*/  BRA `(.L_x_3805) ;  /* 0x0000000800087947 */ /* 0x000fea0003800000 */
.L_x_3816:
        /* <DEDUP_REMOVED lines=13> */
[----:B------:R0:W2:Y:S01]  /*2790*/  F2F.F64.F32 R30, R0 ;  /* 0x00000000001e7310 */ /* 0x0000a20000201800 */
[----:B------:R-:W-:Y:S05]  /*27a0*/  BRA `(.L_x_3805) ;  /* 0x0000000400cc7947 */ /* 0x000fea0003800000 */
.L_x_3815:
[----:B------:R-:W2:Y:S02]  /*27b0*/  LDG.E.U16 R0, desc[UR36][R4.64] ;  /* 0x0000002404007981 */ /* 0x000ea4000c1e1500 */
[----:B--2---:R-:W-:-:S04]  /*27c0*/  IMAD.U32 R0, R0, 0x10000, RZ ;  /* 0x0001000000007824 */ /* 0x004fc800078e00ff */
[----:B------:R-:W-:-:S04]  /*27d0*/  FMUL.FTZ R0, R0, 1 ;  /* 0x3f80000000007820 */ /* 0x000fc80000410000 */
[----:B------:R2:W3:Y:S01]  /*27e0*/  F2F.F64.F32 R30, R0 ;  /* 0x00000000001e7310 */ /* 0x0004e20000201800 */
[----:B------:R-:W-:Y:S05]  /*27f0*/  BRA `(.L_x_3805) ;  /* 0x0000000400b87947 */ /* 0x000fea0003800000 */
.L_x_3812:
        /* <DEDUP_REMOVED lines=9> */
[----:B--2---:R0:W2:Y:S01]  /*2890*/  I2F.F64.U16 R30, R4 ;  /* 0x00000004001e7312 */ /* 0x0040a20000101800 */
[----:B------:R-:W-:Y:S05]  /*28a0*/  BRA `(.L_x_3805) ;  /* 0x00000004008c7947 */ /* 0x000fea0003800000 */
.L_x_3819:
        /* <DEDUP_REMOVED lines=21> */
.L_x_3823:
[----:B------:R-:W-:Y:S05]  /*2a00*/  BSYNC B1 ;  /* 0x0000000000017941 */ /* 0x000fea0003800000 */
.L_x_3822:
[----:B------:R-:W-:Y:S01]  /*2a10*/  LEA R5, R0, 0x3b800000, 0x17 ;  /* 0x3b80000000057811 */ /* 0x000fe200078eb8ff */
[----:B------:R-:W-:-:S05]  /*2a20*/  IMAD.SHL.U32 R0, R3, 0x100000, RZ ;  /* 0x0010000003007824 */ /* 0x000fca00078e00ff */
[----:B------:R-:W-:-:S07]  /*2a30*/  LOP3.LUT R0, R5, R0, R6, 0xfe, !PT ;  /* 0x0000000005007212 */ /* 0x000fce00078efe06 */
.L_x_3821:
[----:B------:R-:W-:Y:S05]  /*2a40*/  BSYNC B0 ;  /* 0x0000000000007941 */ /* 0x000fea0003800000 */
.L_x_3820:
[----:B------:R-:W-:-:S04]  /*2a50*/  FMUL.FTZ R0, R0, 1 ;  /* 0x3f80000000007820 */ /* 0x000fc80000410000 */
[----:B------:R0:W2:Y:S01]  /*2a60*/  F2F.F64.F32 R30, R0 ;  /* 0x00000000001e7310 */ /* 0x0000a20000201800 */
[----:B------:R-:W-:Y:S05]  /*2a70*/  BRA `(.L_x_3805) ;  /* 0x0000000400187947 */ /* 0x000fea0003800000 */
.L_x_3818:
        /* <DEDUP_REMOVED lines=21> */
.L_x_3827:
[----:B------:R-:W-:Y:S05]  /*2bd0*/  BSYNC B1 ;  /* 0x0000000000017941 */ /* 0x000fea0003800000 */
.L_x_3826:
[----:B------:R-:W-:Y:S01]  /*2be0*/  LEA R5, R0, 0x37800000, 0x17 ;  /* 0x3780000000057811 */ /* 0x000fe200078eb8ff */
[----:B------:R-:W-:-:S05]  /*2bf0*/  IMAD.SHL.U32 R0, R3, 0x200000, RZ ;  /* 0x0020000003007824 */ /* 0x000fca00078e00ff */
[----:B------:R-:W-:-:S07]  /*2c00*/  LOP3.LUT R0, R5, R0, R6, 0xfe, !PT ;  /* 0x0000000005007212 */ /* 0x000fce00078efe06 */
.L_x_3825:
[----:B------:R-:W-:Y:S05]  /*2c10*/  BSYNC B0 ;  /* 0x0000000000007941 */ /* 0x000fea0003800000 */
.L_x_3824:
[----:B------:R-:W-:-:S04]  /*2c20*/  FMUL.FTZ R0, R0, 1 ;  /* 0x3f80000000007820 */ /* 0x000fc80000410000 */
[----:B------:R0:W2:Y:S01]  /*2c30*/  F2F.F64.F32 R30, R0 ;  /* 0x00000000001e7310 */ /* 0x0000a20000201800 */
[----:B------:R-:W-:Y:S05]  /*2c40*/  BRA `(.L_x_3805) ;  /* 0x0000000000a47947 */ /* 0x000fea0003800000 */
.L_x_3817:
        /* <DEDUP_REMOVED lines=14> */
.L_x_3831:
[----:B------:R-:W-:Y:S05]  /*2d30*/  BSYNC B0 ;  /* 0x0000000000007941 */ /* 0x000fea0003800000 */
.L_x_3830:
[----:B------:R-:W-:-:S04]  /*2d40*/  FMUL.FTZ R0, R0, 1 ;  /* 0x3f80000000007820 */ /* 0x000fc80000410000 */
[----:B------:R0:W2:Y:S01]  /*2d50*/  F2F.F64.F32 R30, R0 ;  /* 0x00000000001e7310 */ /* 0x0000a20000201800 */
[----:B------:R-:W-:Y:S05]  /*2d60*/  BRA `(.L_x_3805) ;  /* 0x00000000005c7947 */ /* 0x000fea0003800000 */
.L_x_3804:
        /* <DEDUP_REMOVED lines=15> */
[----:B01--45:R-:W-:Y:S05]  /*2e60*/  CALL.ABS.NOINC R14 ;  /* 0x000000000e007343 */ /* 0x033fea0003c00000 */
.L_x_3832:
[----:B------:R-:W-:Y:S01]  /*2e70*/  CS2R R30, SRZ ;  /* 0x00000000001e7805 */ /* 0x000fe2000001ff00 */
[----:B------:R-:W-:Y:S06]  /*2e80*/  BRA `(.L_x_3805) ;  /* 0x0000000000147947 */ /* 0x000fec0003800000 */
.L_x_3829:
[----:B------:R-:W2:Y:S02]  /*2e90*/  LDG.E.64 R30, desc[UR36][R4.64] ;  /* 0x00000024041e7981 */ /* 0x000ea4000c1e1b00 */
[----:B--2---:R-:W0:Y:S01]  /*2ea0*/  I2F.F64.U64 R30, R30 ;  /* 0x0000001e001e7312 */ /* 0x004e220000301800 */
[----:B------:R-:W-:Y:S05]  /*2eb0*/  BRA `(.L_x_3805) ;  /* 0x0000000000087947 */ /* 0x000fea0003800000 */
.L_x_3828:
[----:B------:R-:W2:Y:S02]  /*2ec0*/  LDG.E R4, desc[UR36][R4.64] ;  /* 0x0000002404047981 */ /* 0x000ea4000c1e1900 */
[----:B--2---:R0:W2:Y:S02]  /*2ed0*/  I2F.F64.U32 R30, R4 ;  /* 0x00000004001e7312 */ /* 0x0040a40000201800 */
.L_x_3805:
[----:B0-----:R-:W0:Y:S01]  /*2ee0*/  LDC.64 R4, c[0x0][0x250] ;  /* 0x00009400ff047b82 */ /* 0x001e220000000a00 */
[----:B--2---:R-:W-:Y:S01]  /*2ef0*/  PRMT R0, R16, 0x9910, RZ ;  /* 0x0000991010007816 */ /* 0x004fe200000000ff */
        /* <DEDUP_REMOVED lines=17> */
.L_x_3836:
[----:B------:R-:W2:Y:S02]  /*3010*/  LDG.E.U8 R4, desc[UR36][R4.64] ;  /* 0x0000002404047981 */ /* 0x000ea4000c1e1100 */
[----:B--2---:R0:W2:Y:S01]  /*3020*/  I2F.F64.U16 R28, R4 ;  /* 0x00000004001c7312 */ /* 0x0040a20000101800 */
[----:B------:R-:W-:Y:S05]  /*3030*/  BRA `(.L_x_3838) ;  /* 0x0000000c00707947 */ /* 0x000fea0003800000 */
.L_x_3835:
        /* <DEDUP_REMOVED lines=9> */
.L_x_3840:
[----:B------:R-:W2:Y:S02]  /*30d0*/  LDG.E R4, desc[UR36][R4.64] ;  /* 0x0000002404047981 */ /* 0x000ea4000c1e1900 */
[----:B--2---:R0:W2:Y:S01]  /*30e0*/  I2F.F64 R28, R4 ;  /* 0x00000004001c7312 */ /* 0x0040a20000201c00 */
[----:B------:R-:W-:Y:S05]  /*30f0*/  BRA `(.L_x_3838) ;  /* 0x0000000c00407947 */ /* 0x000fea0003800000 */
.L_x_3839:
[----:B------:R-:W2:Y:S02]  /*3100*/  LDG.E.U16 R4, desc[UR36][R4.64] ;  /* 0x0000002404047981 */ /* 0x000ea4000c1e1500 */
[----:B--2---:R0:W2:Y:S01]  /*3110*/  I2F.F64.S16 R28, R4 ;  /* 0x00000004001c7312 */ /* 0x0040a20000101c00 */
[----:B------:R-:W-:Y:S05]  /*3120*/  BRA `(.L_x_3838) ;  /* 0x0000000c00347947 */ /* 0x000fea0003800000 */
.L_x_3834:
        /* <DEDUP_REMOVED lines=10> */
.L_x_3842:
[----:B------:R-:W2:Y:S02]  /*31d0*/  LDG.E.U16 R0, desc[UR36][R4.64] ;  /* 0x0000002404007981 */ /* 0x000ea4000c1e1500 */
[----:B--2---:R-:W-:-:S05]  /*31e0*/  HADD2.F32 R0, -RZ, R0.H0_H0 ;  /* 0x20000000ff007230 */ /* 0x004fca0000004100 */
[----:B------:R-:W-:-:S04]  /*31f0*/  FMUL.FTZ R0, R0, 1 ;  /* 0x3f80000000007820 */ /* 0x000fc80000410000 */
[----:B------:R0:W2:Y:S01]  /*3200*/  F2F.F64.F32 R28, R0 ;  /* 0x00000000001c7310 */ /* 0x0000a20000201800 */
[----:B------:R-:W-:Y:S05]  /*3210*/  BRA `(.L_x_3838) ;  /* 0x0000000800f87947 */ /* 0x000fea0003800000 */
.L_x_3841:
        /* <DEDUP_REMOVED lines=10> */
.L_x_3844:
[----:B------:R-:W2:Y:S02]  /*32c0*/  LDG.E.U16 R4, desc[UR36][R4.64] ;  /* 0x0000002404047981 */ /* 0x000ea4000c1e1500 */
[----:B--2---:R-:W-:-:S05]  /*32d0*/  HADD2.F32 R0, -RZ, R4.H0_H0 ;  /* 0x20000004ff007230 */ /* 0x004fca0000004100 */
[----:B------:R-:W-:-:S04]  /*32e0*/  FMUL.FTZ R0, R0, 1 ;  /* 0x3f80000000007820 */ /* 0x000fc80000410000 */
[----:B------:R0:W2:Y:S01]  /*32f0*/  F2F.F64.F32 R28, R0 ;  /* 0x00000000001c7310 */ /* 0x0000a20000201800 */
[----:B------:R-:W-:Y:S05]  /*3300*/  BRA `(.L_x_3838) ;  /* 0x0000000800bc7947 */ /* 0x000fea0003800000 */
.L_x_3843:
[----:B------:R0:W5:Y:S01]  /*3310*/  LDG.E.64 R28, desc[UR36][R4.64] ;  /* 0x00000024041c7981 */ /* 0x000162000c1e1b00 */
[----:B------:R-:W-:Y:S05]  /*3320*/  BRA `(.L_x_3838) ;  /* 0x0000000800b47947 */ /* 0x000fea0003800000 */
.L_x_3833:
        /* <DEDUP_REMOVED lines=13> */
.L_x_3847:
[----:B------:R0:W5:Y:S01]  /*3400*/  LDG.E.64 R28, desc[UR36][R4.64] ;  /* 0x00000024041c7981 */ /* 0x000162000c1e1b00 */
[----:B------:R-:W-:Y:S05]  /*3410*/  BRA `(.L_x_3838) ;  /* 0x0000000800787947 */ /* 0x000fea0003800000 */
.L_x_3846:
        /* <DEDUP_REMOVED lines=28> */
.L_x_3849:
        /* <DEDUP_REMOVED lines=15> */
.L_x_3848:
[----:B------:R-:W2:Y:S02]  /*36d0*/  LDG.E.U16 R0, desc[UR36][R4.64] ;  /* 0x0000002404007981 */ /* 0x000ea4000c1e1500 */
[----:B--2---:R-:W-:-:S04]  /*36e0*/  IMAD.U32 R0, R0, 0x10000, RZ ;  /* 0x0001000000007824 */ /* 0x004fc800078e00ff */
[----:B------:R-:W-:-:S04]  /*36f0*/  FMUL.FTZ R0, R0, 1 ;  /* 0x3f80000000007820 */ /* 0x000fc80000410000 */
[----:B------:R0:W2:Y:S01]  /*3700*/  F2F.F64.F32 R28, R0 ;  /* 0x00000000001c7310 */ /* 0x0000a20000201800 */
[----:B------:R-:W-:Y:S05]  /*3710*/  BRA `(.L_x_3838) ;  /* 0x0000000400b87947 */ /* 0x000fea0003800000 */
.L_x_3845:
        /* <DEDUP_REMOVED lines=11> */
.L_x_3852:
        /* <DEDUP_REMOVED lines=21> */
.L_x_3856:
[----:B------:R-:W-:Y:S05]  /*3920*/  BSYNC B1 ;  /* 0x0000000000017941 */ /* 0x000fea0003800000 */
.L_x_3855:
[----:B------:R-:W-:Y:S01]  /*3930*/  LEA R5, R0, 0x3b800000, 0x17 ;  /* 0x3b80000000057811 */ /* 0x000fe200078eb8ff */
[----:B------:R-:W-:-:S05]  /*3940*/  IMAD.SHL.U32 R0, R3, 0x100000, RZ ;  /* 0x0010000003007824 */ /* 0x000fca00078e00ff */
[----:B------:R-:W-:-:S07]  /*3950*/  LOP3.LUT R0, R5, R0, R6, 0xfe, !PT ;  /* 0x0000000005007212 */ /* 0x000fce00078efe06 */
.L_x_3854:
[----:B------:R-:W-:Y:S05]  /*3960*/  BSYNC B0 ;  /* 0x0000000000007941 */ /* 0x000fea0003800000 */
.L_x_3853:
[----:B------:R-:W-:-:S04]  /*3970*/  FMUL.FTZ R0, R0, 1 ;  /* 0x3f80000000007820 */ /* 0x000fc80000410000 */
[----:B------:R0:W2:Y:S01]  /*3980*/  F2F.F64.F32 R28, R0 ;  /* 0x00000000001c7310 */ /* 0x0000a20000201800 */
[----:B------:R-:W-:Y:S05]  /*3990*/  BRA `(.L_x_3838) ;  /* 0x0000000400187947 */ /* 0x000fea0003800000 */
.L_x_3851:
        /* <DEDUP_REMOVED lines=21> */
.L_x_3860:
[----:B------:R-:W-:Y:S05]  /*3af0*/  BSYNC B1 ;  /* 0x0000000000017941 */ /* 0x000fea0003800000 */
.L_x_3859:
[----:B------:R-:W-:Y:S01]  /*3b00*/  LEA R5, R0, 0x37800000, 0x17 ;  /* 0x3780000000057811 */ /* 0x000fe200078eb8ff */
[----:B------:R-:W-:-:S05]  /*3b10*/  IMAD.SHL.U32 R0, R3, 0x200000, RZ ;  /* 0x0020000003007824 */ /* 0x000fca00078e00ff */
[----:B------:R-:W-:-:S07]  /*3b20*/  LOP3.LUT R0, R5, R0, R6, 0xfe, !PT ;  /* 0x0000000005007212 */ /* 0x000fce00078efe06 */
.L_x_3858:
[----:B------:R-:W-:Y:S05]  /*3b30*/  BSYNC B0 ;  /* 0x0000000000007941 */ /* 0x000fea0003800000 */
.L_x_3857:
[----:B------:R-:W-:-:S04]  /*3b40*/  FMUL.FTZ R0, R0, 1 ;  /* 0x3f80000000007820 */ /* 0x000fc80000410000 */
[----:B------:R0:W2:Y:S01]  /*3b50*/  F2F.F64.F32 R28, R0 ;  /* 0x00000000001c7310 */ /* 0x0000a20000201800 */
[----:B------:R-:W-:Y:S05]  /*3b60*/  BRA `(.L_x_3838) ;  /* 0x0000000000a47947 */ /* 0x000fea0003800000 */
.L_x_3850:
        /* <DEDUP_REMOVED lines=14> */
.L_x_3864:
[----:B------:R-:W-:Y:S05]  /*3c50*/  BSYNC B0 ;  /* 0x0000000000007941 */ /* 0x000fea0003800000 */
.L_x_3863:
[----:B------:R-:W-:-:S04]  /*3c60*/  FMUL.FTZ R0, R0, 1 ;  /* 0x3f80000000007820 */ /* 0x000fc80000410000 */
[----:B------:R0:W2:Y:S01]  /*3c70*/  F2F.F64.F32 R28, R0 ;  /* 0x00000000001c7310 */ /* 0x0000a20000201800 */
[----:B------:R-:W-:Y:S05]  /*3c80*/  BRA `(.L_x_3838) ;  /* 0x00000000005c7947 */ /* 0x000fea0003800000 */
.L_x_3837:
        /* <DEDUP_REMOVED lines=16> */
.L_x_3865:
[----:B------:R-:W-:Y:S01]  /*3d90*/  CS2R R28, SRZ ;  /* 0x00000000001c7805 */ /* 0x000fe2000001ff00 */
[----:B------:R-:W-:Y:S06]  /*3da0*/  BRA `(.L_x_3838) ;  /* 0x0000000000147947 */ /* 0x000fec0003800000 */
.L_x_3862:
[----:B------:R-:W2:Y:S02]  /*3db0*/  LDG.E.64 R28, desc[UR36][R4.64] ;  /* 0x00000024041c7981 */ /* 0x000ea4000c1e1b00 */
[----:B--2---:R-:W0:Y:S01]  /*3dc0*/  I2F.F64.U64 R28, R28 ;  /* 0x0000001c001c7312 */ /* 0x004e220000301800 */
[----:B------:R-:W-:Y:S05]  /*3dd0*/  BRA `(.L_x_3838) ;  /* 0x0000000000087947 */ /* 0x000fea0003800000 */
.L_x_3861:
[----:B------:R-:W2:Y:S02]  /*3de0*/  LDG.E R4, desc[UR36][R4.64] ;  /* 0x0000002404047981 */ /* 0x000ea4000c1e1900 */
[----:B--2---:R0:W2:Y:S02]  /*3df0*/  I2F.F64.U32 R28, R4 ;  /* 0x00000004001c7312 */ /* 0x0040a40000201800 */
.L_x_3838:
[----:B------:R-:W-:-:S07]  /*3e00*/  VIADD R35, R35, 0x80 ;  /* 0x0000008023237836 */ /* 0x000fce0000000000 */
.L_x_3799:
[----:B------:R-:W-:Y:S05]  /*3e10*/  BSYNC B6 ;  /* 0x0000000000067941 */ /* 0x000fea0003800000 */
.L_x_3798:
[----:B------:R-:W-:Y:S01]  /*3e20*/  ISETP.GE.AND P0, PT, R35, R2, PT ;  /* 0x000000022300720c */ /* 0x000fe20003f06270 */
[----:B------:R-:W-:Y:S01]  /*3e30*/  BSSY B6, `(.L_x_3866) ;  /* 0x00001eb000067945 */ /* 0x000fe20003800000 */
[----:B------:R-:W-:Y:S02]  /*3e40*/  CS2R R18, SRZ ;  /* 0x0000000000127805 */ /* 0x000fe4000001ff00 */
[----:B------:R-:W-:Y:S02]  /*3e50*/  CS2R R24, SRZ ;  /* 0x0000000000187805 */ /* 0x000fe4000001ff00 */
[----:B------:R-:W-:-:S07]  /*3e60*/  CS2R R22, SRZ ;  /* 0x0000000000167805 */ /* 0x000fce000001ff00 */
        /* <DEDUP_REMOVED lines=19> */
[----:B---3--:R0:W3:Y:S01]  /*3fa0*/  I2F.F64.S16 R24, R4 ;  /* 0x0000000400187312 */ /* 0x0080e20000101c00 */
[----:B------:R-:W-:Y:S05]  /*3fb0*/  BRA `(.L_x_3873) ;  /* 0x0000000c007c7947 */ /* 0x000fea0003800000 */
.L_x_3871:
[----:B------:R-:W3:Y:S02]  /*3fc0*/  LDG.E.U8 R4, desc[UR36][R4.64] ;  /* 0x0000002404047981 */ /* 0x000ee4000c1e1100 */
[----:B---3--:R0:W3:Y:S01]  /*3fd0*/  I2F.F64.U16 R24, R4 ;  /* 0x0000000400187312 */ /* 0x0080e20000101800 */
[----:B------:R-:W-:Y:S05]  /*3fe0*/  BRA `(.L_x_3873) ;  /* 0x0000000c00707947 */ /* 0x000fea0003800000 */
.L_x_3870:
        /* <DEDUP_REMOVED lines=9> */
.L_x_3875:
[----:B------:R-:W3:Y:S02]  /*4080*/  LDG.E R4, desc[UR36][R4.64] ;  /* 0x0000002404047981 */ /* 0x000ee4000c1e1900 */
[----:B---3--:R0:W3:Y:S01]  /*4090*/  I2F.F64 R24, R4 ;  /* 0x0000000400187312 */ /* 0x0080e20000201c00 */
[----:B------:R-:W-:Y:S05]  /*40a0*/  BRA `(.L_x_3873) ;  /* 0x0000000c00407947 */ /* 0x000fea0003800000 */
.L_x_3874:
[----:B------:R-:W3:Y:S02]  /*40b0*/  LDG.E.U16 R4, desc[UR36][R4.64] ;  /* 0x0000002404047981 */ /* 0x000ee4000c1e1500 */
[----:B---3--:R0:W3:Y:S01]  /*40c0*/  I2F.F64.S16 R24, R4 ;  /* 0x0000000400187312 */ /* 0x0080e20000101c00 */
[----:B------:R-:W-:Y:S05]  /*40d0*/  BRA `(.L_x_3873) ;  /* 0x0000000c00347947 */ /* 0x000fea0003800000 */
.L_x_3869:
        /* <DEDUP_REMOVED lines=10> */
.L_x_3877:
[----:B------:R-:W3:Y:S02]  /*4180*/  LDG.E.U16 R0, desc[UR36][R4.64] ;  /* 0x0000002404007981 */ /* 0x000ee4000c1e1500 */
[----:B---3--:R-:W-:-:S05]  /*4190*/  HADD2.F32 R0, -RZ, R0.H0_H0 ;  /* 0x20000000ff007230 */ /* 0x008fca0000004100 */
[----:B------:R-:W-:-:S04]  /*41a0*/  FMUL.FTZ R0, R0, 1 ;  /* 0x3f80000000007820 */ /* 0x000fc80000410000 */
[----:B------:R0:W3:Y:S01]  /*41b0*/  F2F.F64.F32 R24, R0 ;  /* 0x0000000000187310 */ /* 0x0000e20000201800 */
[----:B------:R-:W-:Y:S05]  /*41c0*/  BRA `(.L_x_3873) ;  /* 0x0000000800f87947 */ /* 0x000fea0003800000 */
.L_x_3876:
        /* <DEDUP_REMOVED lines=10> */
.L_x_3879:
[----:B------:R-:W3:Y:S02]  /*4270*/  LDG.E.U16 R4, desc[UR36][R4.64] ;  /* 0x0000002404047981 */ /* 0x000ee4000c1e1500 */
[----:B---3--:R-:W-:-:S05]  /*4280*/  HADD2.F32 R0, -RZ, R4.H0_H0 ;  /* 0x20000004ff007230 */ /* 0x008fca0000004100 */
[----:B------:R-:W-:-:S04]  /*4290*/  FMUL.FTZ R0, R0, 1 ;  /* 0x3f80000000007820 */ /* 0x000fc80000410000 */
[----:B------:R0:W3:Y:S01]  /*42a0*/  F2F.F64.F32 R24, R0 ;  /* 0x0000000000187310 */ /* 0x0000e20000201800 */
[----:B------:R-:W-:Y:S05]  /*42b0*/  BRA `(.L_x_3873) ;  /* 0x0000000800bc7947 */ /* 0x000fea0003800000 */
.L_x_3878:
[----:B------:R0:W5:Y:S01]  /*42c0*/  LDG.E.64 R24, desc[UR36][R4.64] ;  /* 0x0000002404187981 */ /* 0x000162000c1e1b00 */
[----:B------:R-:W-:Y:S05]  /*42d0*/  BRA `(.L_x_3873) ;  /* 0x0000000800b47947 */ /* 0x000fea0003800000 */
.L_x_3868:
        /* <DEDUP_REMOVED lines=13> */
.L_x_3882:
[----:B------:R0:W5:Y:S01]  /*43b0*/  LDG.E.64 R24, desc[UR36][R4.64] ;  /* 0x0000002404187981 */ /* 0x000162000c1e1b00 */
[----:B------:R-:W-:Y:S05]  /*43c0*/  BRA `(.L_x_3873) ;  /* 0x0000000800787947 */ /* 0x000fea0003800000 */
.L_x_3881:
        /* <DEDUP_REMOVED lines=26> */
[----:B------:R0:W3:Y:S01]  /*4570*/  F2F.F64.F32 R24, R7 ;  /* 0x0000000700187310 */ /* 0x0000e20000201800 */
[----:B------:R-:W-:Y:S05]  /*4580*/  BRA `(.L_x_3873) ;  /* 0x0000000800087947 */ /* 0x000fea0003800000 */
.L_x_3884:
        /* <DEDUP_REMOVED lines=13> */
[----:B------:R0:W3:Y:S01]  /*4660*/  F2F.F64.F32 R24, R0 ;  /* 0x0000000000187310 */ /* 0x0000e20000201800 */
[----:B------:R-:W-:Y:S05]  /*4670*/  BRA `(.L_x_3873) ;  /* 0x0000000400cc7947 */ /* 0x000fea0003800000 */
.L_x_3883:
[----:B------:R-:W3:Y:S02]  /*4680*/  LDG.E.U16 R0, desc[UR36][R4.64] ;  /* 0x0000002404007981 */ /* 0x000ee4000c1e1500 */
[----:B---3--:R-:W-:-:S04]  /*4690*/  IMAD.U32 R0, R0, 0x10000, RZ ;  /* 0x0001000000007824 */ /* 0x008fc800078e00ff */
[----:B------:R-:W-:-:S04]  /*46a0*/  FMUL.FTZ R0, R0, 1 ;  /* 0x3f80000000007820 */ /* 0x000fc80000410000 */
[----:B------:R3:W0:Y:S01]  /*46b0*/  F2F.F64.F32 R24, R0 ;  /* 0x0000000000187310 */ /* 0x0006220000201800 */
[----:B------:R-:W-:Y:S05]  /*46c0*/  BRA `(.L_x_3873) ;  /* 0x0000000400b87947 */ /* 0x000fea0003800000 */
.L_x_3880:
        /* <DEDUP_REMOVED lines=9> */
[----:B---3--:R0:W3:Y:S01]  /*4760*/  I2F.F64.U16 R24, R4 ;  /* 0x0000000400187312 */ /* 0x0080e20000101800 */
[----:B------:R-:W-:Y:S05]  /*4770*/  BRA `(.L_x_3873) ;  /* 0x00000004008c7947 */ /* 0x000fea0003800000 */
.L_x_3887:
        /* <DEDUP_REMOVED lines=21> */
.L_x_3891:
[----:B------:R-:W-:Y:S05]  /*48d0*/  BSYNC B1 ;  /* 0x0000000000017941 */ /* 0x000fea0003800000 */
.L_x_3890:
[----:B------:R-:W-:Y:S01]  /*48e0*/  LEA R5, R0, 0x3b800000, 0x17 ;  /* 0x3b80000000057811 */ /* 0x000fe200078eb8ff */
[----:B------:R-:W-:-:S05]  /*48f0*/  IMAD.SHL.U32 R0, R3, 0x100000, RZ ;  /* 0x0010000003007824 */ /* 0x000fca00078e00ff */
[----:B------:R-:W-:-:S07]  /*4900*/  LOP3.LUT R0, R5, R0, R6, 0xfe, !PT ;  /* 0x0000000005007212 */ /* 0x000fce00078efe06 */
.L_x_3889:
[----:B------:R-:W-:Y:S05]  /*4910*/  BSYNC B0 ;  /* 0x0000000000007941 */ /* 0x000fea0003800000 */
.L_x_3888:
[----:B------:R-:W-:-:S04]  /*4920*/  FMUL.FTZ R0, R0, 1 ;  /* 0x3f80000000007820 */ /* 0x000fc80000410000 */
[----:B------:R0:W3:Y:S01]  /*4930*/  F2F.F64.F32 R24, R0 ;  /* 0x0000000000187310 */ /* 0x0000e20000201800 */
[----:B------:R-:W-:Y:S05]  /*4940*/  BRA `(.L_x_3873) ;  /* 0x0000000400187947 */ /* 0x000fea0003800000 */
.L_x_3886:
        /* <DEDUP_REMOVED lines=21> */
.L_x_3895:
[----:B------:R-:W-:Y:S05]  /*4aa0*/  BSYNC B1 ;  /* 0x0000000000017941 */ /* 0x000fea0003800000 */
.L_x_3894:
[----:B------:R-:W-:Y:S01]  /*4ab0*/  LEA R5, R0, 0x37800000, 0x17 ;  /* 0x3780000000057811 */ /* 0x000fe200078eb8ff */
[----:B------:R-:W-:-:S05]  /*4ac0*/  IMAD.SHL.U32 R0, R3, 0x200000, RZ ;  /* 0x0020000003007824 */ /* 0x000fca00078e00ff */
[----:B------:R-:W-:-:S07]  /*4ad0*/  LOP3.LUT R0, R5, R0, R6, 0xfe, !PT ;  /* 0x0000000005007212 */ /* 0x000fce00078efe06 */
.L_x_3893:
[----:B------:R-:W-:Y:S05]  /*4ae0*/  BSYNC B0 ;  /* 0x0000000000007941 */ /* 0x000fea0003800000 */
.L_x_3892:
[----:B------:R-:W-:-:S04]  /*4af0*/  FMUL.FTZ R0, R0, 1 ;  /* 0x3f80000000007820 */ /* 0x000fc80000410000 */
[----:B------:R0:W3:Y:S01]  /*4b00*/  F2F.F64.F32 R24, R0 ;  /* 0x0000000000187310 */ /* 0x0000e20000201800 */
[----:B------:R-:W-:Y:S05]  /*4b10*/  BRA `(.L_x_3873) ;  /* 0x0000000000a47947 */ /* 0x000fea0003800000 */
.L_x_3885:
        /* <DEDUP_REMOVED lines=14> */
.L_x_3899:
[----:B------:R-:W-:Y:S05]  /*4c00*/  BSYNC B0 ;  /* 0x0000000000007941 */ /* 0x000fea0003800000 */
.L_x_3898:
[----:B------:R-:W-:-:S04]  /*4c10*/  FMUL.FTZ R0, R0, 1 ;  /* 0x3f80000000007820 */ /* 0x000fc80000410000 */
[----:B------:R0:W3:Y:S01]  /*4c20*/  F2F.F64.F32 R24, R0 ;  /* 0x0000000000187310 */ /* 0x0000e20000201800 */
[----:B------:R-:W-:Y:S05]  /*4c30*/  BRA `(.L_x_3873) ;  /* 0x00000000005c7947 */ /* 0x000fea0003800000 */
.L_x_3872:
        /* <DEDUP_REMOVED lines=16> */
.L_x_3900:
[----:B------:R-:W-:Y:S01]  /*4d40*/  CS2R R24, SRZ ;  /* 0x0000000000187805 */ /* 0x000fe2000001ff00 */
[----:B------:R-:W-:Y:S06]  /*4d50*/  BRA `(.L_x_3873) ;  /* 0x0000000000147947 */ /* 0x000fec0003800000 */
.L_x_3897:
[----:B------:R-:W3:Y:S02]  /*4d60*/  LDG.E.64 R24, desc[UR36][R4.64] ;  /* 0x0000002404187981 */ /* 0x000ee4000c1e1b00 */
[----:B---3--:R-:W0:Y:S01]  /*4d70*/  I2F.F64.U64 R24, R24 ;  /* 0x0000001800187312 */ /* 0x008e220000301800 */
[----:B------:R-:W-:Y:S05]  /*4d80*/  BRA `(.L_x_3873) ;  /* 0x0000000000087947 */ /* 0x000fea0003800000 */
.L_x_3896:
[----:B------:R-:W3:Y:S02]  /*4d90*/  LDG.E R4, desc[UR36][R4.64] ;  /* 0x0000002404047981 */ /* 0x000ee4000c1e1900 */
[----:B---3--:R0:W3:Y:S02]  /*4da0*/  I2F.F64.U32 R24, R4 ;  /* 0x0000000400187312 */ /* 0x0080e40000201800 */
.L_x_3873:
[----:B0-----:R-:W0:Y:S01]  /*4db0*/  LDC.64 R4, c[0x0][0x250] ;  /* 0x00009400ff047b82 */ /* 0x001e220000000a00 */
[----:B---3--:R-:W-:Y:S01]  /*4dc0*/  PRMT R0, R16, 0x9910, RZ ;  /* 0x0000991010007816 */ /* 0x008fe200000000ff */
        /* <DEDUP_REMOVED lines=17> */
.L_x_3904:
[----:B------:R-:W3:Y:S02]  /*4ee0*/  LDG.E.U8 R4, desc[UR36][R4.64] ;  /* 0x0000002404047981 */ /* 0x000ee4000c1e1100 */
[----:B---3--:R0:W3:Y:S01]  /*4ef0*/  I2F.F64.U16 R22, R4 ;  /* 0x0000000400167312 */ /* 0x0080e20000101800 */
[----:B------:R-:W-:Y:S05]  /*4f00*/  BRA `(.L_x_3906) ;  /* 0x0000000c00707947 */ /* 0x000fea0003800000 */
.L_x_3903:
        /* <DEDUP_REMOVED lines=9> */
.L_x_3908:
[----:B------:R-:W3:Y:S02]  /*4fa0*/  LDG.E R4, desc[UR36][R4.64] ;  /* 0x0000002404047981 */ /* 0x000ee4000c1e1900 */
[----:B---3--:R0:W3:Y:S01]  /*4fb0*/  I2F.F64 R22, R4 ;  /* 0x0000000400167312 */ /* 0x0080e20000201c00 */
[----:B------:R-:W-:Y:S05]  /*4fc0*/  BRA `(.L_x_3906) ;  /* 0x0000000c00407947 */ /* 0x000fea0003800000 */
.L_x_3907:
[----:B------:R-:W3:Y:S02]  /*4fd0*/  LDG.E.U16 R4, desc[UR36][R4.64] ;  /* 0x0000002404047981 */ /* 0x000ee4000c1e1500 */
[----:B---3--:R0:W3:Y:S01]  /*4fe0*/  I2F.F64.S16 R22, R4 ;  /* 0x0000000400167312 */ /* 0x0080e20000101c00 */
[----:B------:R-:W-:Y:S05]  /*4ff0*/  BRA `(.L_x_3906) ;  /* 0x0000000c00347947 */ /* 0x000fea0003800000 */
.L_x_3902:
        /* <DEDUP_REMOVED lines=10> */
.L_x_3910:
[----:B------:R-:W3:Y:S02]  /*50a0*/  LDG.E.U16 R0, desc[UR36][R4.64] ;  /* 0x0000002404007981 */ /* 0x000ee4000c1e1500 */
[----:B---3--:R-:W-:-:S05]  /*50b0*/  HADD2.F32 R0, -RZ, R0.H0_H0 ;  /* 0x20000000ff007230 */ /* 0x008fca0000004100 */
[----:B------:R-:W-:-:S04]  /*50c0*/  FMUL.FTZ R0, R0, 1 ;  /* 0x3f80000000007820 */ /* 0x000fc80000410000 */
[----:B------:R0:W3:Y:S01]  /*50d0*/  F2F.F64.F32 R22, R0 ;  /* 0x0000000000167310 */ /* 0x0000e20000201800 */
[----:B------:R-:W-:Y:S05]  /*50e0*/  BRA `(.L_x_3906) ;  /* 0x0000000800f87947 */ /* 0x000fea0003800000 */
.L_x_3909:
        /* <DEDUP_REMOVED lines=10> */
.L_x_3912:
[----:B------:R-:W3:Y:S02]  /*5190*/  LDG.E.U16 R4, desc[UR36][R4.64] ;  /* 0x0000002404047981 */ /* 0x000ee4000c1e1500 */
[----:B---3--:R-:W-:-:S05]  /*51a0*/  HADD2.F32 R0, -RZ, R4.H0_H0 ;  /* 0x20000004ff007230 */ /* 0x008fca0000004100 */
[----:B------:R-:W-:-:S04]  /*51b0*/  FMUL.FTZ R0, R0, 1 ;  /* 0x3f80000000007820 */ /* 0x000fc80000410000 */
[----:B------:R0:W3:Y:S01]  /*51c0*/  F2F.F64.F32 R22, R0 ;  /* 0x0000000000167310 */ /* 0x0000e20000201800 */
[----:B------:R-:W-:Y:S05]  /*51d0*/  BRA `(.L_x_3906) ;  /* 0x0000000800bc7947 */ /* 0x000fea0003800000 */
.L_x_3911:
[----:B------:R0:W5:Y:S01]  /*51e0*/  LDG.E.64 R22, desc[UR36][R4.64] ;  /* 0x0000002404167981 */ /* 0x000162000c1e1b00 */
[----:B------:R-:W-:Y:S05]  /*51f0*/  BRA `(.L_x_3906) ;  /* 0x0000000800b47947 */ /* 0x000fea0003800000 */
.L_x_3901:
        /* <DEDUP_REMOVED lines=13> */
.L_x_3915:
[----:B------:R0:W5:Y:S01]  /*52d0*/  LDG.E.64 R22, desc[UR36][R4.64] ;  /* 0x0000002404167981 */ /* 0x000162000c1e1b00 */
[----:B------:R-:W-:Y:S05]  /*52e0*/  BRA `(.L_x_3906) ;  /* 0x0000000800787947 */ /* 0x000fea0003800000 */
.L_x_3914:
        /* <DEDUP_REMOVED lines=28> */
.L_x_3917:
        /* <DEDUP_REMOVED lines=15> */
.L_x_3916:
[----:B------:R-:W3:Y:S02]  /*55a0*/  LDG.E.U16 R0, desc[UR36][R4.64] ;  /* 0x0000002404007981 */ /* 0x000ee4000c1e1500 */
[----:B---3--:R-:W-:-:S04]  /*55b0*/  IMAD.U32 R0, R0, 0x10000, RZ ;  /* 0x0001000000007824 */ /* 0x008fc800078e00ff */
[----:B------:R-:W-:-:S04]  /*55c0*/  FMUL.FTZ R0, R0, 1 ;  /* 0x3f80000000007820 */ /* 0x000fc80000410000 */
[----:B------:R0:W3:Y:S01]  /*55d0*/  F2F.F64.F32 R22, R0 ;  /* 0x0000000000167310 */ /* 0x0000e20000201800 */
[----:B------:R-:W-:Y:S05]  /*55e0*/  BRA `(.L_x_3906) ;  /* 0x0000000400b87947 */ /* 0x000fea0003800000 */
.L_x_3913:
        /* <DEDUP_REMOVED lines=11> */
.L_x_3920:
        /* <DEDUP_REMOVED lines=21> */
.L_x_3924:
[----:B------:R-:W-:Y:S05]  /*57f0*/  BSYNC B1 ;  /* 0x0000000000017941 */ /* 0x000fea0003800000 */
.L_x_3923:
[----:B------:R-:W-:Y:S01]  /*5800*/  LEA R5, R0, 0x3b800000, 0x17 ;  /* 0x3b80000000057811 */ /* 0x000fe200078eb8ff */
[----:B------:R-:W-:-:S05]  /*5810*/  IMAD.SHL.U32 R0, R3, 0x100000, RZ ;  /* 0x0010000003007824 */ /* 0x000fca00078e00ff */
[----:B------:R-:W-:-:S07]  /*5820*/  LOP3.LUT R0, R5, R0, R6, 0xfe, !PT ;  /* 0x0000000005007212 */ /* 0x000fce00078efe06 */
.L_x_3922:
[----:B------:R-:W-:Y:S05]  /*5830*/  BSYNC B0 ;  /* 0x0000000000007941 */ /* 0x000fea0003800000 */
.L_x_3921:
[----:B------:R-:W-:-:S04]  /*5840*/  FMUL.FTZ R0, R0, 1 ;  /* 0x3f80000000007820 */ /* 0x000fc80000410000 */
[----:B------:R0:W3:Y:S01]  /*5850*/  F2F.F64.F32 R22, R0 ;  /* 0x0000000000167310 */ /* 0x0000e20000201800 */
[----:B------:R-:W-:Y:S05]  /*5860*/  BRA `(.L_x_3906) ;  /* 0x0000000400187947 */ /* 0x000fea0003800000 */
.L_x_3919:
        /* <DEDUP_REMOVED lines=21> */
.L_x_3928:
[----:B------:R-:W-:Y:S05]  /*59c0*/  BSYNC B1 ;  /* 0x0000000000017941 */ /* 0x000fea0003800000 */
.L_x_3927:
[----:B------:R-:W-:Y:S01]  /*59d0*/  LEA R5, R0, 0x37800000, 0x17 ;  /* 0x3780000000057811 */ /* 0x000fe200078eb8ff */
[----:B------:R-:W-:-:S05]  /*59e0*/  IMAD.SHL.U32 R0, R3, 0x200000, RZ ;  /* 0x0020000003007824 */ /* 0x000fca00078e00ff */
[----:B------:R-:W-:-:S07]  /*59f0*/  LOP3.LUT R0, R5, R0, R6, 0xfe, !PT ;  /* 0x0000000005007212 */ /* 0x000fce00078efe06 */
.L_x_3926:
[----:B------:R-:W-:Y:S05]  /*5a00*/  BSYNC B0 ;  /* 0x0000000000007941 */ /* 0x000fea0003800000 */
.L_x_3925:
[----:B------:R-:W-:-:S04]  /*5a10*/  FMUL.FTZ R0, R0, 1 ;  /* 0x3f80000000007820 */ /* 0x000fc80000410000 */
[----:B------:R0:W3:Y:S01]  /*5a20*/  F2F.F64.F32 R22, R0 ;  /* 0x0000000000167310 */ /* 0x0000e20000201800 */
[----:B------:R-:W-:Y:S05]  /*5a30*/  BRA `(.L_x_3906) ;  /* 0x0000000000a47947 */ /* 0x000fea0003800000 */
.L_x_3918:
        /* <DEDUP_REMOVED lines=14> */
.L_x_3932:
[----:B------:R-:W-:Y:S05]  /*5b20*/  BSYNC B0 ;  /* 0x0000000000007941 */ /* 0x000fea0003800000 */
.L_x_3931:
[----:B------:R-:W-:-:S04]  /*5b30*/  FMUL.FTZ R0, R0, 1 ;  /* 0x3f80000000007820 */ /* 0x000fc80000410000 */
[----:B------:R0:W3:Y:S01]  /*5b40*/  F2F.F64.F32 R22, R0 ;  /* 0x0000000000167310 */ /* 0x0000e20000201800 */
[----:B------:R-:W-:Y:S05]  /*5b50*/  BRA `(.L_x_3906) ;  /* 0x00000000005c7947 */ /* 0x000fea0003800000 */
.L_x_3905:
        /* <DEDUP_REMOVED lines=16> */
.L_x_3933:
[----:B------:R-:W-:Y:S01]  /*5c60*/  CS2R R22, SRZ ;  /* 0x0000000000167805 */ /* 0x000fe2000001ff00 */
[----:B------:R-:W-:Y:S06]  /*5c70*/  BRA `(.L_x_3906) ;  /* 0x0000000000147947 */ /* 0x000fec0003800000 */
.L_x_3930:
[----:B------:R-:W3:Y:S02]  /*5c80*/  LDG.E.64 R22, desc[UR36][R4.64] ;  /* 0x0000002404167981 */ /* 0x000ee4000c1e1b00 */
[----:B---3--:R-:W0:Y:S01]  /*5c90*/  I2F.F64.U64 R22, R22 ;  /* 0x0000001600167312 */ /* 0x008e220000301800 */
[----:B------:R-:W-:Y:S05]  /*5ca0*/  BRA `(.L_x_3906) ;  /* 0x0000000000087947 */ /* 0x000fea0003800000 */
.L_x_3929:
[----:B------:R-:W3:Y:S02]  /*5cb0*/  LDG.E R4, desc[UR36][R4.64] ;  /* 0x0000002404047981 */ /* 0x000ee4000c1e1900 */
[----:B---3--:R0:W3:Y:S02]  /*5cc0*/  I2F.F64.U32 R22, R4 ;  /* 0x0000000400167312 */ /* 0x0080e40000201800 */
.L_x_3906:
[----:B------:R-:W-:-:S07]  /*5cd0*/  VIADD R35, R35, 0x80 ;  /* 0x0000008023237836 */ /* 0x000fce0000000000 */
.L_x_3867:
[----:B------:R-:W-:Y:S05]  /*5ce0*/  BSYNC B6 ;  /* 0x0000000000067941 */ /* 0x000fea0003800000 */
.L_x_3866:
[----:B------:R-:W0:Y:S01]  /*5cf0*/  LDC.U8 R26, c[0x0][0x230] ;  /* 0x00008c00ff1a7b82 */ /* 0x000e220000000000 */
        /* <DEDUP_REMOVED lines=24> */
.L_x_3939:
[----:B------:R-:W3:Y:S02]  /*5e80*/  LDG.E.U8 R4, desc[UR36][R4.64] ;  /* 0x0000002404047981 */ /* 0x000ee4000c1e1100 */
[----:B---3--:R0:W3:Y:S01]  /*5e90*/  I2F.F64.U16 R16, R4 ;  /* 0x0000000400107312 */ /* 0x0080e20000101800 */
[----:B------:R-:W-:Y:S05]  /*5ea0*/  BRA `(.L_x_3941) ;  /* 0x0000000c00707947 */ /* 0x000fea0003800000 */
.L_x_3938:
        /* <DEDUP_REMOVED lines=9> */
.L_x_3943:
[----:B------:R-:W3:Y:S02]  /*5f40*/  LDG.E R4, desc[UR36][R4.64] ;  /* 0x0000002404047981 */ /* 0x000ee4000c1e1900 */
[----:B---3--:R0:W3:Y:S01]  /*5f50*/  I2F.F64 R16, R4 ;  /* 0x0000000400107312 */ /* 0x0080e20000201c00 */
[----:B------:R-:W-:Y:S05]  /*5f60*/  BRA `(.L_x_3941) ;  /* 0x0000000c00407947 */ /* 0x000fea0003800000 */
.L_x_3942:
[----:B------:R-:W3:Y:S02]  /*5f70*/  LDG.E.U16 R4, desc[UR36][R4.64] ;  /* 0x0000002404047981 */ /* 0x000ee4000c1e1500 */
[----:B---3--:R0:W3:Y:S01]  /*5f80*/  I2F.F64.S16 R16, R4 ;  /* 0x0000000400107312 */ /* 0x0080e20000101c00 */
[----:B------:R-:W-:Y:S05]  /*5f90*/  BRA `(.L_x_3941) ;  /* 0x0000000c00347947 */ /* 0x000fea0003800000 */
.L_x_3937:
        /* <DEDUP_REMOVED lines=10> */
.L_x_3945:
[----:B------:R-:W3:Y:S02]  /*6040*/  LDG.E.U16 R0, desc[UR36][R4.64] ;  /* 0x0000002404007981 */ /* 0x000ee4000c1e1500 */
[----:B---3--:R-:W-:-:S05]  /*6050*/  HADD2.F32 R0, -RZ, R0.H0_H0 ;  /* 0x20000000ff007230 */ /* 0x008fca0000004100 */
[----:B------:R-:W-:-:S04]  /*6060*/  FMUL.FTZ R0, R0, 1 ;  /* 0x3f80000000007820 */ /* 0x000fc80000410000 */
[----:B------:R0:W3:Y:S01]  /*6070*/  F2F.F64.F32 R16, R0 ;  /* 0x0000000000107310 */ /* 0x0000e20000201800 */
[----:B------:R-:W-:Y:S05]  /*6080*/  BRA `(.L_x_3941) ;  /* 0x0000000800f87947 */ /* 0x000fea0003800000 */
.L_x_3944:
        /* <DEDUP_REMOVED lines=10> */
.L_x_3947:
[----:B------:R-:W3:Y:S02]  /*6130*/  LDG.E.U16 R4, desc[UR36][R4.64] ;  /* 0x0000002404047981 */ /* 0x000ee4000c1e1500 */
[----:B---3--:R-:W-:-:S05]  /*6140*/  HADD2.F32 R0, -RZ, R4.H0_H0 ;  /* 0x20000004ff007230 */ /* 0x008fca0000004100 */
[----:B------:R-:W-:-:S04]  /*6150*/  FMUL.FTZ R0, R0, 1 ;  /* 0x3f80000000007820 */ /* 0x000fc80000410000 */
[----:B------:R0:W3:Y:S01]  /*6160*/  F2F.F64.F32 R16, R0 ;  /* 0x0000000000107310 */ /* 0x0000e20000201800 */
[----:B------:R-:W-:Y:S05]  /*6170*/  BRA `(.L_x_3941) ;  /* 0x0000000800bc7947 */ /* 0x000fea0003800000 */
.L_x_3946:
[----:B------:R0:W5:Y:S01]  /*6180*/  LDG.E.64 R16, desc[UR36][R4.64] ;  /* 0x0000002404107981 */ /* 0x000162000c1e1b00 */
[----:B------:R-:W-:Y:S05]  /*6190*/  BRA `(.L_x_3941) ;  /* 0x0000000800b47947 */ /* 0x000fea0003800000 */
.L_x_3936:
        /* <DEDUP_REMOVED lines=13> */
.L_x_3950:
[----:B------:R0:W5:Y:S01]  /*6270*/  LDG.E.64 R16, desc[UR36][R4.64] ;  /* 0x0000002404107981 */ /* 0x000162000c1e1b00 */
[----:B------:R-:W-:Y:S05]  /*6280*/  BRA `(.L_x_3941) ;  /* 0x0000000800787947 */ /* 0x000fea0003800000 */
.L_x_3949:
        /* <DEDUP_REMOVED lines=28> */
.L_x_3952:
        /* <DEDUP_REMOVED lines=15> */
.L_x_3951:
[----:B------:R-:W3:Y:S02]  /*6540*/  LDG.E.U16 R0, desc[UR36][R4.64] ;  /* 0x0000002404007981 */ /* 0x000ee4000c1e1500 */
[----:B---3--:R-:W-:-:S04]  /*6550*/  IMAD.U32 R0, R0, 0x10000, RZ ;  /* 0x0001000000007824 */ /* 0x008fc800078e00ff */
[----:B------:R-:W-:-:S04]  /*6560*/  FMUL.FTZ R0, R0, 1 ;  /* 0x3f80000000007820 */ /* 0x000fc80000410000 */
[----:B------:R0:W3:Y:S01]  /*6570*/  F2F.F64.F32 R16, R0 ;  /* 0x0000000000107310 */ /* 0x0000e20000201800 */
[----:B------:R-:W-:Y:S05]  /*6580*/  BRA `(.L_x_3941) ;  /* 0x0000000400b87947 */ /* 0x000fea0003800000 */
.L_x_3948:
        /* <DEDUP_REMOVED lines=11> */
.L_x_3955:
        /* <DEDUP_REMOVED lines=21> */
.L_x_3959:
[----:B------:R-:W-:Y:S05]  /*6790*/  BSYNC B1 ;  /* 0x0000000000017941 */ /* 0x000fea0003800000 */
.L_x_3958:
[----:B------:R-:W-:Y:S01]  /*67a0*/  LEA R5, R0, 0x3b800000, 0x17 ;  /* 0x3b80000000057811 */ /* 0x000fe200078eb8ff */
[----:B------:R-:W-:-:S05]  /*67b0*/  IMAD.SHL.U32 R0, R3, 0x100000, RZ ;  /* 0x0010000003007824 */ /* 0x000fca00078e00ff */
[----:B------:R-:W-:-:S07]  /*67c0*/  LOP3.LUT R0, R5, R0, R6, 0xfe, !PT ;  /* 0x0000000005007212 */ /* 0x000fce00078efe06 */
.L_x_3957:
[----:B------:R-:W-:Y:S05]  /*67d0*/  BSYNC B0 ;  /* 0x0000000000007941 */ /* 0x000fea0003800000 */
.L_x_3956:
[----:B------:R-:W-:-:S04]  /*67e0*/  FMUL.FTZ R0, R0, 1 ;  /* 0x3f80000000007820 */ /* 0x000fc80000410000 */
[----:B------:R0:W3:Y:S01]  /*67f0*/  F2F.F64.F32 R16, R0 ;  /* 0x0000000000107310 */ /* 0x0000e20000201800 */
[----:B------:R-:W-:Y:S05]  /*6800*/  BRA `(.L_x_3941) ;  /* 0x0000000400187947 */ /* 0x000fea0003800000 */
.L_x_3954:
        /* <DEDUP_REMOVED lines=21> */
.L_x_3963:
[----:B------:R-:W-:Y:S05]  /*6960*/  BSYNC B1 ;  /* 0x0000000000017941 */ /* 0x000fea0003800000 */
.L_x_3962:
[----:B------:R-:W-:Y:S01]  /*6970*/  LEA R5, R0, 0x37800000, 0x17 ;  /* 0x3780000000057811 */ /* 0x000fe200078eb8ff */
[----:B------:R-:W-:-:S05]  /*6980*/  IMAD.SHL.U32 R0, R3, 0x200000, RZ ;  /* 0x0020000003007824 */ /* 0x000fca00078e00ff */
[----:B------:R-:W-:-:S07]  /*6990*/  LOP3.LUT R0, R5, R0, R6, 0xfe, !PT ;  /* 0x0000000005007212 */ /* 0x000fce00078efe06 */
.L_x_3961:
[----:B------:R-:W-:Y:S05]  /*69a0*/  BSYNC B0 ;  /* 0x0000000000007941 */ /* 0x000fea0003800000 */
.L_x_3960:
[----:B------:R-:W-:-:S04]  /*69b0*/  FMUL.FTZ R0, R0, 1 ;  /* 0x3f80000000007820 */ /* 0x000fc80000410000 */
[----:B------:R0:W3:Y:S01]  /*69c0*/  F2F.F64.F32 R16, R0 ;  /* 0x0000000000107310 */ /* 0x0000e20000201800 */
[----:B------:R-:W-:Y:S05]  /*69d0*/  BRA `(.L_x_3941) ;  /* 0x0000000000a47947 */ /* 0x000fea0003800000 */
.L_x_3953:
        /* <DEDUP_REMOVED lines=14> */
.L_x_3967:
[----:B------:R-:W-:Y:S05]  /*6ac0*/  BSYNC B0 ;  /* 0x0000000000007941 */ /* 0x000fea0003800000 */
.L_x_3966:
[----:B------:R-:W-:-:S04]  /*6ad0*/  FMUL.FTZ R0, R0, 1 ;  /* 0x3f80000000007820 */ /* 0x000fc80000410000 */
[----:B------:R0:W3:Y:S01]  /*6ae0*/  F2F.F64.F32 R16, R0 ;  /* 0x0000000000107310 */ /* 0x0000e20000201800 */
[----:B------:R-:W-:Y:S05]  /*6af0*/  BRA `(.L_x_3941) ;  /* 0x00000000005c7947 */ /* 0x000fea0003800000 */
.L_x_3940:
        /* <DEDUP_REMOVED lines=16> */
.L_x_3968:
[----:B------:R-:W-:Y:S01]  /*6c00*/  CS2R R16, SRZ ;  /* 0x0000000000107805 */ /* 0x000fe2000001ff00 */
[----:B------:R-:W-:Y:S06]  /*6c10*/  BRA `(.L_x_3941) ;  /* 0x0000000000147947 */ /* 0x000fec0003800000 */
.L_x_3965:
[----:B------:R-:W3:Y:S02]  /*6c20*/  LDG.E.64 R16, desc[UR36][R4.64] ;  /* 0x0000002404107981 */ /* 0x000ee4000c1e1b00 */
[----:B---3--:R-:W0:Y:S01]  /*6c30*/  I2F.F64.U64 R16, R16 ;  /* 0x0000001000107312 */ /* 0x008e220000301800 */
[----:B------:R-:W-:Y:S05]  /*6c40*/  BRA `(.L_x_3941) ;  /* 0x0000000000087947 */ /* 0x000fea0003800000 */
.L_x_3964:
[----:B------:R-:W3:Y:S02]  /*6c50*/  LDG.E R4, desc[UR36][R4.64] ;  /* 0x0000002404047981 */ /* 0x000ee4000c1e1900 */
[----:B---3--:R0:W3:Y:S02]  /*6c60*/  I2F.F64.U32 R16, R4 ;  /* 0x0000000400107312 */ /* 0x0080e40000201800 */
.L_x_3941:
        /* <DEDUP_REMOVED lines=20> */
.L_x_3972:
[----:B------:R-:W2:Y:S02]  /*6db0*/  LDG.E.U8 R4, desc[UR36][R4.64] ;  /* 0x0000002404047981 */ /* 0x000ea4000c1e1100 */
[----:B--2---:R0:W1:Y:S01]  /*6dc0*/  I2F.F64.U16 R18, R4 ;  /* 0x0000000400127312 */ /* 0x0040620000101800 */
[----:B------:R-:W-:Y:S05]  /*6dd0*/  BRA `(.L_x_3935) ;  /* 0x0000000c006c7947 */ /* 0x000fea0003800000 */
.L_x_3971:
        /* <DEDUP_REMOVED lines=9> */
.L_x_3975:
[----:B------:R-:W2:Y:S02]  /*6e70*/  LDG.E R4, desc[UR36][R4.64] ;  /* 0x0000002404047981 */ /* 0x000ea4000c1e1900 */
[----:B--2---:R0:W1:Y:S01]  /*6e80*/  I2F.F64 R18, R4 ;  /* 0x0000000400127312 */ /* 0x0040620000201c00 */
[----:B------:R-:W-:Y:S05]  /*6e90*/  BRA `(.L_x_3935) ;  /* 0x0000000c003c7947 */ /* 0x000fea0003800000 */
.L_x_3974:
[----:B------:R-:W2:Y:S02]  /*6ea0*/  LDG.E.U16 R4, desc[UR36][R4.64] ;  /* 0x0000002404047981 */ /* 0x000ea4000c1e1500 */
[----:B--2---:R0:W1:Y:S01]  /*6eb0*/  I2F.F64.S16 R18, R4 ;  /* 0x0000000400127312 */ /* 0x0040620000101c00 */
[----:B------:R-:W-:Y:S05]  /*6ec0*/  BRA `(.L_x_3935) ;  /* 0x0000000c00307947 */ /* 0x000fea0003800000 */
.L_x_3970:
        /* <DEDUP_REMOVED lines=10> */
.L_x_3977:
[----:B------:R-:W2:Y:S02]  /*6f70*/  LDG.E.U16 R0, desc[UR36][R4.64] ;  /* 0x0000002404007981 */ /* 0x000ea4000c1e1500 */
[----:B--2---:R-:W-:-:S05]  /*6f80*/  HADD2.F32 R0, -RZ, R0.H0_H0 ;  /* 0x20000000ff007230 */ /* 0x004fca0000004100 */
[----:B------:R-:W-:-:S04]  /*6f90*/  FMUL.FTZ R0, R0, 1 ;  /* 0x3f80000000007820 */ /* 0x000fc80000410000 */
[----:B------:R0:W1:Y:S01]  /*6fa0*/  F2F.F64.F32 R18, R0 ;  /* 0x0000000000127310 */ /* 0x0000620000201800 */
[----:B------:R-:W-:Y:S05]  /*6fb0*/  BRA `(.L_x_3935) ;  /* 0x0000000800f47947 */ /* 0x000fea0003800000 */
.L_x_3976:
        /* <DEDUP_REMOVED lines=10> */
.L_x_3979:
[----:B------:R-:W2:Y:S02]  /*7060*/  LDG.E.U16 R4, desc[UR36][R4.64] ;  /* 0x0000002404047981 */ /* 0x000ea4000c1e1500 */
[----:B--2---:R-:W-:-:S05]  /*7070*/  HADD2.F32 R0, -RZ, R4.H0_H0 ;  /* 0x20000004ff007230 */ /* 0x004fca0000004100 */
[----:B------:R-:W-:-:S04]  /*7080*/  FMUL.FTZ R0, R0, 1 ;  /* 0x3f80000000007820 */ /* 0x000fc80000410000 */
[----:B------:R0:W1:Y:S01]  /*7090*/  F2F.F64.F32 R18, R0 ;  /* 0x0000000000127310 */ /* 0x0000620000201800 */
[----:B------:R-:W-:Y:S05]  /*70a0*/  BRA `(.L_x_3935) ;  /* 0x0000000800b87947 */ /* 0x000fea0003800000 */
.L_x_3978:
[----:B------:R0:W5:Y:S01]  /*70b0*/  LDG.E.64 R18, desc[UR36][R4.64] ;  /* 0x0000002404127981 */ /* 0x000162000c1e1b00 */
[----:B------:R-:W-:Y:S05]  /*70c0*/  BRA `(.L_x_3935) ;  /* 0x0000000800b07947 */ /* 0x000fea0003800000 */
.L_x_3969:
        /* <DEDUP_REMOVED lines=13> */
.L_x_3982:
[----:B------:R0:W5:Y:S01]  /*71a0*/  LDG.E.64 R18, desc[UR36][R4.64] ;  /* 0x0000002404127981 */ /* 0x000162000c1e1b00 */
[----:B------:R-:W-:Y:S05]  /*71b0*/  BRA `(.L_x_3935) ;  /* 0x0000000800747947 */ /* 0x000fea0003800000 */
.L_x_3981:
        /* <DEDUP_REMOVED lines=28> */
.L_x_3984:
        /* <DEDUP_REMOVED lines=15> */
.L_x_3983:
[----:B------:R-:W2:Y:S02]  /*7470*/  LDG.E.U16 R0, desc[UR36][R4.64] ;  /* 0x0000002404007981 */ /* 0x000ea4000c1e1500 */
[----:B--2---:R-:W-:-:S04]  /*7480*/  IMAD.U32 R0, R0, 0x10000, RZ ;  /* 0x0001000000007824 */ /* 0x004fc800078e00ff */
[----:B------:R-:W-:-:S04]  /*7490*/  FMUL.FTZ R0, R0, 1 ;  /* 0x3f80000000007820 */ /* 0x000fc80000410000 */
[----:B------:R0:W1:Y:S01]  /*74a0*/  F2F.F64.F32 R18, R0 ;  /* 0x0000000000127310 */ /* 0x0000620000201800 */
[----:B------:R-:W-:Y:S05]  /*74b0*/  BRA `(.L_x_3935) ;  /* 0x0000000400b47947 */ /* 0x000fea0003800000 */
.L_x_3980:
        /* <DEDUP_REMOVED lines=11> */
.L_x_3987:
        /* <DEDUP_REMOVED lines=21> */
.L_x_3991:
[----:B------:R-:W-:Y:S05]  /*76c0*/  BSYNC B1 ;  /* 0x0000000000017941 */ /* 0x000fea0003800000 */
.L_x_3990:
[----:B------:R-:W-:Y:S01]  /*76d0*/  LEA R5, R0, 0x3b800000, 0x17 ;  /* 0x3b80000000057811 */ /* 0x000fe200078eb8ff */
[----:B------:R-:W-:-:S05]  /*76e0*/  IMAD.SHL.U32 R0, R3, 0x100000, RZ ;  /* 0x0010000003007824 */ /* 0x000fca00078e00ff */
[----:B------:R-:W-:-:S07]  /*76f0*/  LOP3.LUT R0, R5, R0, R6, 0xfe, !PT ;  /* 0x0000000005007212 */ /* 0x000fce00078efe06 */
.L_x_3989:
[----:B------:R-:W-:Y:S05]  /*7700*/  BSYNC B0 ;  /* 0x0000000000007941 */ /* 0x000fea0003800000 */
.L_x_3988:
[----:B------:R-:W-:-:S04]  /*7710*/  FMUL.FTZ R0, R0, 1 ;  /* 0x3f80000000007820 */ /* 0x000fc80000410000 */
[----:B------:R0:W1:Y:S01]  /*7720*/  F2F.F64.F32 R18, R0 ;  /* 0x0000000000127310 */ /* 0x0000620000201800 */
[----:B------:R-:W-:Y:S05]  /*7730*/  BRA `(.L_x_3935) ;  /* 0x0000000400147947 */ /* 0x000fea0003800000 */
.L_x_3986:
        /* <DEDUP_REMOVED lines=21> */
.L_x_3995:
[----:B------:R-:W-:Y:S05]  /*7890*/  BSYNC B1 ;  /* 0x0000000000017941 */ /* 0x000fea0003800000 */
.L_x_3994:
[----:B------:R-:W-:Y:S01]  /*78a0*/  LEA R5, R0, 0x37800000, 0x17 ;  /* 0x3780000000057811 */ /* 0x000fe200078eb8ff */
[----:B------:R-:W-:-:S05]  /*78b0*/  IMAD.SHL.U32 R0, R3, 0x200000, RZ ;  /* 0x0020000003007824 */ /* 0x000fca00078e00ff */
[----:B------:R-:W-:-:S07]  /*78c0*/  LOP3.LUT R0, R5, R0, R6, 0xfe, !PT ;  /* 0x0000000005007212 */ /* 0x000fce00078efe06 */
.L_x_3993:
[----:B------:R-:W-:Y:S05]  /*78d0*/  BSYNC B0 ;  /* 0x0000000000007941 */ /* 0x000fea0003800000 */
.L_x_3992:
[----:B------:R-:W-:-:S04]  /*78e0*/  FMUL.FTZ R0, R0, 1 ;  /* 0x3f80000000007820 */ /* 0x000fc80000410000 */
[----:B------:R0:W1:Y:S01]  /*78f0*/  F2F.F64.F32 R18, R0 ;  /* 0x0000000000127310 */ /* 0x0000620000201800 */
[----:B------:R-:W-:Y:S05]  /*7900*/  BRA `(.L_x_3935) ;  /* 0x0000000000a07947 */ /* 0x000fea0003800000 */
.L_x_3985:
        /* <DEDUP_REMOVED lines=14> */
.L_x_3999:
[----:B------:R-:W-:Y:S05]  /*79f0*/  BSYNC B0 ;  /* 0x0000000000007941 */ /* 0x000fea0003800000 */
.L_x_3998:
[----:B------:R-:W-:-:S04]  /*7a00*/  FMUL.FTZ R0, R0, 1 ;  /* 0x3f80000000007820 */ /* 0x000fc80000410000 */
[----:B------:R0:W1:Y:S01]  /*7a10*/  F2F.F64.F32 R18, R0 ;  /* 0x0000000000127310 */ /* 0x0000620000201800 */
[----:B------:R-:W-:Y:S05]  /*7a20*/  BRA `(.L_x_3935) ;  /* 0x0000000000587947 */ /* 0x000fea0003800000 */
.L_x_3973:
        /* <DEDUP_REMOVED lines=16> */
.L_x_4000:
[----:B------:R-:W-:Y:S05]  /*7b30*/  BRA `(.L_x_3935) ;  /* 0x0000000000147947 */ /* 0x000fea0003800000 */
.L_x_3997:
[----:B------:R-:W2:Y:S02]  /*7b40*/  LDG.E.64 R18, desc[UR36][R4.64] ;  /* 0x0000002404127981 */ /* 0x000ea4000c1e1b00 */
[----:B--2---:R-:W0:Y:S01]  /*7b50*/  I2F.F64.U64 R18, R18 ;  /* 0x0000001200127312 */ /* 0x004e220000301800 */
[----:B------:R-:W-:Y:S05]  /*7b60*/  BRA `(.L_x_3935) ;  /* 0x0000000000087947 */ /* 0x000fea0003800000 */
.L_x_3996:
[----:B------:R-:W2:Y:S02]  /*7b70*/  LDG.E R4, desc[UR36][R4.64] ;  /* 0x0000002404047981 */ /* 0x000ea4000c1e1900 */
[----:B--2---:R0:W1:Y:S02]  /*7b80*/  I2F.F64.U32 R18, R4 ;  /* 0x0000000400127312 */ /* 0x0040640000201800 */
.L_x_3935:
[----:B------:R-:W-:Y:S05]  /*7b90*/  BSYNC B6 ;  /* 0x0000000000067941 */ /* 0x000fea0003800000 */
.L_x_3934:
[----:B0-----:R-:W-:Y:S01]  /*7ba0*/  ISETP.NE.AND P0, PT, R26, RZ, PT ;  /* 0x000000ff1a00720c */ /* 0x001fe20003f05270 */
[----:B------:R-:W-:-:S12]  /*7bb0*/  BSSY B0, `(.L_x_4001) ;  /* 0x000016c000007945 */ /* 0x000fd80003800000 */
[----:B------:R-:W-:Y:S05]  /*7bc0*/  @!P0 BRA `(.L_x_4002) ;  /* 0x0000000000ec8947 */ /* 0x000fea0003800000 */
[----:B------:R-:W0:Y:S01]  /*7bd0*/  S2R R27, SR_TID.X ;  /* 0x00000000001b7919 */ /* 0x000e220000002100 */
[----:B------:R-:W-:Y:S01]  /*7be0*/  BSSY B1, `(.L_x_4003) ;  /* 0x0000013000017945 */ /* 0x000fe20003800000 */
[C---:B0-----:R-:W-:Y:S01]  /*7bf0*/  ISETP.GE.AND P0, PT, R27.reuse, R2, PT ;  /* 0x000000021b00720c */ /* 0x041fe20003f06270 */
[C---:B------:R-:W-:Y:S02]  /*7c00*/  VIADD R3, R27.reuse, 0x100 ;  /* 0x000001001b037836 */ /* 0x040fe40000000000 */
[----:B------:R-:W-:-:S03]  /*7c10*/  VIADD R5, R27, 0x80 ;  /* 0x000000801b057836 */ /* 0x000fc60000000000 */
[-C--:B------:R-:W-:Y:S01]  /*7c20*/  ISETP.GE.AND P1, PT, R3, R2.reuse, PT ;  /* 0x000000020300720c */ /* 0x080fe20003f26270 */
[----:B------:R-:W-:Y:S01]  /*7c30*/  VIADD R3, R27, 0x180 ;  /* 0x000001801b037836 */ /* 0x000fe20000000000 */
[----:B------:R-:W-:-:S04]  /*7c40*/  ISETP.GE.AND P4, PT, R5, R2, PT ;  /* 0x000000020500720c */ /* 0x000fc80003f86270 */
[----:B------:R-:W-:Y:S01]  /*7c50*/  ISETP.GE.AND P2, PT, R3, R2, PT ;  /* 0x000000020300720c */ /* 0x000fe20003f46270 */
[----:B------:R-:W-:-:S12]  /*7c60*/  @P0 BRA `(.L_x_4004) ;  /* 0x0000000000280947 */ /* 0x000fd80003800000 */
[----:B------:R-:W-:Y:S01]  /*7c70*/  ULDC.64 UR4, c[0x0][0x218] ;  /* 0x0000860000047ab9 */ /* 0x000fe20000000a00 */
[----:B------:R-:W-:Y:S01]  /*7c80*/  ULDC.64 UR6, c[0x0][0x228] ;  /* 0x00008a0000067ab9 */ /* 0x000fe20000000a00 */
[----:B-1-3-5:R-:W-:Y:S01]  /*7c90*/  DADD R4, R32, UR4 ;  /* 0x0000000420047e29 */ /* 0x02afe20008000000 */
[----:B------:R-:W-:Y:S01]  /*7ca0*/  ULDC.64 UR4, c[0x0][0x220] ;  /* 0x0000880000047ab9 */ /* 0x000fe20000000a00 */
[C---:B----4-:R-:W-:Y:S02]  /*7cb0*/  DMUL R6, R36.reuse, UR6 ;  /* 0x0000000624067c28 */ /* 0x050fe40008000000 */
[----:B------:R-:W-:Y:S02]  /*7cc0*/  DMUL R36, R36, UR4 ;  /* 0x0000000424247c28 */ /* 0x000fe40008000000 */
[----:B------:R-:W-:-:S04]  /*7cd0*/  DSETP.GTU.AND P3, PT, R32, RZ, PT ;  /* 0x000000ff2000722a */ /* 0x000fc80003f6c000 */
[----:B------:R-:W-:-:S10]  /*7ce0*/  DMUL R4, R4, R6 ;  /* 0x0000000604047228 */ /* 0x000fd40000000000 */
[----:B------:R-:W-:Y:S02]  /*7cf0*/  FSEL R4, R4, R36, !P3 ;  /* 0x0000002404047208 */ /* 0x000fe40005800000 */
[----:B------:R-:W-:-:S07]  /*7d00*/  FSEL R5, R5, R37, !P3 ;  /* 0x0000002505057208 */ /* 0x000fce0005800000 */
.L_x_4004:
[----:B------:R-:W-:Y:S05]  /*7d10*/  BSYNC B1 ;  /* 0x0000000000017941 */ /* 0x000fea0003800000 */
.L_x_4003:
[----:B------:R-:W-:Y:S04]  /*7d20*/  BSSY B1, `(.L_x_4005) ;  /* 0x000000c000017945 */ /* 0x000fe80003800000 */
[----:B------:R-:W-:Y:S05]  /*7d30*/  @P4 BRA `(.L_x_4006) ;  /* 0x0000000000284947 */ /* 0x000fea0003800000 */
[----:B------:R-:W-:Y:S01]  /*7d40*/  ULDC.64 UR4, c[0x0][0x218] ;  /* 0x0000860000047ab9 */ /* 0x000fe20000000a00 */
[----:B------:R-:W-:Y:S01]  /*7d50*/  ULDC.64 UR6, c[0x0][0x228] ;  /* 0x00008a0000067ab9 */ /* 0x000fe20000000a00 */
[----:B--2--5:R-:W-:Y:S01]  /*7d60*/  DADD R6, R28, UR4 ;  /* 0x000000041c067e29 */ /* 0x024fe20008000000 */
[----:B------:R-:W-:Y:S01]  /*7d70*/  ULDC.64 UR4, c[0x0][0x220] ;  /* 0x0000880000047ab9 */ /* 0x000fe20000000a00 */
[C---:B---3--:R-:W-:Y:S02]  /*7d80*/  DMUL R8, R30.reuse, UR6 ;  /* 0x000000061e087c28 */ /* 0x048fe40008000000 */
[----:B------:R-:W-:Y:S02]  /*7d90*/  DMUL R30, R30, UR4 ;  /* 0x000000041e1e7c28 */ /* 0x000fe40008000000 */
[----:B------:R-:W-:-:S04]  /*7da0*/  DSETP.GTU.AND P3, PT, R28, RZ, PT ;  /* 0x000000ff1c00722a */ /* 0x000fc80003f6c000 */
[----:B------:R-:W-:-:S10]  /*7db0*/  DMUL R6, R6, R8 ;  /* 0x0000000806067228 */ /* 0x000fd40000000000 */
[----:B------:R-:W-:Y:S02]  /*7dc0*/  FSEL R28, R6, R30, !P3 ;  /* 0x0000001e061c7208 */ /* 0x000fe40005800000 */
[----:B------:R-:W-:-:S07]  /*7dd0*/  FSEL R29, R7, R31, !P3 ;  /* 0x0000001f071d7208 */ /* 0x000fce0005800000 */
.L_x_4006:
[----:B------:R-:W-:Y:S05]  /*7de0*/  BSYNC B1 ;  /* 0x0000000000017941 */ /* 0x000fea0003800000 */
.L_x_4005:
[----:B------:R-:W-:Y:S04]  /*7df0*/  BSSY B1, `(.L_x_4007) ;  /* 0x000000c000017945 */ /* 0x000fe80003800000 */
[----:B------:R-:W-:Y:S05]  /*7e00*/  @P1 BRA `(.L_x_4008) ;  /* 0x0000000000281947 */ /* 0x000fea0003800000 */
[----:B------:R-:W-:Y:S01]  /*7e10*/  ULDC.64 UR4, c[0x0][0x218] ;  /* 0x0000860000047ab9 */ /* 0x000fe20000000a00 */
[----:B------:R-:W-:Y:S01]  /*7e20*/  ULDC.64 UR6, c[0x0][0x228] ;  /* 0x00008a0000067ab9 */ /* 0x000fe20000000a00 */
[----:B---3-5:R-:W-:Y:S01]  /*7e30*/  DADD R6, R22, UR4 ;  /* 0x0000000416067e29 */ /* 0x028fe20008000000 */
[----:B------:R-:W-:Y:S01]  /*7e40*/  ULDC.64 UR4, c[0x0][0x220] ;  /* 0x0000880000047ab9 */ /* 0x000fe20000000a00 */
[C---:B------:R-:W-:Y:S02]  /*7e50*/  DMUL R8, R24.reuse, UR6 ;  /* 0x0000000618087c28 */ /* 0x040fe40008000000 */
[----:B------:R-:W-:Y:S02]  /*7e60*/  DMUL R24, R24, UR4 ;  /* 0x0000000418187c28 */ /* 0x000fe40008000000 */
[----:B------:R-:W-:-:S04]  /*7e70*/  DSETP.GTU.AND P1, PT, R22, RZ, PT ;  /* 0x000000ff1600722a */ /* 0x000fc80003f2c000 */
[----:B------:R-:W-:-:S10]  /*7e80*/  DMUL R6, R6, R8 ;  /* 0x0000000806067228 */ /* 0x000fd40000000000 */
[----:B------:R-:W-:Y:S02]  /*7e90*/  FSEL R24, R6, R24, !P1 ;  /* 0x0000001806187208 */ /* 0x000fe40004800000 */
[----:B------:R-:W-:-:S07]  /*7ea0*/  FSEL R25, R7, R25, !P1 ;  /* 0x0000001907197208 */ /* 0x000fce0004800000 */
.L_x_4008:
[----:B------:R-:W-:Y:S05]  /*7eb0*/  BSYNC B1 ;  /* 0x0000000000017941 */ /* 0x000fea0003800000 */
.L_x_4007:
[----:B------:R-:W-:Y:S05]  /*7ec0*/  @P2 BRA `(.L_x_4009) ;  /* 0x0000001000e82947 */ /* 0x000fea0003800000 */
[----:B------:R-:W-:Y:S01]  /*7ed0*/  ULDC.64 UR4, c[0x0][0x218] ;  /* 0x0000860000047ab9 */ /* 0x000fe20000000a00 */
[----:B------:R-:W-:Y:S01]  /*7ee0*/  ULDC.64 UR6, c[0x0][0x228] ;  /* 0x00008a0000067ab9 */ /* 0x000fe20000000a00 */
[----:B-1---5:R-:W-:Y:S01]  /*7ef0*/  DADD R6, R18, UR4 ;  /* 0x0000000412067e29 */ /* 0x022fe20008000000 */
[----:B------:R-:W-:Y:S01]  /*7f00*/  ULDC.64 UR4, c[0x0][0x220] ;  /* 0x0000880000047ab9 */ /* 0x000fe20000000a00 */
[C---:B---3--:R-:W-:Y:S02]  /*7f10*/  DMUL R8, R16.reuse, UR6 ;  /* 0x0000000610087c28 */ /* 0x048fe40008000000 */
[----:B------:R-:W-:Y:S02]  /*7f20*/  DMUL R16, R16, UR4 ;  /* 0x0000000410107c28 */ /* 0x000fe40008000000 */
[----:B------:R-:W-:-:S04]  /*7f30*/  DSETP.GTU.AND P1, PT, R18, RZ, PT ;  /* 0x000000ff1200722a */ /* 0x000fc80003f2c000 */
[----:B------:R-:W-:-:S10]  /*7f40*/  DMUL R6, R6, R8 ;  /* 0x0000000806067228 */ /* 0x000fd40000000000 */
[----:B------:R-:W-:Y:S02]  /*7f50*/  FSEL R16, R6, R16, !P1 ;  /* 0x0000001006107208 */ /* 0x000fe40004800000 */
[----:B------:R-:W-:Y:S01]  /*7f60*/  FSEL R17, R7, R17, !P1 ;  /* 0x0000001107117208 */ /* 0x000fe20004800000 */
[----:B------:R-:W-:Y:S06]  /*7f70*/  BRA `(.L_x_4009) ;  /* 0x0000001000bc7947 */ /* 0x000fec0003800000 */
.L_x_4002:
[----:B------:R-:W0:Y:S01]  /*7f80*/  S2R R27, SR_TID.X ;  /* 0x00000000001b7919 */ /* 0x000e220000002100 */
[----:B------:R-:W-:Y:S01]  /*7f90*/  BSSY B1, `(.L_x_4010) ;  /* 0x000004b000017945 */ /* 0x000fe20003800000 */
[----:B0-----:R-:W-:-:S13]  /*7fa0*/  ISETP.GE.AND P0, PT, R27, R2, PT ;  /* 0x000000021b00720c */ /* 0x001fda0003f06270 */
[----:B------:R-:W-:Y:S05]  /*7fb0*/  @P0 BRA `(.L_x_4011) ;  /* 0x0000000400200947 */ /* 0x000fea0003800000 */
[----:B-1---5:R-:W-:-:S14]  /*7fc0*/  DSETP.GTU.AND P1, PT, R32, RZ, PT ;  /* 0x000000ff2000722a */ /* 0x022fdc0003f2c000 */
[----:B------:R-:W-:Y:S05]  /*7fd0*/  @P1 BRA `(.L_x_4012) ;  /* 0x0000000400101947 */ /* 0x000fea0003800000 */
[----:B------:R-:W0:Y:S01]  /*7fe0*/  LDC.64 R6, c[0x0][0x228] ;  /* 0x00008a00ff067b82 */ /* 0x000e220000000a00 */
[----:B---3--:R-:W-:Y:S01]  /*7ff0*/  IMAD.MOV.U32 R4, RZ, RZ, 0x652b82fe ;  /* 0x652b82feff047424 */ /* 0x008fe200078e00ff */
[----:B------:R-:W-:Y:S01]  /*8000*/  UMOV UR4, 0xfefa39ef ;  /* 0xfefa39ef00047882 */ /* 0x000fe20000000000 */
[----:B------:R-:W-:Y:S01]  /*8010*/  IMAD.MOV.U32 R5, RZ, RZ, 0x3ff71547 ;  /* 0x3ff71547ff057424 */ /* 0x000fe200078e00ff */
[----:B------:R-:W-:Y:S01]  /*8020*/  UMOV UR5, 0x3fe62e42 ;  /* 0x3fe62e4200057882 */ /* 0x000fe20000000000 */
[----:B------:R-:W-:Y:S01]  /*8030*/  BSSY B2, `(.L_x_4013) ;  /* 0x000003a000027945 */ /* 0x000fe20003800000 */
[-C--:B0-----:R-:W-:Y:S02]  /*8040*/  DMUL R32, R32, R6.reuse ;  /* 0x0000000620207228 */ /* 0x081fe40000000000 */
[----:B----4-:R-:W-:-:S06]  /*8050*/  DMUL R6, R36, R6 ;  /* 0x0000000624067228 */ /* 0x010fcc0000000000 */
[----:B------:R-:W-:Y:S02]  /*8060*/  DFMA R8, R32, R4, 6.75539944105574400000e+15 ;  /* 0x433800002008742b */ /* 0x000fe40000000004 */
        /* <DEDUP_REMOVED lines=36> */
[----:B------:R-:W-:-:S10]  /*82b0*/  DFMA R10, R10, R12, 1 ;  /* 0x3ff000000a0a742b */ /* 0x000fd4000000000c */
[----:B------:R-:W-:Y:S02]  /*82c0*/  IMAD R9, R8, 0x100000, R11 ;  /* 0x0010000008097824 */ /* 0x000fe400078e020b */
[----:B------:R-:W-:Y:S01]  /*82d0*/  IMAD.MOV.U32 R8, RZ, RZ, R10 ;  /* 0x000000ffff087224 */ /* 0x000fe200078e000a */
[----:B------:R-:W-:Y:S06]  /*82e0*/  @!P1 BRA `(.L_x_4014) ;  /* 0x0000000000389947 */ /* 0x000fec0003800000 */
[----:B------:R-:W-:Y:S01]  /*82f0*/  FSETP.GEU.FTZ.AND P1, PT, |R33|, 4.2275390625, PT ;  /* 0x408748002100780b */ /* 0x000fe20003f3e200 */
[C---:B------:R-:W-:Y:S02]  /*8300*/  DADD R8, R32.reuse, +INF ;  /* 0x7ff0000020087429 */ /* 0x040fe40000000000 */
[----:B------:R-:W-:-:S08]  /*8310*/  DSETP.GEU.AND P2, PT, R32, RZ, PT ;  /* 0x000000ff2000722a */ /* 0x000fd00003f4e000 */
[----:B------:R-:W-:Y:S02]  /*8320*/  FSEL R8, R8, RZ, P2 ;  /* 0x000000ff08087208 */ /* 0x000fe40001000000 */
[----:B------:R-:W-:Y:S01]  /*8330*/  FSEL R9, R9, RZ, P2 ;  /* 0x000000ff09097208 */ /* 0x000fe20001000000 */
[----:B------:R-:W-:Y:S06]  /*8340*/  @P1 BRA `(.L_x_4014) ;  /* 0x0000000000201947 */ /* 0x000fec0003800000 */
[----:B------:R-:W-:Y:S01]  /*8350*/  DFMA R4, R4, R32, 6.75539944105574400000e+15 ;  /* 0x433800000404742b */ /* 0x000fe20000000020 */
[----:B------:R-:W-:-:S09]  /*8360*/  IMAD.MOV.U32 R8, RZ, RZ, RZ ;  /* 0x000000ffff087224 */ /* 0x000fd200078e00ff */
[----:B------:R-:W-:-:S04]  /*8370*/  LEA.HI R0, R4, R4, RZ, 0x1 ;  /* 0x0000000404007211 */ /* 0x000fc800078f08ff */
[----:B------:R-:W-:-:S05]  /*8380*/  SHF.R.S32.HI R3, RZ, 0x1, R0 ;  /* 0x00000001ff037819 */ /* 0x000fca0000011400 */
[----:B------:R-:W-:Y:S02]  /*8390*/  IMAD.IADD R4, R4, 0x1, -R3 ;  /* 0x0000000104047824 */ /* 0x000fe400078e0a03 */
[----:B------:R-:W-:-:S03]  /*83a0*/  IMAD R11, R3, 0x100000, R11 ;  /* 0x00100000030b7824 */ /* 0x000fc600078e020b */
[----:B------:R-:W-:-:S06]  /*83b0*/  LEA R9, R4, 0x3ff00000, 0x14 ;  /* 0x3ff0000004097811 */ /* 0x000fcc00078ea0ff */
[----:B------:R-:W-:-:S11]  /*83c0*/  DMUL R8, R10, R8 ;  /* 0x000000080a087228 */ /* 0x000fd60000000000 */
.L_x_4014:
[----:B------:R-:W-:Y:S05]  /*83d0*/  BSYNC B2 ;  /* 0x0000000000027941 */ /* 0x000fea0003800000 */
.L_x_4013:
[----:B------:R-:W-:Y:S02]  /*83e0*/  ULDC.64 UR4, c[0x0][0x218] ;  /* 0x0000860000047ab9 */ /* 0x000fe40000000a00 */
[----:B------:R-:W-:-:S08]  /*83f0*/  DMUL R6, R6, UR4 ;  /* 0x0000000406067c28 */ /* 0x000fd00008000000 */
[----:B------:R-:W-:Y:S01]  /*8400*/  DMUL R4, R6, R8 ;  /* 0x0000000806047228 */ /* 0x000fe20000000000 */
[----:B------:R-:W-:Y:S10]  /*8410*/  BRA `(.L_x_4011) ;  /* 0x0000000000087947 */ /* 0x000ff40003800000 */
.L_x_4012:
[----:B------:R-:W-:Y:S02]  /*8420*/  ULDC.64 UR4, c[0x0][0x220] ;  /* 0x0000880000047ab9 */ /* 0x000fe40000000a00 */
[----:B---34-:R-:W-:-:S11]  /*8430*/  DMUL R4, R36, UR4 ;  /* 0x0000000424047c28 */ /* 0x018fd60008000000 */
.L_x_4011:
[----:B------:R-:W-:Y:S05]  /*8440*/  BSYNC B1 ;  /* 0x0000000000017941 */ /* 0x000fea0003800000 */
.L_x_4010:
[----:B------:R-:W-:Y:S01]  /*8450*/  VIADD R3, R27, 0x80 ;  /* 0x000000801b037836 */ /* 0x000fe20000000000 */
[----:B------:R-:W-:Y:S04]  /*8460*/  BSSY B1, `(.L_x_4015) ;  /* 0x000004a000017945 */ /* 0x000fe80003800000 */
[----:B------:R-:W-:-:S13]  /*8470*/  ISETP.GE.AND P1, PT, R3, R2, PT ;  /* 0x000000020300720c */ /* 0x000fda0003f26270 */
[----:B------:R-:W-:Y:S05]  /*8480*/  @P1 BRA `(.L_x_4016) ;  /* 0x00000004001c1947 */ /* 0x000fea0003800000 */
[----:B--2--5:R-:W-:-:S14]  /*8490*/  DSETP.GTU.AND P1, PT, R28, RZ, PT ;  /* 0x000000ff1c00722a */ /* 0x024fdc0003f2c000 */
[----:B------:R-:W-:Y:S05]  /*84a0*/  @P1 BRA `(.L_x_4017) ;  /* 0x00000004000c1947 */ /* 0x000fea0003800000 */
[----:B------:R-:W0:Y:S01]  /*84b0*/  LDC.64 R6, c[0x0][0x228] ;  /* 0x00008a00ff067b82 */ /* 0x000e220000000a00 */
[----:B------:R-:W-:Y:S01]  /*84c0*/  IMAD.MOV.U32 R8, RZ, RZ, 0x652b82fe ;  /* 0x652b82feff087424 */ /* 0x000fe200078e00ff */
[----:B------:R-:W-:Y:S01]  /*84d0*/  UMOV UR4, 0xfefa39ef ;  /* 0xfefa39ef00047882 */ /* 0x000fe20000000000 */
[----:B------:R-:W-:Y:S01]  /*84e0*/  IMAD.MOV.U32 R9, RZ, RZ, 0x3ff71547 ;  /* 0x3ff71547ff097424 */ /* 0x000fe200078e00ff */
[----:B------:R-:W-:Y:S01]  /*84f0*/  UMOV UR5, 0x3fe62e42 ;  /* 0x3fe62e4200057882 */ /* 0x000fe20000000000 */
[----:B------:R-:W-:Y:S01]  /*8500*/  BSSY B2, `(.L_x_4018) ;  /* 0x0000039000027945 */ /* 0x000fe20003800000 */
[-C--:B0-----:R-:W-:Y:S02]  /*8510*/  DMUL R28, R28, R6.reuse ;  /* 0x000000061c1c7228 */ /* 0x081fe40000000000 */
[----:B---3--:R-:W-:-:S06]  /*8520*/  DMUL R30, R30, R6 ;  /* 0x000000061e1e7228 */ /* 0x008fcc0000000000 */
        /* <DEDUP_REMOVED lines=45> */
[----:B------:R-:W-:Y:S01]  /*8800*/  @!P1 LEA.HI R0, R8, R8, RZ, 0x1 ;  /* 0x0000000808009211 */ /* 0x000fe200078f08ff */
[----:B------:R-:W-:Y:S01]  /*8810*/  @!P1 IMAD.MOV.U32 R10, RZ, RZ, RZ ;  /* 0x000000ffff0a9224 */ /* 0x000fe200078e00ff */
[----:B------:R-:W-:Y:S02]  /*8820*/  FSEL R7, R7, RZ, P2 ;  /* 0x000000ff07077208 */ /* 0x000fe40001000000 */
[----:B------:R-:W-:-:S05]  /*8830*/  @!P1 SHF.R.S32.HI R9, RZ, 0x1, R0 ;  /* 0x00000001ff099819 */ /* 0x000fca0000011400 */
[----:B------:R-:W-:Y:S02]  /*8840*/  @!P1 IMAD.IADD R8, R8, 0x1, -R9 ;  /* 0x0000000108089824 */ /* 0x000fe400078e0a09 */
[----:B------:R-:W-:-:S03]  /*8850*/  @!P1 IMAD R9, R9, 0x100000, R13 ;  /* 0x0010000009099824 */ /* 0x000fc600078e020d */
[----:B------:R-:W-:Y:S01]  /*8860*/  @!P1 LEA R11, R8, 0x3ff00000, 0x14 ;  /* 0x3ff00000080b9811 */ /* 0x000fe200078ea0ff */
[----:B------:R-:W-:-:S06]  /*8870*/  @!P1 IMAD.MOV.U32 R8, RZ, RZ, R12 ;  /* 0x000000ffff089224 */ /* 0x000fcc00078e000c */
[----:B------:R-:W-:-:S11]  /*8880*/  @!P1 DMUL R6, R8, R10 ;  /* 0x0000000a08069228 */ /* 0x000fd60000000000 */
.L_x_4019:
[----:B------:R-:W-:Y:S05]  /*8890*/  BSYNC B2 ;  /* 0x0000000000027941 */ /* 0x000fea0003800000 */
.L_x_4018:
[----:B------:R-:W-:Y:S02]  /*88a0*/  ULDC.64 UR4, c[0x0][0x218] ;  /* 0x0000860000047ab9 */ /* 0x000fe40000000a00 */
[----:B------:R-:W-:-:S08]  /*88b0*/  DMUL R28, R30, UR4 ;  /* 0x000000041e1c7c28 */ /* 0x000fd00008000000 */
[----:B------:R-:W-:Y:S01]  /*88c0*/  DMUL R28, R28, R6 ;  /* 0x000000061c1c7228 */ /* 0x000fe20000000000 */
[----:B------:R-:W-:Y:S10]  /*88d0*/  BRA `(.L_x_4016) ;  /* 0x0000000000087947 */ /* 0x000ff40003800000 */
.L_x_4017:
[----:B------:R-:W-:Y:S02]  /*88e0*/  ULDC.64 UR4, c[0x0][0x220] ;  /* 0x0000880000047ab9 */ /* 0x000fe40000000a00 */
[----:B---3--:R-:W-:-:S11]  /*88f0*/  DMUL R28, R30, UR4 ;  /* 0x000000041e1c7c28 */ /* 0x008fd60008000000 */
.L_x_4016:
[----:B------:R-:W-:Y:S05]  /*8900*/  BSYNC B1 ;  /* 0x0000000000017941 */ /* 0x000fea0003800000 */
.L_x_4015:
[----:B------:R-:W-:Y:S01]  /*8910*/  VIADD R3, R27, 0x100 ;  /* 0x000001001b037836 */ /* 0x000fe20000000000 */
[----:B------:R-:W-:Y:S04]  /*8920*/  BSSY B1, `(.L_x_4020) ;  /* 0x000004a000017945 */ /* 0x000fe80003800000 */
[----:B------:R-:W-:-:S13]  /*8930*/  ISETP.GE.AND P1, PT, R3, R2, PT ;  /* 0x000000020300720c */ /* 0x000fda0003f26270 */
[----:B------:R-:W-:Y:S05]  /*8940*/  @P1 BRA `(.L_x_4021) ;  /* 0x00000004001c1947 */ /* 0x000fea0003800000 */
[----:B---3-5:R-:W-:-:S14]  /*8950*/  DSETP.GTU.AND P1, PT, R22, RZ, PT ;  /* 0x000000ff1600722a */ /* 0x028fdc0003f2c000 */
[----:B------:R-:W-:Y:S05]  /*8960*/  @P1 BRA `(.L_x_4022) ;  /* 0x00000004000c1947 */ /* 0x000fea0003800000 */
[----:B------:R-:W0:Y:S01]  /*8970*/  LDC.64 R6, c[0x0][0x228] ;  /* 0x00008a00ff067b82 */ /* 0x000e220000000a00 */
[----:B------:R-:W-:Y:S01]  /*8980*/  IMAD.MOV.U32 R8, RZ, RZ, 0x652b82fe ;  /* 0x652b82feff087424 */ /* 0x000fe200078e00ff */
[----:B------:R-:W-:Y:S01]  /*8990*/  UMOV UR4, 0xfefa39ef ;  /* 0xfefa39ef00047882 */ /* 0x000fe20000000000 */
[----:B------:R-:W-:Y:S01]  /*89a0*/  IMAD.MOV.U32 R9, RZ, RZ, 0x3ff71547 ;  /* 0x3ff71547ff097424 */ /* 0x000fe200078e00ff */
[----:B------:R-:W-:Y:S01]  /*89b0*/  UMOV UR5, 0x3fe62e42 ;  /* 0x3fe62e4200057882 */ /* 0x000fe20000000000 */
[----:B------:R-:W-:Y:S01]  /*89c0*/  BSSY B2, `(.L_x_4023) ;  /* 0x0000039000027945 */ /* 0x000fe20003800000 */
[----:B0-----:R-:W-:-:S08]  /*89d0*/  DMUL R22, R22, R6 ;  /* 0x0000000616167228 */ /* 0x001fd00000000000 */
        /* <DEDUP_REMOVED lines=38> */
[----:B------:R-:W-:-:S08]  /*8c40*/  DMUL R10, R24, R6 ;  /* 0x00000006180a7228 */ /* 0x000fd00000000000 */
        /* <DEDUP_REMOVED lines=16> */
.L_x_4024:
[----:B------:R-:W-:Y:S05]  /*8d50*/  BSYNC B2 ;  /* 0x0000000000027941 */ /* 0x000fea0003800000 */
.L_x_4023:
[----:B------:R-:W-:Y:S02]  /*8d60*/  ULDC.64 UR4, c[0x0][0x218] ;  /* 0x0000860000047ab9 */ /* 0x000fe40000000a00 */
[----:B------:R-:W-:-:S08]  /*8d70*/  DMUL R6, R10, UR4 ;  /* 0x000000040a067c28 */ /* 0x000fd00008000000 */
[----:B------:R-:W-:Y:S01]  /*8d80*/  DMUL R24, R6, R24 ;  /* 0x0000001806187228 */ /* 0x000fe20000000000 */
[----:B------:R-:W-:Y:S10]  /*8d90*/  BRA `(.L_x_4021) ;  /* 0x0000000000087947 */ /* 0x000ff40003800000 */
.L_x_4022:
[----:B------:R-:W-:Y:S02]  /*8da0*/  ULDC.64 UR4, c[0x0][0x220] ;  /* 0x0000880000047ab9 */ /* 0x000fe40000000a00 */
[----:B------:R-:W-:-:S11]  /*8db0*/  DMUL R24, R24, UR4 ;  /* 0x0000000418187c28 */ /* 0x000fd60008000000 */
.L_x_4021:
[----:B------:R-:W-:Y:S05]  /*8dc0*/  BSYNC B1 ;  /* 0x0000000000017941 */ /* 0x000fea0003800000 */
.L_x_4020:
[----:B------:R-:W-:-:S05]  /*8dd0*/  VIADD R3, R27, 0x180 ;  /* 0x000001801b037836 */ /* 0x000fca0000000000 */
[----:B------:R-:W-:-:S13]  /*8de0*/  ISETP.GE.AND P1, PT, R3, R2, PT ;  /* 0x000000020300720c */ /* 0x000fda0003f26270 */
[----:B------:R-:W-:Y:S05]  /*8df0*/  @P1 BRA `(.L_x_4009) ;  /* 0x00000004001c1947 */ /* 0x000fea0003800000 */
[----:B-1---5:R-:W-:-:S14]  /*8e00*/  DSETP.GTU.AND P1, PT, R18, RZ, PT ;  /* 0x000000ff1200722a */ /* 0x022fdc0003f2c000 */
[----:B------:R-:W-:Y:S05]  /*8e10*/  @P1 BRA `(.L_x_4025) ;  /* 0x00000004000c1947 */ /* 0x000fea0003800000 */
        /* <DEDUP_REMOVED lines=45> */
[----:B---3--:R-:W-:Y:S01]  /*90f0*/  DMUL R10, R16, UR4 ;  /* 0x00000004100a7c28 */ /* 0x008fe20008000000 */
        /* <DEDUP_REMOVED lines=10> */
[----:B------:R-:W-:Y:S02]  /*91a0*/  FSEL R17, R13, RZ, P2 ;  /* 0x000000ff0d117208 */ /* 0x000fe40001000000 */
[----:B------:R-:W-:-:S05]  /*91b0*/  @!P1 SHF.R.S32.HI R7, RZ, 0x1, R0 ;  /* 0x00000001ff079819 */ /* 0x000fca0000011400 */
[----:B------:R-:W-:Y:S02]  /*91c0*/  @!P1 IMAD.IADD R6, R6, 0x1, -R7 ;  /* 0x0000000106069824 */ /* 0x000fe400078e0a07 */
[----:B------:R-:W-:-:S03]  /*91d0*/  @!P1 IMAD R7, R7, 0x100000, R9 ;  /* 0x0010000007079824 */ /* 0x000fc600078e0209 */
[----:B------:R-:W-:Y:S01]  /*91e0*/  @!P1 LEA R9, R6, 0x3ff00000, 0x14 ;  /* 0x3ff0000006099811 */ /* 0x000fe200078ea0ff */
[----:B------:R-:W-:Y:S02]  /*91f0*/  @!P1 IMAD.MOV.U32 R6, RZ, RZ, R8 ;  /* 0x000000ffff069224 */ /* 0x000fe400078e0008 */
[----:B------:R-:W-:-:S06]  /*9200*/  @!P1 IMAD.MOV.U32 R8, RZ, RZ, RZ ;  /* 0x000000ffff089224 */ /* 0x000fcc00078e00ff */
[----:B------:R-:W-:-:S11]  /*9210*/  @!P1 DMUL R16, R6, R8 ;  /* 0x0000000806109228 */ /* 0x000fd60000000000 */
.L_x_4027:
[----:B------:R-:W-:Y:S05]  /*9220*/  BSYNC B1 ;  /* 0x0000000000017941 */ /* 0x000fea0003800000 */
.L_x_4026:
[----:B------:R-:W-:Y:S01]  /*9230*/  DMUL R16, R10, R16 ;  /* 0x000000100a107228 */ /* 0x000fe20000000000 */
[----:B------:R-:W-:Y:S10]  /*9240*/  BRA `(.L_x_4009) ;  /* 0x0000000000087947 */ /* 0x000ff40003800000 */
.L_x_4025:
[----:B------:R-:W-:Y:S02]  /*9250*/  ULDC.64 UR4, c[0x0][0x220] ;  /* 0x0000880000047ab9 */ /* 0x000fe40000000a00 */
[----:B---3--:R-:W-:-:S11]  /*9260*/  DMUL R16, R16, UR4 ;  /* 0x0000000410107c28 */ /* 0x008fd60008000000 */
.L_x_4009:
[----:B------:R-:W-:Y:S05]  /*9270*/  BSYNC B0 ;  /* 0x0000000000007941 */ /* 0x000fea0003800000 */
.L_x_4001:
[----:B-1---5:R-:W0:Y:S01]  /*9280*/  LDC.U8 R18, c[0x0][0x268] ;  /* 0x00009a00ff127b82 */ /* 0x022e220000000000 */
[----:B------:R-:W-:Y:S01]  /*9290*/  BSSY B6, `(.L_x_4028) ;  /* 0x000011a000067945 */ /* 0x000fe20003800000 */
[----:B------:R-:W-:-:S03]  /*92a0*/  IMAD.MOV.U32 R19, RZ, RZ, R27 ;  /* 0x000000ffff137224 */ /* 0x000fc600078e001b */
[----:B------:R-:W-:Y:S05]  /*92b0*/  @P0 BRA `(.L_x_4029) ;  /* 0x00000010005c0947 */ /* 0x000fea0003800000 */
[----:B------:R-:W1:Y:S01]  /*92c0*/  S2R R0, SR_CTAID.X ;  /* 0x0000000000007919 */ /* 0x000e620000002500 */
[----:B------:R-:W5:Y:S01]  /*92d0*/  LDC.64 R8, c[0x0][0x240] ;  /* 0x00009000ff087b82 */ /* 0x000f620000000a00 */
[----:B0-----:R-:W-:Y:S01]  /*92e0*/  PRMT R6, R18, 0x9910, RZ ;  /* 0x0000991012067816 */ /* 0x001fe200000000ff */
[----:B------:R-:W-:Y:S01]  /*92f0*/  ULDC UR4, c[0x0][0x26c] ;  /* 0x00009b0000047ab9 */ /* 0x000fe20000000800 */
[----:B-1----:R-:W-:-:S04]  /*9300*/  IMAD R0, R0, 0x200, R27 ;  /* 0x0000020000007824 */ /* 0x002fc800078e021b */
[----:B------:R-:W-:Y:S02]  /*9310*/  IMAD R3, R0, UR4, RZ ;  /* 0x0000000400037c24 */ /* 0x000fe4000f8e02ff */
[----:B------:R-:W-:-:S03]  /*9320*/  IMAD.MOV.U32 R0, RZ, RZ, R6 ;  /* 0x000000ffff007224 */ /* 0x000fc600078e0006 */
[----:B-----5:R-:W-:Y:S02]  /*9330*/  IADD3 R8, P1, R3, R8, RZ ;  /* 0x0000000803087210 */ /* 0x020fe40007f3e0ff */
[----:B------:R-:W-:-:S03]  /*9340*/  ISETP.GT.AND P0, PT, R0, 0x9, PT ;  /* 0x000000090000780c */ /* 0x000fc60003f04270 */
[----:B------:R-:W-:-:S10]  /*9350*/  IMAD.X R9, RZ, RZ, R9, P1 ;  /* 0x000000ffff097224 */ /* 0x000fd400008e0609 */
        /* <DEDUP_REMOVED lines=12> */
.L_x_4033:
[----:B---3--:R-:W0:Y:S02]  /*9420*/  F2I.S64.F64.TRUNC R4, R4 ;  /* 0x0000000400047311 */ /* 0x008e24000030d900 */
[----:B0-----:R-:W-:-:S05]  /*9430*/  IMAD.MOV.U32 R3, RZ, RZ, R4 ;  /* 0x000000ffff037224 */ /* 0x001fca00078e0004 */
[----:B------:R0:W-:Y:S01]  /*9440*/  STG.E.U8 desc[UR36][R8.64], R3 ;  /* 0x0000000308007986 */ /* 0x0001e2000c101124 */
[----:B------:R-:W-:Y:S05]  /*9450*/  BRA `(.L_x_4035) ;  /* 0x0000000c00f07947 */ /* 0x000fea0003800000 */
.L_x_4032:
[----:B------:R-:W-:-:S13]  /*9460*/  ISETP.NE.AND P0, PT, R0, 0x2, PT ;  /* 0x000000020000780c */ /* 0x000fda0003f05270 */
[----:B------:R-:W-:Y:S05]  /*9470*/  @!P0 BRA `(.L_x_4036) ;  /* 0x0000000000288947 */ /* 0x000fea0003800000 */
[----:B------:R-:W-:-:S13]  /*9480*/  ISETP.NE.AND P0, PT, R0, 0x3, PT ;  /* 0x000000030000780c */ /* 0x000fda0003f05270 */
[----:B------:R-:W-:Y:S05]  /*9490*/  @!P0 BRA `(.L_x_4037) ;  /* 0x0000000000148947 */ /* 0x000fea0003800000 */
[----:B------:R-:W-:-:S13]  /*94a0*/  ISETP.NE.AND P0, PT, R0, 0x4, PT ;  /* 0x000000040000780c */ /* 0x000fda0003f05270 */
[----:B------:R-:W-:Y:S05]  /*94b0*/  @P0 BRA `(.L_x_4034) ;  /* 0x0000000c00800947 */ /* 0x000fea0003800000 */
[----:B---3--:R-:W0:Y:S02]  /*94c0*/  F2I.S64.F64.TRUNC R4, R4 ;  /* 0x0000000400047311 */ /* 0x008e24000030d900 */
[----:B0-----:R0:W-:Y:S01]  /*94d0*/  STG.E.64 desc[UR36][R8.64], R4 ;  /* 0x0000000408007986 */ /* 0x0011e2000c101b24 */
[----:B------:R-:W-:Y:S05]  /*94e0*/  BRA `(.L_x_4035) ;  /* 0x0000000c00cc7947 */ /* 0x000fea0003800000 */
.L_x_4037:
[----:B------:R-:W0:Y:S02]  /*94f0*/  F2I.F64.TRUNC R5, R4 ;  /* 0x0000000400057311 */ /* 0x000e24000030d100 */
[----:B0-----:R0:W-:Y:S01]  /*9500*/  STG.E desc[UR36][R8.64], R5 ;  /* 0x0000000508007986 */ /* 0x0011e2000c101924 */
[----:B------:R-:W-:Y:S05]  /*9510*/  BRA `(.L_x_4035) ;  /* 0x0000000c00c07947 */ /* 0x000fea0003800000 */
.L_x_4036:
[----:B------:R-:W0:Y:S02]  /*9520*/  F2I.F64.TRUNC R5, R4 ;  /* 0x0000000400057311 */ /* 0x000e24000030d100 */
[----:B0-----:R0:W-:Y:S01]  /*9530*/  STG.E.U16 desc[UR36][R8.64], R5 ;  /* 0x0000000508007986 */ /* 0x0011e2000c101524 */
[----:B------:R-:W-:Y:S05]  /*9540*/  BRA `(.L_x_4035) ;  /* 0x0000000c00b47947 */ /* 0x000fea0003800000 */
.L_x_4031:
        /* <DEDUP_REMOVED lines=13> */
.L_x_4039:
        /* <DEDUP_REMOVED lines=8> */
.L_x_4038:
        /* <DEDUP_REMOVED lines=14> */
.L_x_4041:
        /* <DEDUP_REMOVED lines=9> */
.L_x_4040:
[----:B------:R0:W-:Y:S01]  /*9810*/  STG.E.64 desc[UR36][R8.64], R4 ;  /* 0x0000000408007986 */ /* 0x0001e2000c101b24 */
[----:B------:R-:W-:Y:S05]  /*9820*/  BRA `(.L_x_4035) ;  /* 0x0000000800fc7947 */ /* 0x000fea0003800000 */
.L_x_4030:
        /* <DEDUP_REMOVED lines=12> */
.L_x_4044:
[----:B------:R-:W-:-:S05]  /*98f0*/  CS2R R6, SRZ ;  /* 0x0000000000067805 */ /* 0x000fca000001ff00 */
[----:B------:R0:W-:Y:S01]  /*9900*/  STG.E.128 desc[UR36][R8.64], R4 ;  /* 0x0000000408007986 */ /* 0x0001e2000c101d24 */
[----:B------:R-:W-:Y:S05]  /*9910*/  BRA `(.L_x_4035) ;  /* 0x0000000800c07947 */ /* 0x000fea0003800000 */
.L_x_4043:
        /* <DEDUP_REMOVED lines=25> */
.L_x_4048:
[----:B------:R-:W-:Y:S05]  /*9ab0*/  BSYNC B0 ;  /* 0x0000000000007941 */ /* 0x000fea0003800000 */
.L_x_4047:
[----:B------:R-:W-:-:S05]  /*9ac0*/  LOP3.LUT R7, R0, R7, RZ, 0xfc, !PT ;  /* 0x0000000700077212 */ /* 0x000fca00078efcff */
[----:B------:R0:W-:Y:S01]  /*9ad0*/  STG.E.U8 desc[UR36][R8.64], R7 ;  /* 0x0000000708007986 */ /* 0x0001e2000c101124 */
[----:B------:R-:W-:Y:S05]  /*9ae0*/  BRA `(.L_x_4035) ;  /* 0x00000008004c7947 */ /* 0x000fea0003800000 */
.L_x_4046:
        /* <DEDUP_REMOVED lines=17> */
.L_x_4050:
[----:B------:R-:W-:Y:S01]  /*9c00*/  IMAD.MOV.U32 R0, RZ, RZ, 0x7f ;  /* 0x0000007fff007424 */ /* 0x000fe200078e00ff */
[----:B------:R-:W-:-:S04]  /*9c10*/  ISETP.GT.U32.AND P0, PT, R3, 0x7f800000, PT ;  /* 0x7f8000000300780c */ /* 0x000fc80003f04070 */
[----:B------:R-:W-:-:S09]  /*9c20*/  SEL R0, R0, 0x7c, P0 ;  /* 0x0000007c00007807 */ /* 0x000fd20000000000 */
.L_x_4051:
[----:B------:R-:W-:Y:S05]  /*9c30*/  BSYNC B0 ;  /* 0x0000000000007941 */ /* 0x000fea0003800000 */
.L_x_4049:
[----:B------:R-:W-:-:S04]  /*9c40*/  LOP3.LUT R3, R7, 0x80000000, RZ, 0xc0, !PT ;  /* 0x8000000007037812 */ /* 0x000fc800078ec0ff */
[----:B------:R-:W-:-:S04]  /*9c50*/  SHF.R.U32.HI R3, RZ, 0x18, R3 ;  /* 0x00000018ff037819 */ /* 0x000fc80000011603 */
[----:B------:R-:W-:-:S05]  /*9c60*/  LOP3.LUT R3, R0, R3, RZ, 0xfc, !PT ;  /* 0x0000000300037212 */ /* 0x000fca00078efcff */
[----:B------:R0:W-:Y:S01]  /*9c70*/  STG.E.U8 desc[UR36][R8.64], R3 ;  /* 0x0000000308007986 */ /* 0x0001e2000c101124 */
[----:B------:R-:W-:Y:S05]  /*9c80*/  BRA `(.L_x_4035) ;  /* 0x0000000400e47947 */ /* 0x000fea0003800000 */
.L_x_4045:
        /* <DEDUP_REMOVED lines=8> */
.L_x_4042:
        /* <DEDUP_REMOVED lines=11> */
.L_x_4054:
        /* <DEDUP_REMOVED lines=21> */
.L_x_4057:
[----:B------:R-:W-:-:S04]  /*9f10*/  LOP3.LUT R0, R7, 0x80000000, RZ, 0xc0, !PT ;  /* 0x8000000007007812 */ /* 0x000fc800078ec0ff */
[----:B------:R-:W-:-:S04]  /*9f20*/  SHF.R.U32.HI R0, RZ, 0x18, R0 ;  /* 0x00000018ff007819 */ /* 0x000fc80000011600 */
[----:B------:R-:W-:-:S07]  /*9f30*/  LOP3.LUT R0, R3, R0, RZ, 0xfc, !PT ;  /* 0x0000000003007212 */ /* 0x000fce00078efcff */
.L_x_4056:
[----:B------:R-:W-:Y:S05]  /*9f40*/  BSYNC B0 ;  /* 0x0000000000007941 */ /* 0x000fea0003800000 */
.L_x_4055:
[----:B------:R0:W-:Y:S01]  /*9f50*/  STG.E.U8 desc[UR36][R8.64], R0 ;  /* 0x0000000008007986 */ /* 0x0001e2000c101124 */
[----:B------:R-:W-:Y:S05]  /*9f60*/  BRA `(.L_x_4035) ;  /* 0x00000004002c7947 */ /* 0x000fea0003800000 */
.L_x_4053:
        /* <DEDUP_REMOVED lines=21> */
.L_x_4060:
[----:B------:R-:W-:-:S04]  /*a0c0*/  LOP3.LUT R0, R7, 0x80000000, RZ, 0xc0, !PT ;  /* 0x8000000007007812 */ /* 0x000fc800078ec0ff */
[----:B------:R-:W-:-:S04]  /*a0d0*/  SHF.R.U32.HI R0, RZ, 0x18, R0 ;  /* 0x00000018ff007819 */ /* 0x000fc80000011600 */
[----:B------:R-:W-:-:S07]  /*a0e0*/  LOP3.LUT R0, R3, R0, RZ, 0xfc, !PT ;  /* 0x0000000003007212 */ /* 0x000fce00078efcff */
.L_x_4059:
[----:B------:R-:W-:Y:S05]  /*a0f0*/  BSYNC B0 ;  /* 0x0000000000007941 */ /* 0x000fea0003800000 */
.L_x_4058:
[----:B------:R0:W-:Y:S01]  /*a100*/  STG.E.U8 desc[UR36][R8.64], R0 ;  /* 0x0000000008007986 */ /* 0x0001e2000c101124 */
[----:B------:R-:W-:Y:S05]  /*a110*/  BRA `(.L_x_4035) ;  /* 0x0000000000c07947 */ /* 0x000fea0003800000 */
.L_x_4052:
        /* <DEDUP_REMOVED lines=26> */
.L_x_4034:
[----:B------:R-:W-:Y:S01]  /*a2c0*/  MOV R14, 0x0 ;  /* 0x00000000000e7802 */ /* 0x000fe20000000f00 */
[----:B------:R-:W-:Y:S01]  /*a2d0*/  ULDC.64 UR4, c[0x4][0x128] ;  /* 0x01004a0000047ab9 */ /* 0x000fe20000000a00 */
[----:B------:R-:W-:Y:S01]  /*a2e0*/  ULDC.64 UR6, c[0x4][0x130] ;  /* 0x01004c0000067ab9 */ /* 0x000fe20000000a00 */
[----:B---3--:R-:W-:Y:S02]  /*a2f0*/  IMAD.U32 R4, RZ, RZ, UR4 ;  /* 0x00000004ff047e24 */ /* 0x008fe4000f8e00ff */
        /* <DEDUP_REMOVED lines=11> */
[----:B0-2-4-:R-:W-:Y:S05]  /*a3b0*/  CALL.ABS.NOINC R14 ;  /* 0x000000000e007343 */ /* 0x015fea0003c00000 */
.L_x_4063:
[----:B------:R-:W-:Y:S05]  /*a3c0*/  BRA `(.L_x_4035) ;  /* 0x0000000000147947 */ /* 0x000fea0003800000 */
.L_x_4062:
[----:B---3--:R-:W0:Y:S02]  /*a3d0*/  F2I.U64.F64.TRUNC R4, R4 ;  /* 0x0000000400047311 */ /* 0x008e24000030d800 */
[----:B0-----:R0:W-:Y:S01]  /*a3e0*/  STG.E.64 desc[UR36][R8.64], R4 ;  /* 0x0000000408007986 */ /* 0x0011e2000c101b24 */
[----:B------:R-:W-:Y:S05]  /*a3f0*/  BRA `(.L_x_4035) ;  /* 0x0000000000087947 */ /* 0x000fea0003800000 */
.L_x_4061:
[----:B------:R-:W0:Y:S02]  /*a400*/  F2I.U32.F64.TRUNC R5, R4 ;  /* 0x0000000400057311 */ /* 0x000e24000030d000 */
[----:B0-----:R0:W-:Y:S02]  /*a410*/  STG.E desc[UR36][R8.64], R5 ;  /* 0x0000000508007986 */ /* 0x0011e4000c101924 */
.L_x_4035:
[----:B------:R-:W-:-:S07]  /*a420*/  VIADD R19, R27, 0x80 ;  /* 0x000000801b137836 */ /* 0x000fce0000000000 */
.L_x_4029:
[----:B------:R-:W-:Y:S05]  /*a430*/  BSYNC B6 ;  /* 0x0000000000067941 */ /* 0x000fea0003800000 */
.L_x_4028:
[----:B------:R-:W-:Y:S01]  /*a440*/  ISETP.GE.AND P0, PT, R19, R2, PT ;  /* 0x000000021300720c */ /* 0x000fe20003f06270 */
[----:B------:R-:W-:-:S12]  /*a450*/  BSSY B6, `(.L_x_4064) ;  /* 0x0000232000067945 */ /* 0x000fd80003800000 */
[----:B------:R-:W-:Y:S05]  /*a460*/  @P0 BRA `(.L_x_4065) ;  /* 0x0000002000c00947 */ /* 0x000fea0003800000 */
[----:B01----:R-:W0:Y:S01]  /*a470*/  S2R R0, SR_CTAID.X ;  /* 0x0000000000007919 */ /* 0x003e220000002500 */
[----:B---3--:R-:W1:Y:S01]  /*a480*/  LDC.64 R4, c[0x0][0x240] ;  /* 0x00009000ff047b82 */ /* 0x008e620000000a00 */
[----:B------:R-:W-:Y:S01]  /*a490*/  PRMT R6, R18, 0x9910, RZ ;  /* 0x0000991012067816 */ /* 0x000fe200000000ff */
[----:B------:R-:W-:Y:S01]  /*a4a0*/  ULDC UR4, c[0x0][0x26c] ;  /* 0x00009b0000047ab9 */ /* 0x000fe20000000800 */
[----:B0-----:R-:W-:-:S04]  /*a4b0*/  IMAD R0, R0, 0x200, R19 ;  /* 0x0000020000007824 */ /* 0x001fc800078e0213 */
[----:B------:R-:W-:Y:S02]  /*a4c0*/  IMAD R3, R0, UR4, RZ ;  /* 0x0000000400037c24 */ /* 0x000fe4000f8e02ff */
[----:B------:R-:W-:-:S03]  /*a4d0*/  IMAD.MOV.U32 R0, RZ, RZ, R6 ;  /* 0x000000ffff007224 */ /* 0x000fc600078e0006 */
[----:B-1----:R-:W-:Y:S02]  /*a4e0*/  IADD3 R4, P0, R3, R4, RZ ;  /* 0x0000000403047210 */ /* 0x002fe40007f1e0ff */
        /* <DEDUP_REMOVED lines=11> */
[----:B--2---:R-:W0:Y:S02]  /*a5a0*/  F2I.F64.TRUNC R29, R28 ;  /* 0x0000001c001d7311 */ /* 0x004e24000030d100 */
[----:B0-----:R0:W-:Y:S01]  /*a5b0*/  STG.E.U8 desc[UR36][R4.64], R29 ;  /* 0x0000001d04007986 */ /* 0x0011e2000c101124 */
[----:B------:R-:W-:Y:S05]  /*a5c0*/  BRA `(.L_x_4071) ;  /* 0x0000001000007947 */ /* 0x000fea0003800000 */
.L_x_4069:
[----:B--2---:R-:W0:Y:S02]  /*a5d0*/  F2I.S64.F64.TRUNC R28, R28 ;  /* 0x0000001c001c7311 */ /* 0x004e24000030d900 */
[----:B0-----:R-:W-:-:S05]  /*a5e0*/  IMAD.MOV.U32 R3, RZ, RZ, R28 ;  /* 0x000000ffff037224 */ /* 0x001fca00078e001c */
[----:B------:R0:W-:Y:S01]  /*a5f0*/  STG.E.U8 desc[UR36][R4.64], R3 ;  /* 0x0000000304007986 */ /* 0x0001e2000c101124 */
[----:B------:R-:W-:Y:S05]  /*a600*/  BRA `(.L_x_4071) ;  /* 0x0000000c00f07947 */ /* 0x000fea0003800000 */
.L_x_4068:
[----:B------:R-:W-:-:S13]  /*a610*/  ISETP.NE.AND P0, PT, R0, 0x2, PT ;  /* 0x000000020000780c */ /* 0x000fda0003f05270 */
[----:B------:R-:W-:Y:S05]  /*a620*/  @!P0 BRA `(.L_x_4072) ;  /* 0x0000000000288947 */ /* 0x000fea0003800000 */
[----:B------:R-:W-:-:S13]  /*a630*/  ISETP.NE.AND P0, PT, R0, 0x3, PT ;  /* 0x000000030000780c */ /* 0x000fda0003f05270 */
[----:B------:R-:W-:Y:S05]  /*a640*/  @!P0 BRA `(.L_x_4073) ;  /* 0x0000000000148947 */ /* 0x000fea0003800000 */
[----:B------:R-:W-:-:S13]  /*a650*/  ISETP.NE.AND P0, PT, R0, 0x4, PT ;  /* 0x000000040000780c */ /* 0x000fda0003f05270 */
[----:B------:R-:W-:Y:S05]  /*a660*/  @P0 BRA `(.L_x_4070) ;  /* 0x0000000c00800947 */ /* 0x000fea0003800000 */
[----:B--2---:R-:W0:Y:S02]  /*a670*/  F2I.S64.F64.TRUNC R28, R28 ;  /* 0x0000001c001c7311 */ /* 0x004e24000030d900 */
[----:B0-----:R0:W-:Y:S01]  /*a680*/  STG.E.64 desc[UR36][R4.64], R28 ;  /* 0x0000001c04007986 */ /* 0x0011e2000c101b24 */
[----:B------:R-:W-:Y:S05]  /*a690*/  BRA `(.L_x_4071) ;  /* 0x0000000c00cc7947 */ /* 0x000fea0003800000 */
.L_x_4073:
[----:B--2---:R-:W0:Y:S02]  /*a6a0*/  F2I.F64.TRUNC R29, R28 ;  /* 0x0000001c001d7311 */ /* 0x004e24000030d100 */
[----:B0-----:R0:W-:Y:S01]  /*a6b0*/  STG.E desc[UR36][R4.64], R29 ;  /* 0x0000001d04007986 */ /* 0x0011e2000c101924 */
[----:B------:R-:W-:Y:S05]  /*a6c0*/  BRA `(.L_x_4071) ;  /* 0x0000000c00c07947 */ /* 0x000fea0003800000 */
.L_x_4072:
[----:B--2---:R-:W0:Y:S02]  /*a6d0*/  F2I.F64.TRUNC R29, R28 ;  /* 0x0000001c001d7311 */ /* 0x004e24000030d100 */
[----:B0-----:R0:W-:Y:S01]  /*a6e0*/  STG.E.U16 desc[UR36][R4.64], R29 ;  /* 0x0000001d04007986 */ /* 0x0011e2000c101524 */
[----:B------:R-:W-:Y:S05]  /*a6f0*/  BRA `(.L_x_4071) ;  /* 0x0000000c00b47947 */ /* 0x000fea0003800000 */
.L_x_4067:
        /* <DEDUP_REMOVED lines=8> */
[----:B--2---:R-:W0:Y:S01]  /*a780*/  F2F.F32.F64 R3, R28 ;  /* 0x0000001c00037310 */ /* 0x004e220000301000 */
[----:B------:R-:W-:-:S14]  /*a790*/  DSETP.GEU.AND P0, PT, |R28|, UR4, PT ;  /* 0x000000041c007e2a */ /* 0x000fdc000bf0e200 */
[----:B0-----:R-:W-:-:S05]  /*a7a0*/  @!P0 FMUL R3, R3, 1.175494350822287508e-38 ;  /* 0x0080000003038820 */ /* 0x001fca0000400000 */
[----:B------:R0:W-:Y:S01]  /*a7b0*/  STG.E desc[UR36][R4.64], R3 ;  /* 0x0000000304007986 */ /* 0x0001e2000c101924 */
[----:B------:R-:W-:Y:S05]  /*a7c0*/  BRA `(.L_x_4071) ;  /* 0x0000000c00807947 */ /* 0x000fea0003800000 */
.L_x_4075:
[----:B------:R-:W-:Y:S01]  /*a7d0*/  UMOV UR4, 0xf0000000 ;  /* 0xf000000000047882 */ /* 0x000fe20000000000 */
[----:B------:R-:W-:Y:S01]  /*a7e0*/  UMOV UR5, 0x380fffff ;  /* 0x380fffff00057882 */ /* 0x000fe20000000000 */
[----:B--2---:R-:W0:Y:S01]  /*a7f0*/  F2F.F32.F64 R0, R28 ;  /* 0x0000001c00007310 */ /* 0x004e220000301000 */
[----:B------:R-:W-:-:S14]  /*a800*/  DSETP.GEU.AND P0, PT, |R28|, UR4, PT ;  /* 0x000000041c007e2a */ /* 0x000fdc000bf0e200 */
[----:B0-----:R-:W-:-:S05]  /*a810*/  @!P0 FMUL R0, R0, 1.175494350822287508e-38 ;  /* 0x0080000000008820 */ /* 0x001fca0000400000 */
[----:B------:R-:W-:-:S05]  /*a820*/  F2FP.F16.F32.PACK_AB R0, RZ, R0 ;  /* 0x00000000ff00723e */ /* 0x000fca00000000ff */
[----:B------:R0:W-:Y:S01]  /*a830*/  STG.E.U16 desc[UR36][R4.64], R0 ;  /* 0x0000000004007986 */ /* 0x0001e2000c101524 */
[----:B------:R-:W-:Y:S05]  /*a840*/  BRA `(.L_x_4071) ;  /* 0x0000000c00607947 */ /* 0x000fea0003800000 */
.L_x_4074:
        /* <DEDUP_REMOVED lines=8> */
[----:B--2---:R-:W0:Y:S01]  /*a8d0*/  F2F.F32.F64 R6, R28 ;  /* 0x0000001c00067310 */ /* 0x004e220000301000 */
[----:B------:R-:W-:Y:S01]  /*a8e0*/  DSETP.GEU.AND P0, PT, |R28|, UR4, PT ;  /* 0x000000041c007e2a */ /* 0x000fe2000bf0e200 */
[----:B------:R-:W-:-:S13]  /*a8f0*/  IMAD.MOV.U32 R7, RZ, RZ, RZ ;  /* 0x000000ffff077224 */ /* 0x000fda00078e00ff */
[----:B0-----:R-:W-:-:S05]  /*a900*/  @!P0 FMUL R6, R6, 1.175494350822287508e-38 ;  /* 0x0080000006068820 */ /* 0x001fca0000400000 */
[----:B------:R0:W-:Y:S01]  /*a910*/  STG.E.64 desc[UR36][R4.64], R6 ;  /* 0x0000000604007986 */ /* 0x0001e2000c101b24 */
[----:B------:R-:W-:Y:S05]  /*a920*/  BRA `(.L_x_4071) ;  /* 0x0000000c00287947 */ /* 0x000fea0003800000 */
.L_x_4077:
[----:B------:R-:W-:Y:S01]  /*a930*/  UMOV UR4, 0xf0000000 ;  /* 0xf000000000047882 */ /* 0x000fe20000000000 */
[----:B------:R-:W-:Y:S01]  /*a940*/  UMOV UR5, 0x380fffff ;  /* 0x380fffff00057882 */ /* 0x000fe20000000000 */
[----:B--2---:R-:W0:Y:S01]  /*a950*/  F2F.F32.F64 R0, R28 ;  /* 0x0000001c00007310 */ /* 0x004e220000301000 */
[----:B------:R-:W-:-:S14]  /*a960*/  DSETP.GEU.AND P0, PT, |R28|, UR4, PT ;  /* 0x000000041c007e2a */ /* 0x000fdc000bf0e200 */
[----:B0-----:R-:W-:-:S05]  /*a970*/  @!P0 FMUL R0, R0, 1.175494350822287508e-38 ;  /* 0x0080000000008820 */ /* 0x001fca0000400000 */
[----:B------:R-:W-:-:S04]  /*a980*/  F2FP.F16.F32.PACK_AB R3, RZ, R0 ;  /* 0x00000000ff03723e */ /* 0x000fc800000000ff */
[----:B------:R-:W-:-:S05]  /*a990*/  PRMT R3, R3, 0x5410, RZ ;  /* 0x0000541003037816 */ /* 0x000fca00000000ff */
[----:B------:R0:W-:Y:S01]  /*a9a0*/  STG.E desc[UR36][R4.64], R3 ;  /* 0x0000000304007986 */ /* 0x0001e2000c101924 */
[----:B------:R-:W-:Y:S05]  /*a9b0*/  BRA `(.L_x_4071) ;  /* 0x0000000c00047947 */ /* 0x000fea0003800000 */
.L_x_4076:
[----:B--2---:R0:W-:Y:S01]  /*a9c0*/  STG.E.64 desc[UR36][R4.64], R28 ;  /* 0x0000001c04007986 */ /* 0x0041e2000c101b24 */
[----:B------:R-:W-:Y:S05]  /*a9d0*/  BRA `(.L_x_4071) ;  /* 0x0000000800fc7947 */ /* 0x000fea0003800000 */
.L_x_4066:
        /* <DEDUP_REMOVED lines=8> */
[----:B--2---:R-:W-:-:S06]  /*aa60*/  DSETP.NEU.AND P0, PT, R28, RZ, PT ;  /* 0x000000ff1c00722a */ /* 0x004fcc0003f0d000 */
[----:B------:R-:W-:-:S05]  /*aa70*/  SEL R3, RZ, 0x1, !P0 ;  /* 0x00000001ff037807 */ /* 0x000fca0004000000 */
[----:B------:R0:W-:Y:S01]  /*aa80*/  STG.E.U8 desc[UR36][R4.64], R3 ;  /* 0x0000000304007986 */ /* 0x0001e2000c101124 */
[----:B------:R-:W-:Y:S05]  /*aa90*/  BRA `(.L_x_4071) ;  /* 0x0000000800cc7947 */ /* 0x000fea0003800000 */
.L_x_4080:
[----:B------:R-:W-:-:S05]  /*aaa0*/  CS2R R30, SRZ ;  /* 0x00000000001e7805 */ /* 0x000fca000001ff00 */
[----:B--2---:R0:W-:Y:S01]  /*aab0*/  STG.E.128 desc[UR36][R4.64], R28 ;  /* 0x0000001c04007986 */ /* 0x0041e2000c101d24 */
[----:B------:R-:W-:Y:S05]  /*aac0*/  BRA `(.L_x_4071) ;  /* 0x0000000800c07947 */ /* 0x000fea0003800000 */
.L_x_4079:
        /* <DEDUP_REMOVED lines=25> */
.L_x_4084:
[----:B------:R-:W-:Y:S05]  /*ac60*/  BSYNC B0 ;  /* 0x0000000000007941 */ /* 0x000fea0003800000 */
.L_x_4083:
[----:B------:R-:W-:-:S05]  /*ac70*/  LOP3.LUT R7, R0, R7, RZ, 0xfc, !PT ;  /* 0x0000000700077212 */ /* 0x000fca00078efcff */
[----:B------:R0:W-:Y:S01]  /*ac80*/  STG.E.U8 desc[UR36][R4.64], R7 ;  /* 0x0000000704007986 */ /* 0x0001e2000c101124 */
[----:B------:R-:W-:Y:S05]  /*ac90*/  BRA `(.L_x_4071) ;  /* 0x00000008004c7947 */ /* 0x000fea0003800000 */
.L_x_4082:
[----:B------:R-:W-:Y:S01]  /*aca0*/  UMOV UR4, 0xf0000000 ;  /* 0xf000000000047882 */ /* 0x000fe20000000000 */
[----:B------:R-:W-:Y:S01]  /*acb0*/  UMOV UR5, 0x380fffff ;  /* 0x380fffff00057882 */ /* 0x000fe20000000000 */
[----:B--2---:R-:W0:Y:S01]  /*acc0*/  F2F.F32.F64 R7, R28 ;  /* 0x0000001c00077310 */ /* 0x004e220000301000 */
        /* <DEDUP_REMOVED lines=14> */
.L_x_4086:
[----:B------:R-:W-:Y:S01]  /*adb0*/  IMAD.MOV.U32 R0, RZ, RZ, 0x7f ;  /* 0x0000007fff007424 */ /* 0x000fe200078e00ff */
[----:B------:R-:W-:-:S04]  /*adc0*/  ISETP.GT.U32.AND P0, PT, R3, 0x7f800000, PT ;  /* 0x7f8000000300780c */ /* 0x000fc80003f04070 */
[----:B------:R-:W-:-:S09]  /*add0*/  SEL R0, R0, 0x7c, P0 ;  /* 0x0000007c00007807 */ /* 0x000fd20000000000 */
.L_x_4087:
[----:B------:R-:W-:Y:S05]  /*ade0*/  BSYNC B0 ;  /* 0x0000000000007941 */ /* 0x000fea0003800000 */
.L_x_4085:
[----:B------:R-:W-:-:S04]  /*adf0*/  LOP3.LUT R3, R7, 0x80000000, RZ, 0xc0, !PT ;  /* 0x8000000007037812 */ /* 0x000fc800078ec0ff */
[----:B------:R-:W-:-:S04]  /*ae00*/  SHF.R.U32.HI R3, RZ, 0x18, R3 ;  /* 0x00000018ff037819 */ /* 0x000fc80000011603 */
[----:B------:R-:W-:-:S05]  /*ae10*/  LOP3.LUT R3, R0, R3, RZ, 0xfc, !PT ;  /* 0x0000000300037212 */ /* 0x000fca00078efcff */
[----:B------:R0:W-:Y:S01]  /*ae20*/  STG.E.U8 desc[UR36][R4.64], R3 ;  /* 0x0000000304007986 */ /* 0x0001e2000c101124 */
[----:B------:R-:W-:Y:S05]  /*ae30*/  BRA `(.L_x_4071) ;  /* 0x0000000400e47947 */ /* 0x000fea0003800000 */
.L_x_4081:
[----:B------:R-:W-:Y:S01]  /*ae40*/  UMOV UR4, 0xf0000000 ;  /* 0xf000000000047882 */ /* 0x000fe20000000000 */
[----:B------:R-:W-:Y:S01]  /*ae50*/  UMOV UR5, 0x380fffff ;  /* 0x380fffff00057882 */ /* 0x000fe20000000000 */
[----:B--2---:R-:W0:Y:S01]  /*ae60*/  F2F.F32.F64 R0, R28 ;  /* 0x0000001c00007310 */ /* 0x004e220000301000 */
[----:B------:R-:W-:-:S14]  /*ae70*/  DSETP.GEU.AND P0, PT, |R28|, UR4, PT ;  /* 0x000000041c007e2a */ /* 0x000fdc000bf0e200 */
[----:B0-----:R-:W-:-:S05]  /*ae80*/  @!P0 FMUL R0, R0, 1.175494350822287508e-38 ;  /* 0x0080000000008820 */ /* 0x001fca0000400000 */
[----:B------:R-:W-:-:S05]  /*ae90*/  F2FP.BF16.F32.PACK_AB R0, RZ, R0 ;  /* 0x00000000ff00723e */ /* 0x000fca00000010ff */
[----:B------:R0:W-:Y:S01]  /*aea0*/  STG.E.U16 desc[UR36][R4.64], R0 ;  /* 0x0000000004007986 */ /* 0x0001e2000c101524 */
[----:B------:R-:W-:Y:S05]  /*aeb0*/  BRA `(.L_x_4071) ;  /* 0x0000000400c47947 */ /* 0x000fea0003800000 */
.L_x_4078:
        /* <DEDUP_REMOVED lines=8> */
[----:B--2---:R-:W0:Y:S02]  /*af40*/  F2I.U32.F64.TRUNC R29, R28 ;  /* 0x0000001c001d7311 */ /* 0x004e24000030d000 */
[----:B0-----:R0:W-:Y:S01]  /*af50*/  STG.E.U16 desc[UR36][R4.64], R29 ;  /* 0x0000001d04007986 */ /* 0x0011e2000c101524 */
[----:B------:R-:W-:Y:S05]  /*af60*/  BRA `(.L_x_4071) ;  /* 0x0000000400987947 */ /* 0x000fea0003800000 */
.L_x_4090:
[----:B------:R-:W-:Y:S01]  /*af70*/  UMOV UR4, 0xf0000000 ;  /* 0xf000000000047882 */ /* 0x000fe20000000000 */
[----:B------:R-:W-:Y:S01]  /*af80*/  UMOV UR5, 0x380fffff ;  /* 0x380fffff00057882 */ /* 0x000fe20000000000 */
[----:B--2---:R-:W0:Y:S01]  /*af90*/  F2F.F32.F64 R7, R28 ;  /* 0x0000001c00077310 */ /* 0x004e220000301000 */
        /* <DEDUP_REMOVED lines=18> */
.L_x_4093:
[----:B------:R-:W-:-:S04]  /*b0c0*/  LOP3.LUT R0, R7, 0x80000000, RZ, 0xc0, !PT ;  /* 0x8000000007007812 */ /* 0x000fc800078ec0ff */
[----:B------:R-:W-:-:S04]  /*b0d0*/  SHF.R.U32.HI R0, RZ, 0x18, R0 ;  /* 0x00000018ff007819 */ /* 0x000fc80000011600 */
[----:B------:R-:W-:-:S07]  /*b0e0*/  LOP3.LUT R0, R3, R0, RZ, 0xfc, !PT ;  /* 0x0000000003007212 */ /* 0x000fce00078efcff */
.L_x_4092:
[----:B------:R-:W-:Y:S05]  /*b0f0*/  BSYNC B0 ;  /* 0x0000000000007941 */ /* 0x000fea0003800000 */
.L_x_4091:
[----:B------:R0:W-:Y:S01]  /*b100*/  STG.E.U8 desc[UR36][R4.64], R0 ;  /* 0x0000000004007986 */ /* 0x0001e2000c101124 */
[----:B------:R-:W-:Y:S05]  /*b110*/  BRA `(.L_x_4071) ;  /* 0x00000004002c7947 */ /* 0x000fea0003800000 */
.L_x_4089:
        /* <DEDUP_REMOVED lines=21> */
.L_x_4096:
[----:B------:R-:W-:-:S04]  /*b270*/  LOP3.LUT R0, R7, 0x80000000, RZ, 0xc0, !PT ;  /* 0x8000000007007812 */ /* 0x000fc800078ec0ff */
[----:B------:R-:W-:-:S04]  /*b280*/  SHF.R.U32.HI R0, RZ, 0x18, R0 ;  /* 0x00000018ff007819 */ /* 0x000fc80000011600 */
[----:B------:R-:W-:-:S07]  /*b290*/  LOP3.LUT R0, R3, R0, RZ, 0xfc, !PT ;  /* 0x0000000003007212 */ /* 0x000fce00078efcff */
.L_x_4095:
[----:B------:R-:W-:Y:S05]  /*b2a0*/  BSYNC B0 ;  /* 0x0000000000007941 */ /* 0x000fea0003800000 */
.L_x_4094:
[----:B------:R3:W-:Y:S01]  /*b2b0*/  STG.E.U8 desc[UR36][R4.64], R0 ;  /* 0x0000000004007986 */ /* 0x0007e2000c101124 */
[----:B------:R-:W-:Y:S05]  /*b2c0*/  BRA `(.L_x_4071) ;  /* 0x0000000000c07947 */ /* 0x000fea0003800000 */
.L_x_4088:
        /* <DEDUP_REMOVED lines=26> */
.L_x_4070:
        /* <DEDUP_REMOVED lines=15> */
[----:B-12-4-:R-:W-:Y:S05]  /*b560*/  CALL.ABS.NOINC R14 ;  /* 0x000000000e007343 */ /* 0x016fea0003c00000 */
.L_x_4099:
[----:B------:R-:W-:Y:S05]  /*b570*/  BRA `(.L_x_4071) ;  /* 0x0000000000147947 */ /* 0x000fea0003800000 */
.L_x_4098:
[----:B--2---:R-:W0:Y:S02]  /*b580*/  F2I.U64.F64.TRUNC R28, R28 ;  /* 0x0000001c001c7311 */ /* 0x004e24000030d800 */
[----:B0-----:R2:W-:Y:S01]  /*b590*/  STG.E.64 desc[UR36][R4.64], R28 ;  /* 0x0000001c04007986 */ /* 0x0015e2000c101b24 */
[----:B------:R-:W-:Y:S05]  /*b5a0*/  BRA `(.L_x_4071) ;  /* 0x0000000000087947 */ /* 0x000fea0003800000 */
.L_x_4097:
[----:B--2---:R-:W0:Y:S02]  /*b5b0*/  F2I.U32.F64.TRUNC R29, R28 ;  /* 0x0000001c001d7311 */ /* 0x004e24000030d000 */
[----:B0-----:R0:W-:Y:S02]  /*b5c0*/  STG.E desc[UR36][R4.64], R29 ;  /* 0x0000001d04007986 */ /* 0x0011e4000c101924 */
.L_x_4071:
[----:B------:R-:W-:-:S05]  /*b5d0*/  VIADD R19, R19, 0x80 ;  /* 0x0000008013137836 */ /* 0x000fca0000000000 */
[----:B------:R-:W-:-:S13]  /*b5e0*/  ISETP.GE.AND P0, PT, R19, R2, PT ;  /* 0x000000021300720c */ /* 0x000fda0003f06270 */
[----:B------:R-:W-:Y:S05]  /*b5f0*/  @P0 BRA `(.L_x_4065) ;  /* 0x00000010005c0947 */ /* 0x000fea0003800000 */
[----:B0--3--:R-:W0:Y:S01]  /*b600*/  S2R R0, SR_CTAID.X ;  /* 0x0000000000007919 */ /* 0x009e220000002500 */
[----:B-12---:R-:W1:Y:S01]  /*b610*/  LDC.64 R4, c[0x0][0x240] ;  /* 0x00009000ff047b82 */ /* 0x006e620000000a00 */
        /* <DEDUP_REMOVED lines=20> */
.L_x_4103:
[----:B------:R-:W0:Y:S02]  /*b760*/  F2I.S64.F64.TRUNC R24, R24 ;  /* 0x0000001800187311 */ /* 0x000e24000030d900 */
[----:B0-----:R-:W-:-:S05]  /*b770*/  IMAD.MOV.U32 R3, RZ, RZ, R24 ;  /* 0x000000ffff037224 */ /* 0x001fca00078e0018 */
[----:B------:R0:W-:Y:S01]  /*b780*/  STG.E.U8 desc[UR36][R4.64], R3 ;  /* 0x0000000304007986 */ /* 0x0001e2000c101124 */
[----:B------:R-:W-:Y:S05]  /*b790*/  BRA `(.L_x_4105) ;  /* 0x0000000c00f07947 */ /* 0x000fea0003800000 */
.L_x_4102:
        /* <DEDUP_REMOVED lines=9> */
.L_x_4107:
[----:B------:R-:W0:Y:S02]  /*b830*/  F2I.F64.TRUNC R25, R24 ;  /* 0x0000001800197311 */ /* 0x000e24000030d100 */
[----:B0-----:R0:W-:Y:S01]  /*b840*/  STG.E desc[UR36][R4.64], R25 ;  /* 0x0000001904007986 */ /* 0x0011e2000c101924 */
[----:B------:R-:W-:Y:S05]  /*b850*/  BRA `(.L_x_4105) ;  /* 0x0000000c00c07947 */ /* 0x000fea0003800000 */
.L_x_4106:
[----:B------:R-:W0:Y:S02]  /*b860*/  F2I.F64.TRUNC R25, R24 ;  /* 0x0000001800197311 */ /* 0x000e24000030d100 */
[----:B0-----:R0:W-:Y:S01]  /*b870*/  STG.E.U16 desc[UR36][R4.64], R25 ;  /* 0x0000001904007986 */ /* 0x0011e2000c101524 */
[----:B------:R-:W-:Y:S05]  /*b880*/  BRA `(.L_x_4105) ;  /* 0x0000000c00b47947 */ /* 0x000fea0003800000 */
.L_x_4101:
        /* <DEDUP_REMOVED lines=13> */
.L_x_4109:
        /* <DEDUP_REMOVED lines=8> */
.L_x_4108:
        /* <DEDUP_REMOVED lines=14> */
.L_x_4111:
        /* <DEDUP_REMOVED lines=9> */
.L_x_4110:
[----:B------:R0:W-:Y:S01]  /*bb50*/  STG.E.64 desc[UR36][R4.64], R24 ;  /* 0x0000001804007986 */ /* 0x0001e2000c101b24 */
[----:B------:R-:W-:Y:S05]  /*bb60*/  BRA `(.L_x_4105) ;  /* 0x0000000800fc7947 */ /* 0x000fea0003800000 */
.L_x_4100:
        /* <DEDUP_REMOVED lines=12> */
.L_x_4114:
[----:B------:R-:W-:-:S05]  /*bc30*/  CS2R R26, SRZ ;  /* 0x00000000001a7805 */ /* 0x000fca000001ff00 */
[----:B------:R3:W-:Y:S01]  /*bc40*/  STG.E.128 desc[UR36][R4.64], R24 ;  /* 0x0000001804007986 */ /* 0x0007e2000c101d24 */
[----:B------:R-:W-:Y:S05]  /*bc50*/  BRA `(.L_x_4105) ;  /* 0x0000000800c07947 */ /* 0x000fea0003800000 */
.L_x_4113:
        /* <DEDUP_REMOVED lines=25> */
.L_x_4118:
[----:B------:R-:W-:Y:S05]  /*bdf0*/  BSYNC B0 ;  /* 0x0000000000007941 */ /* 0x000fea0003800000 */
.L_x_4117:
[----:B------:R-:W-:-:S05]  /*be00*/  LOP3.LUT R7, R0, R7, RZ, 0xfc, !PT ;  /* 0x0000000700077212 */ /* 0x000fca00078efcff */
[----:B------:R1:W-:Y:S01]  /*be10*/  STG.E.U8 desc[UR36][R4.64], R7 ;  /* 0x0000000704007986 */ /* 0x0003e2000c101124 */
[----:B------:R-:W-:Y:S05]  /*be20*/  BRA `(.L_x_4105) ;  /* 0x00000008004c7947 */ /* 0x000fea0003800000 */
.L_x_4116:
        /* <DEDUP_REMOVED lines=17> */
.L_x_4120:
[----:B------:R-:W-:Y:S01]  /*bf40*/  IMAD.MOV.U32 R0, RZ, RZ, 0x7f ;  /* 0x0000007fff007424 */ /* 0x000fe200078e00ff */
[----:B------:R-:W-:-:S04]  /*bf50*/  ISETP.GT.U32.AND P0, PT, R3, 0x7f800000, PT ;  /* 0x7f8000000300780c */ /* 0x000fc80003f04070 */
[----:B------:R-:W-:-:S09]  /*bf60*/  SEL R0, R0, 0x7c, P0 ;  /* 0x0000007c00007807 */ /* 0x000fd20000000000 */
.L_x_4121:
[----:B------:R-:W-:Y:S05]  /*bf70*/  BSYNC B0 ;  /* 0x0000000000007941 */ /* 0x000fea0003800000 */
.L_x_4119:
[----:B------:R-:W-:-:S04]  /*bf80*/  LOP3.LUT R3, R7, 0x80000000, RZ, 0xc0, !PT ;  /* 0x8000000007037812 */ /* 0x000fc800078ec0ff */
[----:B------:R-:W-:-:S04]  /*bf90*/  SHF.R.U32.HI R3, RZ, 0x18, R3 ;  /* 0x00000018ff037819 */ /* 0x000fc80000011603 */
[----:B------:R-:W-:-:S05]  /*bfa0*/  LOP3.LUT R3, R0, R3, RZ, 0xfc, !PT ;  /* 0x0000000300037212 */ /* 0x000fca00078efcff */
[----:B------:R0:W-:Y:S01]  /*bfb0*/  STG.E.U8 desc[UR36][R4.64], R3 ;  /* 0x0000000304007986 */ /* 0x0001e2000c101124 */
[----:B------:R-:W-:Y:S05]  /*bfc0*/  BRA `(.L_x_4105) ;  /* 0x0000000400e47947 */ /* 0x000fea0003800000 */
.L_x_4115:
        /* <DEDUP_REMOVED lines=8> */
.L_x_4112:
        /* <DEDUP_REMOVED lines=11> */
.L_x_4124:
        /* <DEDUP_REMOVED lines=21> */
.L_x_4127:
[----:B------:R-:W-:-:S04]  /*c250*/  LOP3.LUT R0, R7, 0x80000000, RZ, 0xc0, !PT ;  /* 0x8000000007007812 */ /* 0x000fc800078ec0ff */
[----:B------:R-:W-:-:S04]  /*c260*/  SHF.R.U32.HI R0, RZ, 0x18, R0 ;  /* 0x00000018ff007819 */ /* 0x000fc80000011600 */
[----:B------:R-:W-:-:S07]  /*c270*/  LOP3.LUT R0, R3, R0, RZ, 0xfc, !PT ;  /* 0x0000000003007212 */ /* 0x000fce00078efcff */
.L_x_4126:
[----:B------:R-:W-:Y:S05]  /*c280*/  BSYNC B0 ;  /* 0x0000000000007941 */ /* 0x000fea0003800000 */
.L_x_4125:
[----:B------:R0:W-:Y:S01]  /*c290*/  STG.E.U8 desc[UR36][R4.64], R0 ;  /* 0x0000000004007986 */ /* 0x0001e2000c101124 */
[----:B------:R-:W-:Y:S05]  /*c2a0*/  BRA `(.L_x_4105) ;  /* 0x00000004002c7947 */ /* 0x000fea0003800000 */
.L_x_4123:
        /* <DEDUP_REMOVED lines=21> */
.L_x_4130:
[----:B------:R-:W-:-:S04]  /*c400*/  LOP3.LUT R0, R7, 0x80000000, RZ, 0xc0, !PT ;  /* 0x8000000007007812 */ /* 0x000fc800078ec0ff */
[----:B------:R-:W-:-:S04]  /*c410*/  SHF.R.U32.HI R0, RZ, 0x18, R0 ;  /* 0x00000018ff007819 */ /* 0x000fc80000011600 */
[----:B------:R-:W-:-:S07]  /*c420*/  LOP3.LUT R0, R3, R0, RZ, 0xfc, !PT ;  /* 0x0000000003007212 */ /* 0x000fce00078efcff */
.L_x_4129:
[----:B------:R-:W-:Y:S05]  /*c430*/  BSYNC B0 ;  /* 0x0000000000007941 */ /* 0x000fea0003800000 */
.L_x_4128:
[----:B------:R0:W-:Y:S01]  /*c440*/  STG.E.U8 desc[UR36][R4.64], R0 ;  /* 0x0000000004007986 */ /* 0x0001e2000c101124 */
[----:B------:R-:W-:Y:S05]  /*c450*/  BRA `(.L_x_4105) ;  /* 0x0000000000c07947 */ /* 0x000fea0003800000 */
.L_x_4122:
        /* <DEDUP_REMOVED lines=26> */
.L_x_4104:
        /* <DEDUP_REMOVED lines=15> */
[----:B-1--4-:R-:W-:Y:S05]  /*c6f0*/  CALL.ABS.NOINC R14 ;  /* 0x000000000e007343 */ /* 0x012fea0003c00000 */
.L_x_4133:
[----:B------:R-:W-:Y:S05]  /*c700*/  BRA `(.L_x_4105) ;  /* 0x0000000000147947 */ /* 0x000fea0003800000 */
.L_x_4132:
[----:B------:R-:W0:Y:S02]  /*c710*/  F2I.U64.F64.TRUNC R24, R24 ;  /* 0x0000001800187311 */ /* 0x000e24000030d800 */
[----:B0-----:R0:W-:Y:S01]  /*c720*/  STG.E.64 desc[UR36][R4.64], R24 ;  /* 0x0000001804007986 */ /* 0x0011e2000c101b24 */
[----:B------:R-:W-:Y:S05]  /*c730*/  BRA `(.L_x_4105) ;  /* 0x0000000000087947 */ /* 0x000fea0003800000 */
.L_x_4131:
[----:B------:R-:W0:Y:S02]  /*c740*/  F2I.U32.F64.TRUNC R25, R24 ;  /* 0x0000001800197311 */ /* 0x000e24000030d000 */
[----:B0-----:R0:W-:Y:S02]  /*c750*/  STG.E desc[UR36][R4.64], R25 ;  /* 0x0000001904007986 */ /* 0x0011e4000c101924 */
.L_x_4105:
[----:B------:R-:W-:-:S07]  /*c760*/  VIADD R19, R19, 0x80 ;  /* 0x0000008013137836 */ /* 0x000fce0000000000 */
.L_x_4065:
[----:B------:R-:W-:Y:S05]  /*c770*/  BSYNC B6 ;  /* 0x0000000000067941 */ /* 0x000fea0003800000 */
.L_x_4064:
[----:B------:R-:W-:-:S13]  /*c780*/  ISETP.GE.AND P0, PT, R19, R2, PT ;  /* 0x000000021300720c */ /* 0x000fda0003f06270 */
[----:B------:R-:W-:Y:S05]  /*c790*/  @P0 EXIT ;  /* 0x000000000000094d */ /* 0x000fea0003800000 */
[----:B0123--:R-:W0:Y:S01]  /*c7a0*/  S2R R0, SR_CTAID.X ;  /* 0x0000000000007919 */ /* 0x00fe220000002500 */
[----:B------:R-:W1:Y:S01]  /*c7b0*/  LDC.64 R2, c[0x0][0x240] ;  /* 0x00009000ff027b82 */ /* 0x000e620000000a00 */
[----:B------:R-:W-:Y:S01]  /*c7c0*/  ULDC UR4, c[0x0][0x26c] ;  /* 0x00009b0000047ab9 */ /* 0x000fe20000000800 */
[----:B0-----:R-:W-:Y:S01]  /*c7d0*/  IMAD R19, R0, 0x200, R19 ;  /* 0x0000020000137824 */ /* 0x001fe200078e0213 */
[----:B------:R-:W-:-:S03]  /*c7e0*/  PRMT R0, R18, 0x9910, RZ ;  /* 0x0000991012007816 */ /* 0x000fc600000000ff */
[----:B------:R-:W-:Y:S01]  /*c7f0*/  IMAD R19, R19, UR4, RZ ;  /* 0x0000000413137c24 */ /* 0x000fe2000f8e02ff */
[----:B------:R-:W-:-:S04]  /*c800*/  ISETP.GT.AND P1, PT, R0, 0x9, PT ;  /* 0x000000090000780c */ /* 0x000fc80003f24270 */
[----:B-1----:R-:W-:-:S05]  /*c810*/  IADD3 R2, P0, R19, R2, RZ ;  /* 0x0000000213027210 */ /* 0x002fca0007f1e0ff */
        /* <DEDUP_REMOVED lines=13> */
.L_x_4137:
[----:B------:R-:W0:Y:S02]  /*c8f0*/  F2I.S64.F64.TRUNC R16, R16 ;  /* 0x0000001000107311 */ /* 0x000e24000030d900 */
[----:B0-----:R-:W-:-:S05]  /*c900*/  IMAD.MOV.U32 R5, RZ, RZ, R16 ;  /* 0x000000ffff057224 */ /* 0x001fca00078e0010 */
[----:B------:R-:W-:Y:S01]  /*c910*/  STG.E.U8 desc[UR36][R2.64], R5 ;  /* 0x0000000502007986 */ /* 0x000fe2000c101124 */
[----:B------:R-:W-:Y:S05]  /*c920*/  EXIT ;  /* 0x000000000000794d */ /* 0x000fea0003800000 */
.L_x_4136:
        /* <DEDUP_REMOVED lines=9> */
.L_x_4140:
[----:B------:R-:W0:Y:S02]  /*c9c0*/  F2I.F64.TRUNC R17, R16 ;  /* 0x0000001000117311 */ /* 0x000e24000030d100 */
[----:B0-----:R-:W-:Y:S01]  /*c9d0*/  STG.E desc[UR36][R2.64], R17 ;  /* 0x0000001102007986 */ /* 0x001fe2000c101924 */
[----:B------:R-:W-:Y:S05]  /*c9e0*/  EXIT ;  /* 0x000000000000794d */ /* 0x000fea0003800000 */
.L_x_4139:
[----:B------:R-:W0:Y:S02]  /*c9f0*/  F2I.F64.TRUNC R17, R16 ;  /* 0x0000001000117311 */ /* 0x000e24000030d100 */
[----:B0-----:R-:W-:Y:S01]  /*ca00*/  STG.E.U16 desc[UR36][R2.64], R17 ;  /* 0x0000001102007986 */ /* 0x001fe2000c101524 */
[----:B------:R-:W-:Y:S05]  /*ca10*/  EXIT ;  /* 0x000000000000794d */ /* 0x000fea0003800000 */
.L_x_4135:
        /* <DEDUP_REMOVED lines=13> */
.L_x_4142:
        /* <DEDUP_REMOVED lines=8> */
.L_x_4141:
        /* <DEDUP_REMOVED lines=12> */
[----:B------:R-:W-:Y:S01]  /*cc30*/  STG.E.64 desc[UR36][R2.64], R4 ;  /* 0x0000000402007986 */ /* 0x000fe2000c101b24 */
[----:B------:R-:W-:Y:S05]  /*cc40*/  EXIT ;  /* 0x000000000000794d */ /* 0x000fea0003800000 */
.L_x_4144:
        /* <DEDUP_REMOVED lines=9> */
.L_x_4143:
[----:B------:R-:W-:Y:S01]  /*cce0*/  STG.E.64 desc[UR36][R2.64], R16 ;  /* 0x0000001002007986 */ /* 0x000fe2000c101b24 */
[----:B------:R-:W-:Y:S05]  /*ccf0*/  EXIT ;  /* 0x000000000000794d */ /* 0x000fea0003800000 */
.L_x_4134:
        /* <DEDUP_REMOVED lines=12> */
.L_x_4147:
[----:B------:R-:W-:-:S05]  /*cdc0*/  CS2R R18, SRZ ;  /* 0x0000000000127805 */ /* 0x000fca000001ff00 */
[----:B------:R-:W-:Y:S01]  /*cdd0*/  STG.E.128 desc[UR36][R2.64], R16 ;  /* 0x0000001002007986 */ /* 0x000fe2000c101d24 */
[----:B------:R-:W-:Y:S05]  /*cde0*/  EXIT ;  /* 0x000000000000794d */ /* 0x000fea0003800000 */
.L_x_4146:
        /* <DEDUP_REMOVED lines=25> */
.L_x_4151:
[----:B------:R-:W-:Y:S05]  /*cf80*/  BSYNC B0 ;  /* 0x0000000000007941 */ /* 0x000fea0003800000 */
.L_x_4150:
[----:B------:R-:W-:-:S05]  /*cf90*/  LOP3.LUT R5, R0, R5, RZ, 0xfc, !PT ;  /* 0x0000000500057212 */ /* 0x000fca00078efcff */
[----:B------:R-:W-:Y:S01]  /*cfa0*/  STG.E.U8 desc[UR36][R2.64], R5 ;  /* 0x0000000502007986 */ /* 0x000fe2000c101124 */
[----:B------:R-:W-:Y:S05]  /*cfb0*/  EXIT ;  /* 0x000000000000794d */ /* 0x000fea0003800000 */
.L_x_4149:
        /* <DEDUP_REMOVED lines=17> */
.L_x_4153:
[----:B------:R-:W-:Y:S01]  /*d0d0*/  IMAD.MOV.U32 R0, RZ, RZ, 0x7f ;  /* 0x0000007fff007424 */ /* 0x000fe200078e00ff */
[----:B------:R-:W-:-:S04]  /*d0e0*/  ISETP.GT.U32.AND P0, PT, R4, 0x7f800000, PT ;  /* 0x7f8000000400780c */ /* 0x000fc80003f04070 */
[----:B------:R-:W-:-:S09]  /*d0f0*/  SEL R0, R0, 0x7c, P0 ;  /* 0x0000007c00007807 */ /* 0x000fd20000000000 */
.L_x_4154:
[----:B------:R-:W-:Y:S05]  /*d100*/  BSYNC B0 ;  /* 0x0000000000007941 */ /* 0x000fea0003800000 */
.L_x_4152:
[----:B------:R-:W-:-:S04]  /*d110*/  LOP3.LUT R4, R5, 0x80000000, RZ, 0xc0, !PT ;  /* 0x8000000005047812 */ /* 0x000fc800078ec0ff */
[----:B------:R-:W-:-:S04]  /*d120*/  SHF.R.U32.HI R5, RZ, 0x18, R4 ;  /* 0x00000018ff057819 */ /* 0x000fc80000011604 */
[----:B------:R-:W-:-:S05]  /*d130*/  LOP3.LUT R5, R0, R5, RZ, 0xfc, !PT ;  /* 0x0000000500057212 */ /* 0x000fca00078efcff */
[----:B------:R-:W-:Y:S01]  /*d140*/  STG.E.U8 desc[UR36][R2.64], R5 ;  /* 0x0000000502007986 */ /* 0x000fe2000c101124 */
[----:B------:R-:W-:Y:S05]  /*d150*/  EXIT ;  /* 0x000000000000794d */ /* 0x000fea0003800000 */
.L_x_4148:
        /* <DEDUP_REMOVED lines=8> */
.L_x_4145:
        /* <DEDUP_REMOVED lines=11> */
.L_x_4157:
        /* <DEDUP_REMOVED lines=21> */
.L_x_4160:
[----:B------:R-:W-:-:S04]  /*d3e0*/  LOP3.LUT R0, R7, 0x80000000, RZ, 0xc0, !PT ;  /* 0x8000000007007812 */ /* 0x000fc800078ec0ff */
[----:B------:R-:W-:-:S04]  /*d3f0*/  SHF.R.U32.HI R5, RZ, 0x18, R0 ;  /* 0x00000018ff057819 */ /* 0x000fc80000011600 */
[----:B------:R-:W-:-:S04]  /*d400*/  LOP3.LUT R4, R4, R5, RZ, 0xfc, !PT ;  /* 0x0000000504047212 */ /* 0x000fc800078efcff */
[----:B------:R-:W-:-:S07]  /*d410*/  PRMT R0, R4, 0x7610, R0 ;  /* 0x0000761004007816 */ /* 0x000fce0000000000 */
.L_x_4159:
[----:B------:R-:W-:Y:S05]  /*d420*/  BSYNC B0 ;  /* 0x0000000000007941 */ /* 0x000fea0003800000 */
.L_x_4158:
[----:B------:R-:W-:Y:S01]  /*d430*/  STG.E.U8 desc[UR36][R2.64], R0 ;  /* 0x0000000002007986 */ /* 0x000fe2000c101124 */
[----:B------:R-:W-:Y:S05]  /*d440*/  EXIT ;  /* 0x000000000000794d */ /* 0x000fea0003800000 */
.L_x_4156:
        /* <DEDUP_REMOVED lines=21> */
.L_x_4163:
[----:B------:R-:W-:-:S04]  /*d5a0*/  LOP3.LUT R0, R7, 0x80000000, RZ, 0xc0, !PT ;  /* 0x8000000007007812 */ /* 0x000fc800078ec0ff */
[----:B------:R-:W-:-:S04]  /*d5b0*/  SHF.R.U32.HI R5, RZ, 0x18, R0 ;  /* 0x00000018ff057819 */ /* 0x000fc80000011600 */
[----:B------:R-:W-:-:S04]  /*d5c0*/  LOP3.LUT R4, R4, R5, RZ, 0xfc, !PT ;  /* 0x0000000504047212 */ /* 0x000fc800078efcff */
[----:B------:R-:W-:-:S07]  /*d5d0*/  PRMT R0, R4, 0x7610, R0 ;  /* 0x0000761004007816 */ /* 0x000fce0000000000 */
.L_x_4162:
[----:B------:R-:W-:Y:S05]  /*d5e0*/  BSYNC B0 ;  /* 0x0000000000007941 */ /* 0x000fea0003800000 */
.L_x_4161:
[----:B------:R-:W-:Y:S01]  /*d5f0*/  STG.E.U8 desc[UR36][R2.64], R0 ;  /* 0x0000000002007986 */ /* 0x000fe2000c101124 */
[----:B------:R-:W-:Y:S05]  /*d600*/  EXIT ;  /* 0x000000000000794d */ /* 0x000fea0003800000 */
.L_x_4155:
        /* <DEDUP_REMOVED lines=26> */
.L_x_4138:
        /* <DEDUP_REMOVED lines=16> */
.L_x_4166:
[----:B------:R-:W-:Y:S05]  /*d8b0*/  EXIT ;  /* 0x000000000000794d */ /* 0x000fea0003800000 */
.L_x_4165:
[----:B------:R-:W0:Y:S02]  /*d8c0*/  F2I.U64.F64.TRUNC R16, R16 ;  /* 0x0000001000107311 */ /* 0x000e24000030d800 */
[----:B0-----:R-:W-:Y:S01]  /*d8d0*/  STG.E.64 desc[UR36][R2.64], R16 ;  /* 0x0000001002007986 */ /* 0x001fe2000c101b24 */
[----:B------:R-:W-:Y:S05]  /*d8e0*/  EXIT ;  /* 0x000000000000794d */ /* 0x000fea0003800000 */
.L_x_4164:
[----:B------:R-:W0:Y:S02]  /*d8f0*/  F2I.U32.F64.TRUNC R17, R16 ;  /* 0x0000001000117311 */ /* 0x000e24000030d000 */
[----:B0-----:R-:W-:Y:S01]  /*d900*/  STG.E desc[UR36][R2.64], R17 ;  /* 0x0000001102007986 */ /* 0x001fe2000c101924 */
[----:B------:R-:W-:Y:S05]  /*d910*/  EXIT ;  /* 0x000000000000794d */ /* 0x000fea0003800000 */
.L_x_4167:
        /* <DEDUP_REMOVED lines=14> */
.L_x_7847:


//--------------------- .text._ZN2at6native18elementwise_kernelILi128ELi2EZNS0_22gpu_kernel_impl_nocastIZZZNS0_60_GLOBAL__N__171e0b9f_22_ActivationEluKernel_cu_9e10b42f_305319elu_backward_kernelERNS_18TensorIteratorBaseERKN3c106ScalarES9_S9_bENKUlvE_clEvENKUlvE_clEvEUlddE_EEvS5_RKT_EUliE_EEviT1_ --------------------------
	.section	.text._ZN2at6native18elementwise_kernelILi128ELi2EZNS0_22gpu_kernel_impl_nocastIZZZNS0_60_GLOBAL__N__171e0b9f_22_ActivationEluKernel_cu_9e10b42f_305319elu_backward_kernelERNS_18TensorIteratorBaseERKN3c106ScalarES9_S9_bENKUlvE_clEvENKUlvE_clEvEUlddE_EEvS5_RKT_EUliE_EEviT1_,"ax",@progbits
	.align	128
        .global         _ZN2at6native18elementwise_kernelILi128ELi2EZNS0_22gpu_kernel_impl_nocastIZZZNS0_60_GLOBAL__N__171e0b9f_22_ActivationEluKernel_cu_9e10b42f_305319elu_backward_kernelERNS_18TensorIteratorBaseERKN3c106ScalarES9_S9_bENKUlvE_clEvENKUlvE_clEvEUlddE_EEvS5_RKT_EUliE_EEviT1_
        .type           _ZN2at6native18elementwise_kernelILi128ELi2EZNS0_22gpu_kernel_impl_nocastIZZZNS0_60_GLOBAL__N__171e0b9f_22_ActivationEluKernel_cu_9e10b42f_305319elu_backward_kernelERNS_18TensorIteratorBaseERKN3c106ScalarES9_S9_bENKUlvE_clEvENKUlvE_clEvEUlddE_EEvS5_RKT_EUliE_EEviT1_,@function
        .size           _ZN2at6native18elementwise_kernelILi128ELi2EZNS0_22gpu_kernel_impl_nocastIZZZNS0_60_GLOBAL__N__171e0b9f_22_ActivationEluKernel_cu_9e10b42f_305319elu_backward_kernelERNS_18TensorIteratorBaseERKN3c106ScalarES9_S9_bENKUlvE_clEvENKUlvE_clEvEUlddE_EEvS5_RKT_EUliE_EEviT1_,(.L_x_7848 - _ZN2at6native18elementwise_kernelILi128ELi2EZNS0_22gpu_kernel_impl_nocastIZZZNS0_60_GLOBAL__N__171e0b9f_22_ActivationEluKernel_cu_9e10b42f_305319elu_backward_kernelERNS_18TensorIteratorBaseERKN3c106ScalarES9_S9_bENKUlvE_clEvENKUlvE_clEvEUlddE_EEvS5_RKT_EUliE_EEviT1_)
        .other          _ZN2at6native18elementwise_kernelILi128ELi2EZNS0_22gpu_kernel_impl_nocastIZZZNS0_60_GLOBAL__N__171e0b9f_22_ActivationEluKernel_cu_9e10b42f_305319elu_backward_kernelERNS_18TensorIteratorBaseERKN3c106ScalarES9_S9_bENKUlvE_clEvENKUlvE_clEvEUlddE_EEvS5_RKT_EUliE_EEviT1_,@"STO_CUDA_ENTRY STV_DEFAULT"
_ZN2at6native18elementwise_kernelILi128ELi2EZNS0_22gpu_kernel_impl_nocastIZZZNS0_60_GLOBAL__N__171e0b9f_22_ActivationEluKernel_cu_9e10b42f_305319elu_backward_kernelERNS_18TensorIteratorBaseERKN3c106ScalarES9_S9_bENKUlvE_clEvENKUlvE_clEvEUlddE_EEvS5_RKT_EUliE_EEviT1_:
.text._ZN2at6native18elementwise_kernelILi128ELi2EZNS0_22gpu_kernel_impl_nocastIZZZNS0_60_GLOBAL__N__171e0b9f_22_ActivationEluKernel_cu_9e10b42f_305319elu_backward_kernelERNS_18TensorIteratorBaseERKN3c106ScalarES9_S9_bENKUlvE_clEvENKUlvE_clEvEUlddE_EEvS5_RKT_EUliE_EEviT1_:
[----:B------:R-:W-:Y:S01]  /*0000*/  LDC R1, c[0x0][0x28] ;  /* 0x00000a00ff017b82 */ /* 0x000fe20000000800 */
[----:B------:R-:W0:Y:S01]  /*0010*/  S2R R0, SR_CTAID.X ;  /* 0x0000000000007919 */ /* 0x000e220000002500 */
[----:B------:R-:W-:Y:S01]  /*0020*/  ULDC UR6, c[0x0][0x210] ;  /* 0x0000840000067ab9 */ /* 0x000fe20000000800 */
[----:B------:R-:W-:Y:S01]  /*0030*/  ULDC.64 UR4, c[0x0][0x208] ;  /* 0x0000820000047ab9 */ /* 0x000fe20000000a00 */
[----:B------:R-:W-:Y:S01]  /*0040*/  BSSY B0, `(.L_x_4168) ;  /* 0x00001c8000007945 */ /* 0x000fe20003800000 */
[----:B------:R-:W0:Y:S02]  /*0050*/  S2R R3, SR_TID.X ;  /* 0x0000000000037919 */ /* 0x000e240000002100 */
[----:B0-----:R-:W-:-:S04]  /*0060*/  LEA R0, R0, R3, 0x8 ;  /* 0x0000000300007211 */ /* 0x001fc800078e40ff */
[----:B------:R-:W-:Y:S02]  /*0070*/  ISETP.GE.AND P0, PT, R0, UR6, PT ;  /* 0x0000000600007c0c */ /* 0x000fe4000bf06270 */
[----:B------:R-:W-:-:S11]  /*0080*/  MOV R11, R0 ;  /* 0x00000000000b7202 */ /* 0x000fd60000000f00 */
[----:B------:R-:W-:Y:S05]  /*0090*/  @P0 BRA `(.L_x_4169) ;  /* 0x0000001c00080947 */ /* 0x000fea0003800000 */
[----:B------:R-:W0:Y:S01]  /*00a0*/  LDC R5, c[0x0][0x218] ;  /* 0x00008600ff057b82 */ /* 0x000e220000000800 */
[----:B------:R-:W-:Y:S01]  /*00b0*/  ULDC.U8 UR7, c[0x0][0x4a8] ;  /* 0x00012a0000077ab9 */ /* 0x000fe20000000000 */
        /* <DEDUP_REMOVED lines=328> */
[----:B------:R-:W-:Y:S01]  /*1540*/  ULDC.64 UR10, c[0x0][0x330] ;  /* 0x0000cc00000a7ab9 */ /* 0x000fe20000000a00 */
[----:B------:R-:W-:Y:S01]  /*1550*/  MOV R6, RZ ;  /* 0x000000ff00067202 */ /* 0x000fe20000000f00 */
[----:B------:R-:W-:-:S04]  /*1560*/  ULDC UR8, c[0x0][0x338] ;  /* 0x0000ce0000087ab9 */ /* 0x000fc80000000800 */
[----:B------:R-:W-:-:S05]  /*1570*/  IMAD.HI.U32 R10, R7, UR11, R6 ;  /* 0x0000000b070a7c27 */ /* 0x000fca000f8e0006 */
[----:B------:R-:W-:Y:S01]  /*1580*/  SHF.R.U32.HI R11, RZ, UR8, R10 ;  /* 0x00000008ff0b7c19 */ /* 0x000fe2000801160a */
[----:B------:R-:W0:Y:S01]  /*1590*/  @P0 LDC.64 R12, c[0x0][0x340] ;  /* 0x0000d000ff0c0b82 */ /* 0x000e220000000a00 */
[----:B------:R-:W-:Y:S01]  /*15a0*/  @P0 MOV R10, RZ ;  /* 0x000000ff000a0202 */ /* 0x000fe20000000f00 */
[----:B------:R-:W-:Y:S01]  /*15b0*/  ULDC UR8, c[0x0][0x45c] ;  /* 0x0001170000087ab9 */ /* 0x000fe20000000800 */
[----:B------:R-:W-:-:S05]  /*15c0*/  IADD3 R5, -R11, RZ, RZ ;  /* 0x000000ff0b057210 */ /* 0x000fca0007ffe1ff */
[----:B------:R-:W1:Y:S01]  /*15d0*/  @P0 LDC R15, c[0x0][0x33c] ;  /* 0x0000cf00ff0f0b82 */ /* 0x000e620000000800 */
[----:B------:R-:W-:Y:S01]  /*15e0*/  IMAD R7, R5, UR10, R7 ;  /* 0x0000000a05077c24 */ /* 0x000fe2000f8e0207 */
[----:B------:R-:W-:-:S03]  /*15f0*/  ULDC.64 UR10, c[0x0][0x460] ;  /* 0x00011800000a7ab9 */ /* 0x000fc60000000a00 */
[C---:B------:R-:W-:Y:S02]  /*1600*/  IMAD R3, R7.reuse, UR8, R3 ;  /* 0x0000000807037c24 */ /* 0x040fe4000f8e0203 */
[C---:B------:R-:W-:Y:S01]  /*1610*/  IMAD R4, R7.reuse, UR10, R4 ;  /* 0x0000000a07047c24 */ /* 0x040fe2000f8e0204 */
[----:B------:R-:W2:Y:S01]  /*1620*/  @P0 LDC.64 R8, c[0x0][0x468] ;  /* 0x00011a00ff080b82 */ /* 0x000ea20000000a00 */
[----:B------:R-:W-:-:S07]  /*1630*/  IMAD R2, R7, UR11, R2 ;  /* 0x0000000b07027c24 */ /* 0x000fce000f8e0202 */
        /* <DEDUP_REMOVED lines=8> */
.L_x_4170:
[----:B------:R-:W-:Y:S01]  /*16c0*/  ULDC.64 UR8, c[0x0][0x480] ;  /* 0x0001200000087ab9 */ /* 0x000fe20000000a00 */
[----:B------:R-:W-:Y:S01]  /*16d0*/  ULDC.64 UR10, c[0x0][0x488] ;  /* 0x00012200000a7ab9 */ /* 0x000fe20000000a00 */
[----:B------:R-:W-:Y:S02]  /*16e0*/  IADD3 R4, P0, R4, UR8, RZ ;  /* 0x0000000804047c10 */ /* 0x000fe4000ff1e0ff */
[----:B------:R-:W-:Y:S02]  /*16f0*/  IADD3 R6, P1, R2, UR10, RZ ;  /* 0x0000000a02067c10 */ /* 0x000fe4000ff3e0ff */
[----:B------:R-:W-:Y:S01]  /*1700*/  IADD3.X R5, RZ, UR9, RZ, P0, !PT ;  /* 0x00000009ff057c10 */ /* 0x000fe200087fe4ff */
[----:B------:R-:W-:Y:S01]  /*1710*/  ULDC.64 UR8, c[0x0][0x478] ;  /* 0x00011e0000087ab9 */ /* 0x000fe20000000a00 */
[----:B------:R-:W-:-:S04]  /*1720*/  IADD3.X R7, RZ, UR11, RZ, P1, !PT ;  /* 0x0000000bff077c10 */ /* 0x000fc80008ffe4ff */
[----:B------:R-:W5:Y:S04]  /*1730*/  LDG.E.64 R4, desc[UR4][R4.64] ;  /* 0x0000000404047981 */ /* 0x000f68000c1e1b00 */
[----:B------:R0:W5:Y:S01]  /*1740*/  LDG.E.64 R12, desc[UR4][R6.64] ;  /* 0x00000004060c7981 */ /* 0x000162000c1e1b00 */
[----:B------:R-:W-:Y:S01]  /*1750*/  ISETP.NE.AND P0, PT, RZ, UR7, PT ;  /* 0x00000007ff007c0c */ /* 0x000fe2000bf05270 */
[----:B------:R-:W-:Y:S01]  /*1760*/  BSSY B1, `(.L_x_4171) ;  /* 0x0000053000017945 */ /* 0x000fe20003800000 */
[----:B------:R-:W-:-:S04]  /*1770*/  IADD3 R2, P1, R3, UR8, RZ ;  /* 0x0000000803027c10 */ /* 0x000fc8000ff3e0ff */
[----:B------:R-:W-:-:S07]  /*1780*/  IADD3.X R3, RZ, UR9, RZ, P1, !PT ;  /* 0x00000009ff037c10 */ /* 0x000fce0008ffe4ff */
[----:B0-----:R-:W-:Y:S05]  /*1790*/  @!P0 BRA `(.L_x_4172) ;  /* 0x0000000000248947 */ /* 0x001fea0003800000 */
[----:B-----5:R-:W-:-:S14]  /*17a0*/  DSETP.GTU.AND P0, PT, R12, RZ, PT ;  /* 0x000000ff0c00722a */ /* 0x020fdc0003f0c000 */
[----:B------:R-:W0:Y:S08]  /*17b0*/  @P0 LDC.64 R8, c[0x0][0x498] ;  /* 0x00012600ff080b82 */ /* 0x000e300000000a00 */
[----:B------:R-:W1:Y:S08]  /*17c0*/  @!P0 LDC.64 R6, c[0x0][0x4a0] ;  /* 0x00012800ff068b82 */ /* 0x000e700000000a00 */
[----:B------:R-:W2:Y:S01]  /*17d0*/  @!P0 LDC.64 R10, c[0x0][0x490] ;  /* 0x00012400ff0a8b82 */ /* 0x000ea20000000a00 */
[----:B0-----:R-:W-:-:S02]  /*17e0*/  @P0 DMUL R8, R4, R8 ;  /* 0x0000000804080228 */ /* 0x001fc40000000000 */
[----:B-1----:R-:W-:Y:S02]  /*17f0*/  @!P0 DMUL R4, R4, R6 ;  /* 0x0000000604048228 */ /* 0x002fe40000000000 */
[----:B--2---:R-:W-:-:S08]  /*1800*/  @!P0 DADD R6, R12, R10 ;  /* 0x000000000c068229 */ /* 0x004fd0000000000a */
[----:B------:R-:W-:Y:S01]  /*1810*/  @!P0 DMUL R8, R4, R6 ;  /* 0x0000000604088228 */ /* 0x000fe20000000000 */
[----:B------:R-:W-:Y:S10]  /*1820*/  BRA `(.L_x_4173) ;  /* 0x0000000400187947 */ /* 0x000ff40003800000 */
.L_x_4172:
[----:B-----5:R-:W-:-:S14]  /*1830*/  DSETP.GTU.AND P0, PT, R12, RZ, PT ;  /* 0x000000ff0c00722a */ /* 0x020fdc0003f0c000 */
[----:B------:R-:W0:Y:S02]  /*1840*/  @P0 LDC.64 R8, c[0x0][0x498] ;  /* 0x00012600ff080b82 */ /* 0x000e240000000a00 */
[----:B0-----:R-:W-:Y:S01]  /*1850*/  @P0 DMUL R8, R4, R8 ;  /* 0x0000000804080228 */ /* 0x001fe20000000000 */
[----:B------:R-:W-:Y:S10]  /*1860*/  @P0 BRA `(.L_x_4173) ;  /* 0x0000000400080947 */ /* 0x000ff40003800000 */
[----:B------:R-:W-:Y:S01]  /*1870*/  ULDC.64 UR10, c[0x0][0x4a0] ;  /* 0x00012800000a7ab9 */ /* 0x000fe20000000a00 */
[----:B------:R-:W-:Y:S01]  /*1880*/  IMAD.MOV.U32 R8, RZ, RZ, 0x652b82fe ;  /* 0x652b82feff087424 */ /* 0x000fe200078e00ff */
[----:B------:R-:W-:Y:S01]  /*1890*/  DMUL R6, R12, UR10 ;  /* 0x0000000a0c067c28 */ /* 0x000fe20008000000 */
[----:B------:R-:W-:Y:S01]  /*18a0*/  MOV R9, 0x3ff71547 ;  /* 0x3ff7154700097802 */ /* 0x000fe20000000f00 */
        /* <DEDUP_REMOVED lines=11> */
[----:B------:R-:W-:Y:S01]  /*1960*/  MOV R12, 0xfca213ea ;  /* 0xfca213ea000c7802 */ /* 0x000fe20000000f00 */
[----:B------:R-:W-:Y:S01]  /*1970*/  UMOV UR9, 0x3e5ade15 ;  /* 0x3e5ade1500097882 */ /* 0x000fe20000000000 */
[----:B------:R-:W-:-:S06]  /*1980*/  MOV R13, 0x3e928af3 ;  /* 0x3e928af3000d7802 */ /* 0x000fcc0000000f00 */
        /* <DEDUP_REMOVED lines=30> */
[----:B------:R-:W-:Y:S02]  /*1b70*/  LEA R5, R8, R13, 0x14 ;  /* 0x0000000d08057211 */ /* 0x000fe400078ea0ff */
[----:B------:R-:W-:Y:S01]  /*1b80*/  MOV R4, R12 ;  /* 0x0000000c00047202 */ /* 0x000fe20000000f00 */
        /* <DEDUP_REMOVED lines=8> */
[----:B------:R-:W-:Y:S02]  /*1c10*/  FSEL R4, R14, RZ, P1 ;  /* 0x000000ff0e047208 */ /* 0x000fe40000800000 */
[----:B------:R-:W-:-:S02]  /*1c20*/  @!P0 IADD3 R8, R8, -R7, RZ ;  /* 0x8000000708088210 */ /* 0x000fc40007ffe0ff */
[----:B------:R-:W-:Y:S02]  /*1c30*/  @!P0 LEA R7, R7, R13, 0x14 ;  /* 0x0000000d07078211 */ /* 0x000fe400078ea0ff */
[----:B------:R-:W-:Y:S02]  /*1c40*/  @!P0 LEA R9, R8, 0x3ff00000, 0x14 ;  /* 0x3ff0000008098811 */ /* 0x000fe400078ea0ff */
[----:B------:R-:W-:-:S06]  /*1c50*/  @!P0 MOV R8, RZ ;  /* 0x000000ff00088202 */ /* 0x000fcc0000000f00 */
[----:B------:R-:W-:-:S11]  /*1c60*/  @!P0 DMUL R4, R6, R8 ;  /* 0x0000000806048228 */ /* 0x000fd60000000000 */
.L_x_4175:
[----:B------:R-:W-:Y:S05]  /*1c70*/  BSYNC B2 ;  /* 0x0000000000027941 */ /* 0x000fea0003800000 */
.L_x_4174:
[----:B------:R-:W-:-:S11]  /*1c80*/  DMUL R8, R10, R4 ;  /* 0x000000040a087228 */ /* 0x000fd60000000000 */
.L_x_4173:
[----:B------:R-:W-:Y:S05]  /*1c90*/  BSYNC B1 ;  /* 0x0000000000017941 */ /* 0x000fea0003800000 */
.L_x_4171:
[----:B------:R0:W-:Y:S01]  /*1ca0*/  STG.E.64 desc[UR4][R2.64], R8 ;  /* 0x0000000802007986 */ /* 0x0001e2000c101b04 */
[----:B------:R-:W-:-:S07]  /*1cb0*/  IADD3 R11, R0, 0x80, RZ ;  /* 0x00000080000b7810 */ /* 0x000fce0007ffe0ff */
.L_x_4169:
[----:B------:R-:W-:Y:S05]  /*1cc0*/  BSYNC B0 ;  /* 0x0000000000007941 */ /* 0x000fea0003800000 */
.L_x_4168:
[----:B------:R-:W-:-:S13]  /*1cd0*/  ISETP.GE.AND P0, PT, R11, UR6, PT ;  /* 0x000000060b007c0c */ /* 0x000fda000bf06270 */
[----:B------:R-:W-:Y:S05]  /*1ce0*/  @P0 EXIT ;  /* 0x000000000000094d */ /* 0x000fea0003800000 */
[----:B0-----:R-:W0:Y:S01]  /*1cf0*/  LDC R8, c[0x0][0x218] ;  /* 0x00008600ff087b82 */ /* 0x001e220000000800 */
[----:B------:R-:W-:Y:S02]  /*1d00*/  MOV R0, RZ ;  /* 0x000000ff00007202 */ /* 0x000fe40000000f00 */
[----:B------:R-:W-:Y:S02]  /*1d10*/  CS2R R2, SRZ ;  /* 0x0000000000027805 */ /* 0x000fe4000001ff00 */
[----:B0-----:R-:W-:-:S13]  /*1d20*/  ISETP.NE.AND P0, PT, R8, RZ, PT ;  /* 0x000000ff0800720c */ /* 0x001fda0003f05270 */
[----:B------:R-:W-:Y:S05]  /*1d30*/  @!P0 BRA `(.L_x_4176) ;  /* 0x0000001400708947 */ /* 0x000fea0003800000 */
[----:B------:R-:W-:Y:S01]  /*1d40*/  HFMA2.MMA R2, -RZ, RZ, 0, 0 ;  /* 0x00000000ff027435 */ /* 0x000fe200000001ff */
[----:B------:R-:W-:Y:S01]  /*1d50*/  MOV R3, R11 ;  /* 0x0000000b00037202 */ /* 0x000fe20000000f00 */
[----:B------:R-:W-:Y:S01]  /*1d60*/  ULDC.64 UR6, c[0x0][0x220] ;  /* 0x0000880000067ab9 */ /* 0x000fe20000000a00 */
[----:B------:R-:W-:Y:S01]  /*1d70*/  ISETP.NE.AND P0, PT, R8, 0x1, PT ;  /* 0x000000010800780c */ /* 0x000fe20003f05270 */
[----:B------:R-:W-:-:S06]  /*1d80*/  ULDC UR8, c[0x0][0x350] ;  /* 0x0000d40000087ab9 */ /* 0x000fcc0000000800 */
        /* <DEDUP_REMOVED lines=343> */
.L_x_4176:
[----:B------:R-:W-:Y:S01]  /*3300*/  ULDC.64 UR6, c[0x0][0x480] ;  /* 0x0001200000067ab9 */ /* 0x000fe20000000a00 */
[----:B------:R-:W-:Y:S01]  /*3310*/  ULDC.64 UR8, c[0x0][0x488] ;  /* 0x0001220000087ab9 */ /* 0x000fe20000000a00 */
[----:B------:R-:W-:Y:S01]  /*3320*/  IADD3 R4, P0, R2, UR6, RZ ;  /* 0x0000000602047c10 */ /* 0x000fe2000ff1e0ff */
[----:B------:R-:W-:Y:S01]  /*3330*/  ULDC.U8 UR6, c[0x0][0x4a8] ;  /* 0x00012a0000067ab9 */ /* 0x000fe20000000000 */
[----:B------:R-:W-:Y:S02]  /*3340*/  IADD3 R6, P1, R0, UR8, RZ ;  /* 0x0000000800067c10 */ /* 0x000fe4000ff3e0ff */
[----:B------:R-:W-:Y:S02]  /*3350*/  IADD3.X R5, RZ, UR7, RZ, P0, !PT ;  /* 0x00000007ff057c10 */ /* 0x000fe400087fe4ff */
[----:B------:R-:W-:Y:S01]  /*3360*/  IADD3.X R7, RZ, UR9, RZ, P1, !PT ;  /* 0x00000009ff077c10 */ /* 0x000fe20008ffe4ff */
[----:B------:R-:W-:-:S03]  /*3370*/  ULDC.64 UR8, c[0x0][0x478] ;  /* 0x00011e0000087ab9 */ /* 0x000fc60000000a00 */
[----:B------:R-:W5:Y:S04]  /*3380*/  LDG.E.64 R4, desc[UR4][R4.64] ;  /* 0x0000000404047981 */ /* 0x000f68000c1e1b00 */
[----:B------:R-:W5:Y:S01]  /*3390*/  LDG.E.64 R6, desc[UR4][R6.64] ;  /* 0x0000000406067981 */ /* 0x000f62000c1e1b00 */
[----:B------:R-:W-:Y:S02]  /*33a0*/  ISETP.NE.AND P1, PT, RZ, UR6, PT ;  /* 0x00000006ff007c0c */ /* 0x000fe4000bf25270 */
[----:B------:R-:W-:-:S04]  /*33b0*/  IADD3 R2, P0, R3, UR8, RZ ;  /* 0x0000000803027c10 */ /* 0x000fc8000ff1e0ff */
[----:B------:R-:W-:-:S07]  /*33c0*/  IADD3.X R3, RZ, UR9, RZ, P0, !PT ;  /* 0x00000009ff037c10 */ /* 0x000fce00087fe4ff */
[----:B------:R-:W-:Y:S05]  /*33d0*/  @!P1 BRA `(.L_x_4177) ;  /* 0x0000000000249947 */ /* 0x000fea0003800000 */
        /* <DEDUP_REMOVED lines=9> */
.L_x_4177:
[----:B-----5:R-:W-:Y:S01]  /*3470*/  DSETP.GTU.AND P0, PT, R6, RZ, PT ;  /* 0x000000ff0600722a */ /* 0x020fe20003f0c000 */
[----:B------:R-:W-:-:S13]  /*3480*/  BSSY B0, `(.L_x_4178) ;  /* 0x0000046000007945 */ /* 0x000fda0003800000 */
[----:B------:R-:W0:Y:S02]  /*3490*/  @P0 LDC.64 R8, c[0x0][0x498] ;  /* 0x00012600ff080b82 */ /* 0x000e240000000a00 */
[----:B0-----:R-:W-:Y:S01]  /*34a0*/  @P0 DMUL R8, R4, R8 ;  /* 0x0000000804080228 */ /* 0x001fe20000000000 */
[----:B------:R-:W-:Y:S10]  /*34b0*/  @P0 BRA `(.L_x_4179) ;  /* 0x0000000400080947 */ /* 0x000ff40003800000 */
[----:B------:R-:W-:Y:S01]  /*34c0*/  ULDC.64 UR6, c[0x0][0x4a0] ;  /* 0x0001280000067ab9 */ /* 0x000fe20000000a00 */
[----:B------:R-:W-:Y:S01]  /*34d0*/  MOV R8, 0x652b82fe ;  /* 0x652b82fe00087802 */ /* 0x000fe20000000f00 */
        /* <DEDUP_REMOVED lines=53> */
[C---:B------:R-:W-:Y:S02]  /*3830*/  @!P0 LEA.HI R0, R8.reuse, R8, RZ, 0x1 ;  /* 0x0000000808008211 */ /* 0x040fe400078f08ff */
        /* <DEDUP_REMOVED lines=8> */
.L_x_4181:
[----:B------:R-:W-:Y:S05]  /*38c0*/  BSYNC B1 ;  /* 0x0000000000017941 */ /* 0x000fea0003800000 */
.L_x_4180:
[----:B------:R-:W-:-:S11]  /*38d0*/  DMUL R8, R10, R4 ;  /* 0x000000040a087228 */ /* 0x000fd60000000000 */
.L_x_4179:
[----:B------:R-:W-:Y:S05]  /*38e0*/  BSYNC B0 ;  /* 0x0000000000007941 */ /* 0x000fea0003800000 */
.L_x_4178:
[----:B------:R-:W-:Y:S01]  /*38f0*/  STG.E.64 desc[UR4][R2.64], R8 ;  /* 0x0000000802007986 */ /* 0x000fe2000c101b04 */
[----:B------:R-:W-:Y:S05]  /*3900*/  EXIT ;  /* 0x000000000000794d */ /* 0x000fea0003800000 */
.L_x_4182:
        /* <DEDUP_REMOVED lines=15> */
.L_x_7848:


//--------------------- .text._ZN2at6native27unrolled_elementwise_kernelIZZZNS0_60_GLOBAL__N__171e0b9f_22_ActivationEluKernel_cu_9e10b42f_305319elu_backward_kernelERNS_18TensorIteratorBaseERKN3c106ScalarES8_S8_bENKUlvE_clEvENKUlvE_clEvEUlddE_St5arrayIPcLm3EELi4E23TrivialOffsetCalculatorILi2EjESF_ILi1EjENS0_6memory15LoadWithoutCastENSI_16StoreWithoutCastEEEviT_T0_T2_T3_T4_T5_ --------------------------
	.section	.text._ZN2at6native27unrolled_elementwise_kernelIZZZNS0_60_GLOBAL__N__171e0b9f_22_ActivationEluKernel_cu_9e10b42f_305319elu_backward_kernelERNS_18TensorIteratorBaseERKN3c106ScalarES8_S8_bENKUlvE_clEvENKUlvE_clEvEUlddE_St5arrayIPcLm3EELi4E23TrivialOffsetCalculatorILi2EjESF_ILi1EjENS0_6memory15LoadWithoutCastENSI_16StoreWithoutCastEEEviT_T0_T2_T3_T4_T5_,"ax",@progbits
	.align	128
        .global         _ZN2at6native27unrolled_elementwise_kernelIZZZNS0_60_GLOBAL__N__171e0b9f_22_ActivationEluKernel_cu_9e10b42f_305319elu_backward_kernelERNS_18TensorIteratorBaseERKN3c106ScalarES8_S8_bENKUlvE_clEvENKUlvE_clEvEUlddE_St5arrayIPcLm3EELi4E23TrivialOffsetCalculatorILi2EjESF_ILi1EjENS0_6memory15LoadWithoutCastENSI_16StoreWithoutCastEEEviT_T0_T2_T3_T4_T5_
        .type           _ZN2at6native27unrolled_elementwise_kernelIZZZNS0_60_GLOBAL__N__171e0b9f_22_ActivationEluKernel_cu_9e10b42f_305319elu_backward_kernelERNS_18TensorIteratorBaseERKN3c106ScalarES8_S8_bENKUlvE_clEvENKUlvE_clEvEUlddE_St5arrayIPcLm3EELi4E23TrivialOffsetCalculatorILi2EjESF_ILi1EjENS0_6memory15LoadWithoutCastENSI_16StoreWithoutCastEEEviT_T0_T2_T3_T4_T5_,@function
        .size           _ZN2at6native27unrolled_elementwise_kernelIZZZNS0_60_GLOBAL__N__171e0b9f_22_ActivationEluKernel_cu_9e10b42f_305319elu_backward_kernelERNS_18TensorIteratorBaseERKN3c106ScalarES8_S8_bENKUlvE_clEvENKUlvE_clEvEUlddE_St5arrayIPcLm3EELi4E23TrivialOffsetCalculatorILi2EjESF_ILi1EjENS0_6memory15LoadWithoutCastENSI_16StoreWithoutCastEEEviT_T0_T2_T3_T4_T5_,(.L_x_7849 - _ZN2at6native27unrolled_elementwise_kernelIZZZNS0_60_GLOBAL__N__171e0b9f_22_ActivationEluKernel_cu_9e10b42f_305319elu_backward_kernelERNS_18TensorIteratorBaseERKN3c106ScalarES8_S8_bENKUlvE_clEvENKUlvE_clEvEUlddE_St5arrayIPcLm3EELi4E23TrivialOffsetCalculatorILi2EjESF_ILi1EjENS0_6memory15LoadWithoutCastENSI_16StoreWithoutCastEEEviT_T0_T2_T3_T4_T5_)
        .other          _ZN2at6native27unrolled_elementwise_kernelIZZZNS0_60_GLOBAL__N__171e0b9f_22_ActivationEluKernel_cu_9e10b42f_305319elu_backward_kernelERNS_18TensorIteratorBaseERKN3c106ScalarES8_S8_bENKUlvE_clEvENKUlvE_clEvEUlddE_St5arrayIPcLm3EELi4E23TrivialOffsetCalculatorILi2EjESF_ILi1EjENS0_6memory15LoadWithoutCastENSI_16StoreWithoutCastEEEviT_T0_T2_T3_T4_T5_,@"STO_CUDA_ENTRY STV_DEFAULT"
_ZN2at6native27unrolled_elementwise_kernelIZZZNS0_60_GLOBAL__N__171e0b9f_22_ActivationEluKernel_cu_9e10b42f_305319elu_backward_kernelERNS_18TensorIteratorBaseERKN3c106ScalarES8_S8_bENKUlvE_clEvENKUlvE_clEvEUlddE_St5arrayIPcLm3EELi4E23TrivialOffsetCalculatorILi2EjESF_ILi1EjENS0_6memory15LoadWithoutCastENSI_16StoreWithoutCastEEEviT_T0_T2_T3_T4_T5_:
.text._ZN2at6native27unrolled_elementwise_kernelIZZZNS0_60_GLOBAL__N__171e0b9f_22_ActivationEluKernel_cu_9e10b42f_305319elu_backward_kernelERNS_18TensorIteratorBaseERKN3c106ScalarES8_S8_bENKUlvE_clEvENKUlvE_clEvEUlddE_St5arrayIPcLm3EELi4E23TrivialOffsetCalculatorILi2EjESF_ILi1EjENS0_6memory15LoadWithoutCastENSI_16StoreWithoutCastEEEviT_T0_T2_T3_T4_T5_:
[----:B------:R-:W-:Y:S01]  /*0000*/  LDC R1, c[0x0][0x28] ;  /* 0x00000a00ff017b82 */ /* 0x000fe20000000800 */
[----:B------:R-:W0:Y:S07]  /*0010*/  S2R R0, SR_CTAID.X ;  /* 0x0000000000007919 */ /* 0x000e2e0000002500 */
[----:B------:R-:W0:Y:S01]  /*0020*/  LDC R3, c[0x0][0x210] ;  /* 0x00008400ff037b82 */ /* 0x000e220000000800 */
[----:B------:R-:W-:Y:S01]  /*0030*/  ULDC.64 UR4, c[0x0][0x208] ;  /* 0x0000820000047ab9 */ /* 0x000fe20000000a00 */
[----:B------:R-:W-:Y:S01]  /*0040*/  ULDC.U8 UR6, c[0x0][0x230] ;  /* 0x00008c0000067ab9 */ /* 0x000fe20000000000 */
[----:B------:R-:W1:Y:S01]  /*0050*/  S2R R29, SR_TID.X ;  /* 0x00000000001d7919 */ /* 0x000e620000002100 */
[----:B0-----:R-:W-:Y:S01]  /*0060*/  IMAD R28, R0, -0x200, R3 ;  /* 0xfffffe00001c7824 */ /* 0x001fe200078e0203 */
[----:B------:R-:W-:Y:S01]  /*0070*/  CS2R R2, SRZ ;  /* 0x0000000000027805 */ /* 0x000fe2000001ff00 */
[----:B-1----:R-:W-:-:S03]  /*0080*/  IMAD.MOV.U32 R11, RZ, RZ, R29 ;  /* 0x000000ffff0b7224 */ /* 0x002fc600078e001d */
[----:B------:R-:W-:-:S13]  /*0090*/  ISETP.GE.AND P0, PT, R29, R28, PT ;  /* 0x0000001c1d00720c */ /* 0x000fda0003f06270 */
[----:B------:R-:W-:Y:S01]  /*00a0*/  @!P0 VIADD R11, R29, 0x80 ;  /* 0x000000801d0b8836 */ /* 0x000fe20000000000 */
[----:B------:R-:W0:Y:S01]  /*00b0*/  @!P0 LDC.64 R4, c[0x0][0x248] ;  /* 0x00009200ff048b82 */ /* 0x000e220000000a00 */
[----:B------:R-:W-:-:S03]  /*00c0*/  @!P0 IMAD R19, R0, 0x200, R29 ;  /* 0x0000020000138824 */ /* 0x000fc600078e021d */
[----:B------:R-:W-:-:S04]  /*00d0*/  ISETP.GE.AND P1, PT, R11, R28, PT ;  /* 0x0000001c0b00720c */ /* 0x000fc80003f26270 */
[----:B------:R-:W1:Y:S09]  /*00e0*/  @!P0 LDC.64 R6, c[0x0][0x250] ;  /* 0x00009400ff068b82 */ /* 0x000e720000000a00 */
[----:B------:R-:W-:Y:S01]  /*00f0*/  @!P1 IMAD R9, R0, 0x200, R11 ;  /* 0x0000020000099824 */ /* 0x000fe200078e020b */
[----:B------:R-:W2:Y:S01]  /*0100*/  @!P1 LDC.64 R20, c[0x0][0x250] ;  /* 0x00009400ff149b82 */ /* 0x000ea20000000a00 */
[----:B------:R-:W-:-:S05]  /*0110*/  @!P1 VIADD R11, R11, 0x80 ;  /* 0x000000800b0b9836 */ /* 0x000fca0000000000 */
[----:B------:R-:W-:Y:S01]  /*0120*/  ISETP.GE.AND P3, PT, R11, R28, PT ;  /* 0x0000001c0b00720c */ /* 0x000fe20003f66270 */
[----:B0-----:R-:W-:Y:S01]  /*0130*/  @!P0 IMAD.WIDE.U32 R4, R19, 0x8, R4 ;  /* 0x0000000813048825 */ /* 0x001fe200078e0004 */
[----:B------:R-:W0:Y:S04]  /*0140*/  @!P1 LDC.64 R26, c[0x0][0x248] ;  /* 0x00009200ff1a9b82 */ /* 0x000e280000000a00 */
[----:B------:R-:W5:Y:S07]  /*0150*/  @!P0 LDG.E.64 R2, desc[UR4][R4.64] ;  /* 0x0000000404028981 */ /* 0x000f6e000c1e1b00 */
[----:B------:R-:W-:Y:S01]  /*0160*/  @!P3 IMAD R25, R0, 0x200, R11 ;  /* 0x000002000019b824 */ /* 0x000fe200078e020b */
[----:B------:R-:W3:Y:S01]  /*0170*/  @!P3 LDC.64 R22, c[0x0][0x248] ;  /* 0x00009200ff16bb82 */ /* 0x000ee20000000a00 */
[----:B------:R-:W-:-:S05]  /*0180*/  @!P3 VIADD R11, R11, 0x80 ;  /* 0x000000800b0bb836 */ /* 0x000fca0000000000 */
[----:B------:R-:W-:Y:S02]  /*0190*/  ISETP.GE.AND P2, PT, R11, R28, PT ;  /* 0x0000001c0b00720c */ /* 0x000fe40003f46270 */
[----:B------:R-:W4:Y:S01]  /*01a0*/  @!P3 LDC.64 R12, c[0x0][0x250] ;  /* 0x00009400ff0cbb82 */ /* 0x000f220000000a00 */
[----:B-1----:R-:W-:-:S10]  /*01b0*/  @!P0 IMAD.WIDE.U32 R6, R19, 0x8, R6 ;  /* 0x0000000813068825 */ /* 0x002fd400078e0006 */
[----:B------:R-:W1:Y:S08]  /*01c0*/  @!P2 LDC.64 R14, c[0x0][0x248] ;  /* 0x00009200ff0eab82 */ /* 0x000e700000000a00 */
[----:B------:R-:W1:Y:S01]  /*01d0*/  @!P2 LDC.64 R16, c[0x0][0x250] ;  /* 0x00009400ff10ab82 */ /* 0x000e620000000a00 */
[----:B------:R-:W-:Y:S01]  /*01e0*/  CS2R R18, SRZ ;  /* 0x0000000000127805 */ /* 0x000fe2000001ff00 */
[----:B--2---:R-:W-:Y:S01]  /*01f0*/  @!P1 IMAD.WIDE.U32 R20, R9, 0x8, R20 ;  /* 0x0000000809149825 */ /* 0x004fe200078e0014 */
[----:B------:R-:W-:-:S04]  /*0200*/  @!P2 LEA R11, R0, R11, 0x9 ;  /* 0x0000000b000ba211 */ /* 0x000fc800078e48ff */
[----:B------:R2:W5:Y:S01]  /*0210*/  @!P0 LDG.E.64 R18, desc[UR4][R6.64] ;  /* 0x0000000406128981 */ /* 0x000562000c1e1b00 */
[----:B---3--:R-:W-:Y:S01]  /*0220*/  @!P3 IMAD.WIDE.U32 R22, R25, 0x8, R22 ;  /* 0x000000081916b825 */ /* 0x008fe200078e0016 */
[----:B--2---:R-:W-:-:S03]  /*0230*/  CS2R R6, SRZ ;  /* 0x0000000000067805 */ /* 0x004fc6000001ff00 */
[----:B0-----:R-:W-:Y:S01]  /*0240*/  @!P1 IMAD.WIDE.U32 R26, R9, 0x8, R26 ;  /* 0x00000008091a9825 */ /* 0x001fe200078e001a */
[----:B------:R-:W-:-:S03]  /*0250*/  CS2R R8, SRZ ;  /* 0x0000000000087805 */ /* 0x000fc6000001ff00 */
[----:B----4-:R-:W-:Y:S01]  /*0260*/  @!P3 IMAD.WIDE.U32 R24, R25, 0x8, R12 ;  /* 0x000000081918b825 */ /* 0x010fe200078e000c */
[----:B------:R0:W5:Y:S01]  /*0270*/  @!P1 LDG.E.64 R6, desc[UR4][R20.64] ;  /* 0x0000000414069981 */ /* 0x000162000c1e1b00 */
[----:B------:R-:W-:Y:S02]  /*0280*/  CS2R R12, SRZ ;  /* 0x00000000000c7805 */ /* 0x000fe4000001ff00 */
[C---:B-1----:R-:W-:Y:S01]  /*0290*/  @!P2 IMAD.WIDE.U32 R16, R11.reuse, 0x8, R16 ;  /* 0x000000080b10a825 */ /* 0x042fe200078e0010 */
[----:B------:R1:W5:Y:S03]  /*02a0*/  @!P3 LDG.E.64 R8, desc[UR4][R22.64] ;  /* 0x000000041608b981 */ /* 0x000366000c1e1b00 */
[----:B0-----:R-:W-:Y:S01]  /*02b0*/  @!P2 IMAD.WIDE.U32 R20, R11, 0x8, R14 ;  /* 0x000000080b14a825 */ /* 0x001fe200078e000e */
[----:B------:R-:W-:Y:S02]  /*02c0*/  CS2R R10, SRZ ;  /* 0x00000000000a7805 */ /* 0x000fe4000001ff00 */
[----:B------:R-:W-:-:S02]  /*02d0*/  CS2R R14, SRZ ;  /* 0x00000000000e7805 */ /* 0x000fc4000001ff00 */
[----:B------:R1:W5:Y:S04]  /*02e0*/  @!P2 LDG.E.64 R12, desc[UR4][R20.64] ;  /* 0x00000004140ca981 */ /* 0x000368000c1e1b00 */
[----:B------:R1:W5:Y:S04]  /*02f0*/  @!P3 LDG.E.64 R10, desc[UR4][R24.64] ;  /* 0x00000004180ab981 */ /* 0x000368000c1e1b00 */
[----:B------:R1:W5:Y:S01]  /*0300*/  @!P2 LDG.E.64 R14, desc[UR4][R16.64] ;  /* 0x00000004100ea981 */ /* 0x000362000c1e1b00 */
[----:B------:R-:W-:-:S06]  /*0310*/  CS2R R4, SRZ ;  /* 0x0000000000047805 */ /* 0x000fcc000001ff00 */
[----:B------:R1:W5:Y:S01]  /*0320*/  @!P1 LDG.E.64 R4, desc[UR4][R26.64] ;  /* 0x000000041a049981 */ /* 0x000362000c1e1b00 */
[----:B------:R-:W-:Y:S01]  /*0330*/  ISETP.NE.AND P1, PT, RZ, UR6, PT ;  /* 0x00000006ff007c0c */ /* 0x000fe2000bf25270 */
[----:B------:R-:W-:-:S12]  /*0340*/  BSSY B0, `(.L_x_4183) ;  /* 0x0000165000007945 */ /* 0x000fd80003800000 */
[----:B-1----:R-:W-:Y:S05]  /*0350*/  @!P1 BRA `(.L_x_4184) ;  /* 0x0000000000e49947 */ /* 0x002fea0003800000 */
[----:B------:R-:W-:Y:S01]  /*0360*/  VIADD R17, R29, 0x100 ;  /* 0x000001001d117836 */ /* 0x000fe20000000000 */
[----:B------:R-:W-:Y:S04]  /*0370*/  BSSY B1, `(.L_x_4185) ;  /* 0x0000011000017945 */ /* 0x000fe80003800000 */
[----:B------:R-:W-:Y:S01]  /*0380*/  ISETP.GE.AND P1, PT, R17, R28, PT ;  /* 0x0000001c1100720c */ /* 0x000fe20003f26270 */
[----:B------:R-:W-:-:S05]  /*0390*/  VIADD R17, R29, 0x180 ;  /* 0x000001801d117836 */ /* 0x000fca0000000000 */
[----:B------:R-:W-:Y:S01]  /*03a0*/  ISETP.GE.AND P2, PT, R17, R28, PT ;  /* 0x0000001c1100720c */ /* 0x000fe20003f46270 */
[----:B------:R-:W-:-:S05]  /*03b0*/  VIADD R17, R29, 0x80 ;  /* 0x000000801d117836 */ /* 0x000fca0000000000 */
[----:B------:R-:W-:Y:S01]  /*03c0*/  ISETP.GE.AND P4, PT, R17, R28, PT ;  /* 0x0000001c1100720c */ /* 0x000fe20003f86270 */
[----:B------:R-:W-:-:S12]  /*03d0*/  @P0 BRA `(.L_x_4186) ;  /* 0x0000000000280947 */ /* 0x000fd80003800000 */
[----:B------:R-:W-:Y:S01]  /*03e0*/  ULDC.64 UR6, c[0x0][0x218] ;  /* 0x0000860000067ab9 */ /* 0x000fe20000000a00 */
[----:B------:R-:W-:Y:S01]  /*03f0*/  ULDC.64 UR8, c[0x0][0x228] ;  /* 0x00008a0000087ab9 */ /* 0x000fe20000000a00 */
[C---:B-----5:R-:W-:Y:S02]  /*0400*/  DSETP.GTU.AND P3, PT, R18.reuse, RZ, PT ;  /* 0x000000ff1200722a */ /* 0x060fe40003f6c000 */
[----:B------:R-:W-:Y:S01]  /*0410*/  DADD R18, R18, UR6 ;  /* 0x0000000612127e29 */ /* 0x000fe20008000000 */
[----:B------:R-:W-:Y:S01]  /*0420*/  ULDC.64 UR6, c[0x0][0x220] ;  /* 0x0000880000067ab9 */ /* 0x000fe20000000a00 */
[C---:B------:R-:W-:Y:S02]  /*0430*/  DMUL R20, R2.reuse, UR8 ;  /* 0x0000000802147c28 */ /* 0x040fe40008000000 */
[----:B------:R-:W-:-:S06]  /*0440*/  DMUL R2, R2, UR6 ;  /* 0x0000000602027c28 */ /* 0x000fcc0008000000 */
[----:B------:R-:W-:-:S10]  /*0450*/  DMUL R18, R18, R20 ;  /* 0x0000001412127228 */ /* 0x000fd40000000000 */
[----:B------:R-:W-:Y:S02]  /*0460*/  FSEL R2, R18, R2, !P3 ;  /* 0x0000000212027208 */ /* 0x000fe40005800000 */
[----:B------:R-:W-:-:S07]  /*0470*/  FSEL R3, R19, R3, !P3 ;  /* 0x0000000313037208 */ /* 0x000fce0005800000 */
.L_x_4186:
[----:B------:R-:W-:Y:S05]  /*0480*/  BSYNC B1 ;  /* 0x0000000000017941 */ /* 0x000fea0003800000 */
.L_x_4185:
[----:B------:R-:W-:Y:S04]  /*0490*/  BSSY B1, `(.L_x_4187) ;  /* 0x000000c000017945 */ /* 0x000fe80003800000 */
[----:B------:R-:W-:Y:S05]  /*04a0*/  @P4 BRA `(.L_x_4188) ;  /* 0x0000000000284947 */ /* 0x000fea0003800000 */
[----:B------:R-:W-:Y:S01]  /*04b0*/  ULDC.64 UR6, c[0x0][0x218] ;  /* 0x0000860000067ab9 */ /* 0x000fe20000000a00 */
[----:B------:R-:W-:Y:S01]  /*04c0*/  ULDC.64 UR8, c[0x0][0x228] ;  /* 0x00008a0000087ab9 */ /* 0x000fe20000000a00 */
[----:B-----5:R-:W-:Y:S01]  /*04d0*/  DADD R18, R6, UR6 ;  /* 0x0000000606127e29 */ /* 0x020fe20008000000 */
[----:B------:R-:W-:Y:S01]  /*04e0*/  ULDC.64 UR6, c[0x0][0x220] ;  /* 0x0000880000067ab9 */ /* 0x000fe20000000a00 */
[C---:B------:R-:W-:Y:S02]  /*04f0*/  DMUL R20, R4.reuse, UR8 ;  /* 0x0000000804147c28 */ /* 0x040fe40008000000 */
[----:B------:R-:W-:Y:S02]  /*0500*/  DMUL R4, R4, UR6 ;  /* 0x0000000604047c28 */ /* 0x000fe40008000000 */
[----:B------:R-:W-:-:S04]  /*0510*/  DSETP.GTU.AND P3, PT, R6, RZ, PT ;  /* 0x000000ff0600722a */ /* 0x000fc80003f6c000 */
[----:B------:R-:W-:-:S10]  /*0520*/  DMUL R18, R18, R20 ;  /* 0x0000001412127228 */ /* 0x000fd40000000000 */
[----:B------:R-:W-:Y:S02]  /*0530*/  FSEL R4, R18, R4, !P3 ;  /* 0x0000000412047208 */ /* 0x000fe40005800000 */
[----:B------:R-:W-:-:S07]  /*0540*/  FSEL R5, R19, R5, !P3 ;  /* 0x0000000513057208 */ /* 0x000fce0005800000 */
.L_x_4188:
[----:B------:R-:W-:Y:S05]  /*0550*/  BSYNC B1 ;  /* 0x0000000000017941 */ /* 0x000fea0003800000 */
.L_x_4187:
        /* <DEDUP_REMOVED lines=12> */
.L_x_4190:
[----:B------:R-:W-:Y:S05]  /*0620*/  BSYNC B1 ;  /* 0x0000000000017941 */ /* 0x000fea0003800000 */
.L_x_4189:
        /* <DEDUP_REMOVED lines=10> */
[----:B------:R-:W-:Y:S01]  /*06d0*/  FSEL R11, R7, R13, !P1 ;  /* 0x0000000d070b7208 */ /* 0x000fe20004800000 */
[----:B------:R-:W-:Y:S06]  /*06e0*/  BRA `(.L_x_4191) ;  /* 0x0000001000a87947 */ /* 0x000fec0003800000 */
.L_x_4184:
[----:B------:R-:W-:Y:S04]  /*06f0*/  BSSY B1, `(.L_x_4192) ;  /* 0x000004a000017945 */ /* 0x000fe80003800000 */
[----:B------:R-:W-:Y:S05]  /*0700*/  @P0 BRA `(.L_x_4193) ;  /* 0x0000000400200947 */ /* 0x000fea0003800000 */
[----:B-----5:R-:W-:-:S14]  /*0710*/  DSETP.GTU.AND P1, PT, R18, RZ, PT ;  /* 0x000000ff1200722a */ /* 0x020fdc0003f2c000 */
[----:B------:R-:W-:Y:S05]  /*0720*/  @P1 BRA `(.L_x_4194) ;  /* 0x0000000400101947 */ /* 0x000fea0003800000 */
[----:B------:R-:W0:Y:S01]  /*0730*/  LDC.64 R20, c[0x0][0x228] ;  /* 0x00008a00ff147b82 */ /* 0x000e220000000a00 */
[----:B------:R-:W-:Y:S01]  /*0740*/  UMOV UR6, 0xfefa39ef ;  /* 0xfefa39ef00067882 */ /* 0x000fe20000000000 */
[----:B------:R-:W-:Y:S01]  /*0750*/  UMOV UR7, 0x3fe62e42 ;  /* 0x3fe62e4200077882 */ /* 0x000fe20000000000 */
[----:B------:R-:W-:Y:S01]  /*0760*/  BSSY B2, `(.L_x_4195) ;  /* 0x000003c000027945 */ /* 0x000fe20003800000 */
[-C--:B0-----:R-:W-:Y:S01]  /*0770*/  DMUL R16, R18, R20.reuse ;  /* 0x0000001412107228 */ /* 0x081fe20000000000 */
[----:B------:R-:W-:Y:S01]  /*0780*/  IMAD.MOV.U32 R18, RZ, RZ, 0x652b82fe ;  /* 0x652b82feff127424 */ /* 0x000fe200078e00ff */
[----:B------:R-:W-:Y:S01]  /*0790*/  DMUL R2, R2, R20 ;  /* 0x0000001402027228 */ /* 0x000fe20000000000 */
[----:B------:R-:W-:-:S06]  /*07a0*/  IMAD.MOV.U32 R19, RZ, RZ, 0x3ff71547 ;  /* 0x3ff71547ff137424 */ /* 0x000fcc00078e00ff */
[----:B------:R-:W-:Y:S01]  /*07b0*/  DFMA R22, R16, R18, 6.75539944105574400000e+15 ;  /* 0x433800001016742b */ /* 0x000fe20000000012 */
[----:B------:R-:W-:-:S07]  /*07c0*/  FSETP.GEU.FTZ.AND P1, PT, |R17|, 4.1917929649353027344, PT ;  /* 0x4086232b1100780b */ /* 0x000fce0003f3e200 */
[----:B------:R-:W-:-:S08]  /*07d0*/  DADD R26, R22, -6.75539944105574400000e+15 ;  /* 0xc3380000161a7429 */ /* 0x000fd00000000000 */
[----:B------:R-:W-:Y:S01]  /*07e0*/  DFMA R24, R26, -UR6, R16 ;  /* 0x800000061a187c2b */ /* 0x000fe20008000010 */
[----:B------:R-:W-:Y:S01]  /*07f0*/  UMOV UR6, 0x3b39803f ;  /* 0x3b39803f00067882 */ /* 0x000fe20000000000 */
[----:B------:R-:W-:-:S06]  /*0800*/  UMOV UR7, 0x3c7abc9e ;  /* 0x3c7abc9e00077882 */ /* 0x000fcc0000000000 */
[----:B------:R-:W-:Y:S01]  /*0810*/  DFMA R24, R26, -UR6, R24 ;  /* 0x800000061a187c2b */ /* 0x000fe20008000018 */
[----:B------:R-:W-:Y:S01]  /*0820*/  UMOV UR6, 0x69ce2bdf ;  /* 0x69ce2bdf00067882 */ /* 0x000fe20000000000 */
[----:B------:R-:W-:Y:S01]  /*0830*/  IMAD.MOV.U32 R26, RZ, RZ, -0x35dec16 ;  /* 0xfca213eaff1a7424 */ /* 0x000fe200078e00ff */
[----:B------:R-:W-:Y:S01]  /*0840*/  MOV R27, 0x3e928af3 ;  /* 0x3e928af3001b7802 */ /* 0x000fe20000000f00 */
[----:B------:R-:W-:-:S05]  /*0850*/  UMOV UR7, 0x3e5ade15 ;  /* 0x3e5ade1500077882 */ /* 0x000fca0000000000 */
        /* <DEDUP_REMOVED lines=44> */
.L_x_4196:
[----:B------:R-:W-:Y:S05]  /*0b20*/  BSYNC B2 ;  /* 0x0000000000027941 */ /* 0x000fea0003800000 */
.L_x_4195:
[----:B------:R-:W-:Y:S02]  /*0b30*/  ULDC.64 UR6, c[0x0][0x218] ;  /* 0x0000860000067ab9 */ /* 0x000fe40000000a00 */
[----:B------:R-:W-:-:S08]  /*0b40*/  DMUL R2, R2, UR6 ;  /* 0x0000000602027c28 */ /* 0x000fd00008000000 */
[----:B------:R-:W-:Y:S01]  /*0b50*/  DMUL R2, R2, R22 ;  /* 0x0000001602027228 */ /* 0x000fe20000000000 */
[----:B------:R-:W-:Y:S10]  /*0b60*/  BRA `(.L_x_4193) ;  /* 0x0000000000087947 */ /* 0x000ff40003800000 */
.L_x_4194:
[----:B------:R-:W-:Y:S02]  /*0b70*/  ULDC.64 UR6, c[0x0][0x220] ;  /* 0x0000880000067ab9 */ /* 0x000fe40000000a00 */
[----:B------:R-:W-:-:S11]  /*0b80*/  DMUL R2, R2, UR6 ;  /* 0x0000000602027c28 */ /* 0x000fd60008000000 */
.L_x_4193:
[----:B------:R-:W-:Y:S05]  /*0b90*/  BSYNC B1 ;  /* 0x0000000000017941 */ /* 0x000fea0003800000 */
.L_x_4192:
[----:B------:R-:W-:Y:S01]  /*0ba0*/  VIADD R17, R29, 0x80 ;  /* 0x000000801d117836 */ /* 0x000fe20000000000 */
[----:B------:R-:W-:Y:S04]  /*0bb0*/  BSSY B1, `(.L_x_4197) ;  /* 0x0000049000017945 */ /* 0x000fe80003800000 */
[----:B------:R-:W-:-:S13]  /*0bc0*/  ISETP.GE.AND P1, PT, R17, R28, PT ;  /* 0x0000001c1100720c */ /* 0x000fda0003f26270 */
[----:B------:R-:W-:Y:S05]  /*0bd0*/  @P1 BRA `(.L_x_4198) ;  /* 0x0000000400181947 */ /* 0x000fea0003800000 */
[----:B-----5:R-:W-:-:S14]  /*0be0*/  DSETP.GTU.AND P1, PT, R6, RZ, PT ;  /* 0x000000ff0600722a */ /* 0x020fdc0003f2c000 */
[----:B------:R-:W-:Y:S05]  /*0bf0*/  @P1 BRA `(.L_x_4199) ;  /* 0x0000000400081947 */ /* 0x000fea0003800000 */
[----:B------:R-:W0:Y:S01]  /*0c00*/  LDC.64 R18, c[0x0][0x228] ;  /* 0x00008a00ff127b82 */ /* 0x000e220000000a00 */
[----:B------:R-:W-:Y:S01]  /*0c10*/  MOV R24, 0x652b82fe ;  /* 0x652b82fe00187802 */ /* 0x000fe20000000f00 */
[----:B------:R-:W-:Y:S01]  /*0c20*/  IMAD.MOV.U32 R25, RZ, RZ, 0x3ff71547 ;  /* 0x3ff71547ff197424 */ /* 0x000fe200078e00ff */
[----:B------:R-:W-:Y:S01]  /*0c30*/  UMOV UR6, 0xfefa39ef ;  /* 0xfefa39ef00067882 */ /* 0x000fe20000000000 */
[----:B------:R-:W-:Y:S01]  /*0c40*/  UMOV UR7, 0x3fe62e42 ;  /* 0x3fe62e4200077882 */ /* 0x000fe20000000000 */
[----:B------:R-:W-:Y:S01]  /*0c50*/  BSSY B2, `(.L_x_4200) ;  /* 0x0000038000027945 */ /* 0x000fe20003800000 */
[-C--:B0-----:R-:W-:Y:S02]  /*0c60*/  DMUL R6, R6, R18.reuse ;  /* 0x0000001206067228 */ /* 0x081fe40000000000 */
[----:B------:R-:W-:-:S06]  /*0c70*/  DMUL R4, R4, R18 ;  /* 0x0000001204047228 */ /* 0x000fcc0000000000 */
        /* <DEDUP_REMOVED lines=45> */
[----:B------:R-:W-:Y:S02]  /*0f50*/  @!P1 LEA.HI R16, R24, R24, RZ, 0x1 ;  /* 0x0000001818109211 */ /* 0x000fe400078f08ff */
[----:B------:R-:W-:Y:S02]  /*0f60*/  FSEL R19, R19, RZ, P2 ;  /* 0x000000ff13137208 */ /* 0x000fe40001000000 */
[----:B------:R-:W-:-:S04]  /*0f70*/  @!P1 SHF.R.S32.HI R7, RZ, 0x1, R16 ;  /* 0x00000001ff079819 */ /* 0x000fc80000011410 */
[----:B------:R-:W-:Y:S01]  /*0f80*/  @!P1 LEA R23, R7, R23, 0x14 ;  /* 0x0000001707179211 */ /* 0x000fe200078ea0ff */
[----:B------:R-:W-:-:S05]  /*0f90*/  @!P1 IMAD.IADD R6, R24, 0x1, -R7 ;  /* 0x0000000118069824 */ /* 0x000fca00078e0a07 */
[----:B------:R-:W-:Y:S01]  /*0fa0*/  @!P1 LEA R7, R6, 0x3ff00000, 0x14 ;  /* 0x3ff0000006079811 */ /* 0x000fe200078ea0ff */
[----:B------:R-:W-:-:S06]  /*0fb0*/  @!P1 IMAD.MOV.U32 R6, RZ, RZ, RZ ;  /* 0x000000ffff069224 */ /* 0x000fcc00078e00ff */
[----:B------:R-:W-:-:S11]  /*0fc0*/  @!P1 DMUL R18, R22, R6 ;  /* 0x0000000616129228 */ /* 0x000fd60000000000 */
.L_x_4201:
[----:B------:R-:W-:Y:S05]  /*0fd0*/  BSYNC B2 ;  /* 0x0000000000027941 */ /* 0x000fea0003800000 */
.L_x_4200:
[----:B------:R-:W-:Y:S02]  /*0fe0*/  ULDC.64 UR6, c[0x0][0x218] ;  /* 0x0000860000067ab9 */ /* 0x000fe40000000a00 */
[----:B------:R-:W-:-:S08]  /*0ff0*/  DMUL R4, R4, UR6 ;  /* 0x0000000604047c28 */ /* 0x000fd00008000000 */
[----:B------:R-:W-:Y:S01]  /*1000*/  DMUL R4, R4, R18 ;  /* 0x0000001204047228 */ /* 0x000fe20000000000 */
[----:B------:R-:W-:Y:S10]  /*1010*/  BRA `(.L_x_4198) ;  /* 0x0000000000087947 */ /* 0x000ff40003800000 */
.L_x_4199:
[----:B------:R-:W-:Y:S02]  /*1020*/  ULDC.64 UR6, c[0x0][0x220] ;  /* 0x0000880000067ab9 */ /* 0x000fe40000000a00 */
[----:B------:R-:W-:-:S11]  /*1030*/  DMUL R4, R4, UR6 ;  /* 0x0000000604047c28 */ /* 0x000fd60008000000 */
.L_x_4198:
[----:B------:R-:W-:Y:S05]  /*1040*/  BSYNC B1 ;  /* 0x0000000000017941 */ /* 0x000fea0003800000 */
.L_x_4197:
[----:B-----5:R-:W-:Y:S01]  /*1050*/  VIADD R7, R29, 0x100 ;  /* 0x000001001d077836 */ /* 0x020fe20000000000 */
[----:B------:R-:W-:Y:S04]  /*1060*/  BSSY B1, `(.L_x_4202) ;  /* 0x0000049000017945 */ /* 0x000fe80003800000 */
[----:B------:R-:W-:-:S13]  /*1070*/  ISETP.GE.AND P1, PT, R7, R28, PT ;  /* 0x0000001c0700720c */ /* 0x000fda0003f26270 */
[----:B------:R-:W-:Y:S05]  /*1080*/  @P1 BRA `(.L_x_4203) ;  /* 0x0000000400181947 */ /* 0x000fea0003800000 */
[----:B------:R-:W-:-:S14]  /*1090*/  DSETP.GTU.AND P1, PT, R10, RZ, PT ;  /* 0x000000ff0a00722a */ /* 0x000fdc0003f2c000 */
        /* <DEDUP_REMOVED lines=47> */
[----:B------:R-:W-:Y:S01]  /*1390*/  LEA R9, R10, R21, 0x14 ;  /* 0x000000150a097211 */ /* 0x000fe200078ea0ff */
[----:B------:R-:W-:Y:S01]  /*13a0*/  IMAD.MOV.U32 R8, RZ, RZ, R20 ;  /* 0x000000ffff087224 */ /* 0x000fe200078e0014 */
[----:B------:R-:W-:Y:S06]  /*13b0*/  @!P1 BRA `(.L_x_4206) ;  /* 0x0000000000309947 */ /* 0x000fec0003800000 */
[----:B------:R-:W-:Y:S01]  /*13c0*/  FSETP.GEU.FTZ.AND P1, PT, |R19|, 4.2275390625, PT ;  /* 0x408748001300780b */ /* 0x000fe20003f3e200 */
[C---:B------:R-:W-:Y:S02]  /*13d0*/  DADD R22, R18.reuse, +INF ;  /* 0x7ff0000012167429 */ /* 0x040fe40000000000 */
[----:B------:R-:W-:-:S08]  /*13e0*/  DSETP.GEU.AND P2, PT, R18, RZ, PT ;  /* 0x000000ff1200722a */ /* 0x000fd00003f4e000 */
[----:B------:R-:W-:Y:S02]  /*13f0*/  FSEL R9, R23, RZ, P2 ;  /* 0x000000ff17097208 */ /* 0x000fe40001000000 */
[----:B------:R-:W-:-:S04]  /*1400*/  @!P1 LEA.HI R8, R10, R10, RZ, 0x1 ;  /* 0x0000000a0a089211 */ /* 0x000fc800078f08ff */
[----:B------:R-:W-:Y:S02]  /*1410*/  @!P1 SHF.R.S32.HI R11, RZ, 0x1, R8 ;  /* 0x00000001ff0b9819 */ /* 0x000fe40000011408 */
[----:B------:R-:W-:-:S03]  /*1420*/  FSEL R8, R22, RZ, P2 ;  /* 0x000000ff16087208 */ /* 0x000fc60001000000 */
[----:B------:R-:W-:Y:S02]  /*1430*/  @!P1 IMAD.IADD R10, R10, 0x1, -R11 ;  /* 0x000000010a0a9824 */ /* 0x000fe400078e0a0b */
[----:B------:R-:W-:-:S03]  /*1440*/  @!P1 IMAD R21, R11, 0x100000, R21 ;  /* 0x001000000b159824 */ /* 0x000fc600078e0215 */
[----:B------:R-:W-:Y:S01]  /*1450*/  @!P1 LEA R11, R10, 0x3ff00000, 0x14 ;  /* 0x3ff000000a0b9811 */ /* 0x000fe200078ea0ff */
[----:B------:R-:W-:-:S06]  /*1460*/  @!P1 IMAD.MOV.U32 R10, RZ, RZ, RZ ;  /* 0x000000ffff0a9224 */ /* 0x000fcc00078e00ff */
[----:B------:R-:W-:-:S11]  /*1470*/  @!P1 DMUL R8, R20, R10 ;  /* 0x0000000a14089228 */ /* 0x000fd60000000000 */
.L_x_4206:
[----:B------:R-:W-:Y:S05]  /*1480*/  BSYNC B2 ;  /* 0x0000000000027941 */ /* 0x000fea0003800000 */
.L_x_4205:
[----:B------:R-:W-:Y:S02]  /*1490*/  ULDC.64 UR6, c[0x0][0x218] ;  /* 0x0000860000067ab9 */ /* 0x000fe40000000a00 */
[----:B------:R-:W-:-:S08]  /*14a0*/  DMUL R6, R6, UR6 ;  /* 0x0000000606067c28 */ /* 0x000fd00008000000 */
[----:B------:R-:W-:Y:S01]  /*14b0*/  DMUL R8, R6, R8 ;  /* 0x0000000806087228 */ /* 0x000fe20000000000 */
[----:B------:R-:W-:Y:S10]  /*14c0*/  BRA `(.L_x_4203) ;  /* 0x0000000000087947 */ /* 0x000ff40003800000 */
.L_x_4204:
[----:B------:R-:W-:Y:S02]  /*14d0*/  ULDC.64 UR6, c[0x0][0x220] ;  /* 0x0000880000067ab9 */ /* 0x000fe40000000a00 */
[----:B------:R-:W-:-:S11]  /*14e0*/  DMUL R8, R8, UR6 ;  /* 0x0000000608087c28 */ /* 0x000fd60008000000 */
.L_x_4203:
[----:B------:R-:W-:Y:S05]  /*14f0*/  BSYNC B1 ;  /* 0x0000000000017941 */ /* 0x000fea0003800000 */
.L_x_4202:
[----:B------:R-:W-:-:S05]  /*1500*/  VIADD R7, R29, 0x180 ;  /* 0x000001801d077836 */ /* 0x000fca0000000000 */
[----:B------:R-:W-:-:S13]  /*1510*/  ISETP.GE.AND P1, PT, R7, R28, PT ;  /* 0x0000001c0700720c */ /* 0x000fda0003f26270 */
[----:B------:R-:W-:Y:S05]  /*1520*/  @P1 BRA `(.L_x_4191) ;  /* 0x0000000400181947 */ /* 0x000fea0003800000 */
[----:B------:R-:W-:-:S14]  /*1530*/  DSETP.GTU.AND P1, PT, R14, RZ, PT ;  /* 0x000000ff0e00722a */ /* 0x000fdc0003f2c000 */
[----:B------:R-:W-:Y:S05]  /*1540*/  @P1 BRA `(.L_x_4207) ;  /* 0x0000000400081947 */ /* 0x000fea0003800000 */
[----:B------:R-:W-:Y:S01]  /*1550*/  ULDC.64 UR6, c[0x0][0x228] ;  /* 0x00008a0000067ab9 */ /* 0x000fe20000000a00 */
[----:B------:R-:W-:Y:S01]  /*1560*/  MOV R6, 0x652b82fe ;  /* 0x652b82fe00067802 */ /* 0x000fe20000000f00 */
[----:B------:R-:W-:Y:S01]  /*1570*/  DMUL R14, R14, UR6 ;  /* 0x000000060e0e7c28 */ /* 0x000fe20008000000 */
[----:B------:R-:W-:Y:S01]  /*1580*/  IMAD.MOV.U32 R7, RZ, RZ, 0x3ff71547 ;  /* 0x3ff71547ff077424 */ /* 0x000fe200078e00ff */
[----:B------:R-:W-:Y:S01]  /*1590*/  UMOV UR8, 0xfefa39ef ;  /* 0xfefa39ef00087882 */ /* 0x000fe20000000000 */
[----:B------:R-:W-:Y:S01]  /*15a0*/  UMOV UR9, 0x3fe62e42 ;  /* 0x3fe62e4200097882 */ /* 0x000fe20000000000 */
[----:B------:R-:W-:Y:S01]  /*15b0*/  DMUL R12, R12, UR6 ;  /* 0x000000060c0c7c28 */ /* 0x000fe20008000000 */
[----:B------:R-:W-:Y:S01]  /*15c0*/  ULDC.64 UR6, c[0x0][0x218] ;  /* 0x0000860000067ab9 */ /* 0x000fe20000000a00 */
[----:B------:R-:W-:Y:S02]  /*15d0*/  BSSY B1, `(.L_x_4208) ;  /* 0x0000037000017945 */ /* 0x000fe40003800000 */
[----:B------:R-:W-:-:S02]  /*15e0*/  DFMA R6, R14, R6, 6.75539944105574400000e+15 ;  /* 0x433800000e06742b */ /* 0x000fc40000000006 */
[----:B------:R-:W-:Y:S02]  /*15f0*/  FSETP.GEU.FTZ.AND P1, PT, |R15|, 4.1917929649353027344, PT ;  /* 0x4086232b0f00780b */ /* 0x000fe40003f3e200 */
[----:B------:R-:W-:-:S04]  /*1600*/  DMUL R12, R12, UR6 ;  /* 0x000000060c0c7c28 */ /* 0x000fc80008000000 */
        /* <DEDUP_REMOVED lines=46> */
[----:B------:R-:W-:Y:S01]  /*18f0*/  @!P1 IADD3 R6, R6, -R7, RZ ;  /* 0x8000000706069210 */ /* 0x000fe20007ffe0ff */
[----:B------:R-:W-:-:S03]  /*1900*/  @!P1 IMAD R19, R7, 0x100000, R19 ;  /* 0x0010000007139824 */ /* 0x000fc600078e0213 */
[----:B------:R-:W-:Y:S01]  /*1910*/  @!P1 LEA R7, R6, 0x3ff00000, 0x14 ;  /* 0x3ff0000006079811 */ /* 0x000fe200078ea0ff */
[----:B------:R-:W-:-:S06]  /*1920*/  @!P1 IMAD.MOV.U32 R6, RZ, RZ, RZ ;  /* 0x000000ffff069224 */ /* 0x000fcc00078e00ff */
[----:B------:R-:W-:-:S11]  /*1930*/  @!P1 DMUL R10, R18, R6 ;  /* 0x00000006120a9228 */ /* 0x000fd60000000000 */
.L_x_4209:
[----:B------:R-:W-:Y:S05]  /*1940*/  BSYNC B1 ;  /* 0x0000000000017941 */ /* 0x000fea0003800000 */
.L_x_4208:
[----:B------:R-:W-:Y:S01]  /*1950*/  DMUL R10, R12, R10 ;  /* 0x0000000a0c0a7228 */ /* 0x000fe20000000000 */
[----:B------:R-:W-:Y:S10]  /*1960*/  BRA `(.L_x_4191) ;  /* 0x0000000000087947 */ /* 0x000ff40003800000 */
.L_x_4207:
[----:B------:R-:W-:Y:S02]  /*1970*/  ULDC.64 UR6, c[0x0][0x220] ;  /* 0x0000880000067ab9 */ /* 0x000fe40000000a00 */
[----:B------:R-:W-:-:S11]  /*1980*/  DMUL R10, R12, UR6 ;  /* 0x000000060c0a7c28 */ /* 0x000fd60008000000 */
.L_x_4191:
[----:B------:R-:W-:Y:S05]  /*1990*/  BSYNC B0 ;  /* 0x0000000000007941 */ /* 0x000fea0003800000 */
.L_x_4183:
[----:B-----5:R-:W0:Y:S01]  /*19a0*/  @!P0 LDC.64 R6, c[0x0][0x240] ;  /* 0x00009000ff068b82 */ /* 0x020e220000000a00 */
[--C-:B------:R-:W-:Y:S01]  /*19b0*/  @!P0 IMAD R15, R0, 0x200, R29.reuse ;  /* 0x00000200000f8824 */ /* 0x100fe200078e021d */
[----:B------:R-:W-:Y:S01]  /*19c0*/  BSSY B0, `(.L_x_4210) ;  /* 0x0000011000007945 */ /* 0x000fe20003800000 */
[----:B------:R-:W-:Y:S02]  /*19d0*/  IMAD.MOV.U32 R13, RZ, RZ, R29 ;  /* 0x000000ffff0d7224 */ /* 0x000fe400078e001d */
[----:B------:R-:W-:-:S05]  /*19e0*/  @!P0 IMAD.MOV.U32 R13, RZ, RZ, R17 ;  /* 0x000000ffff0d8224 */ /* 0x000fca00078e0011 */
[----:B------:R-:W-:Y:S01]  /*19f0*/  ISETP.GE.AND P1, PT, R13, R28, PT ;  /* 0x0000001c0d00720c */ /* 0x000fe20003f26270 */
[----:B0-----:R-:W-:-:S05]  /*1a00*/  @!P0 IMAD.WIDE.U32 R6, R15, 0x8, R6 ;  /* 0x000000080f068825 */ /* 0x001fca00078e0006 */
[----:B------:R0:W-:Y:S07]  /*1a10*/  @!P0 STG.E.64 desc[UR4][R6.64], R2 ;  /* 0x0000000206008986 */ /* 0x0001ee000c101b04 */
[----:B------:R-:W-:Y:S05]  /*1a20*/  @P1 BRA `(.L_x_4211) ;  /* 0x0000000000281947 */ /* 0x000fea0003800000 */
[----:B0-----:R-:W0:Y:S01]  /*1a30*/  LDC.64 R6, c[0x0][0x240] ;  /* 0x00009000ff067b82 */ /* 0x001e220000000a00 */
[----:B------:R-:W-:Y:S01]  /*1a40*/  LEA R3, R0, R13, 0x9 ;  /* 0x0000000d00037211 */ /* 0x000fe200078e48ff */
[----:B------:R-:W-:-:S05]  /*1a50*/  VIADD R13, R13, 0x80 ;  /* 0x000000800d0d7836 */ /* 0x000fca0000000000 */
[----:B------:R-:W-:-:S13]  /*1a60*/  ISETP.GE.AND P0, PT, R13, R28, PT ;  /* 0x0000001c0d00720c */ /* 0x000fda0003f06270 */
[----:B------:R-:W-:Y:S02]  /*1a70*/  @!P0 IMAD R15, R0, 0x200, R13 ;  /* 0x00000200000f8824 */ /* 0x000fe400078e020d */
[----:B------:R-:W-:Y:S02]  /*1a80*/  @!P0 VIADD R13, R13, 0x80 ;  /* 0x000000800d0d8836 */ /* 0x000fe40000000000 */
[----:B0-----:R-:W-:-:S04]  /*1a90*/  IMAD.WIDE.U32 R2, R3, 0x8, R6 ;  /* 0x0000000803027825 */ /* 0x001fc800078e0006 */
[----:B------:R-:W-:Y:S01]  /*1aa0*/  @!P0 IMAD.WIDE.U32 R6, R15, 0x8, R6 ;  /* 0x000000080f068825 */ /* 0x000fe200078e0006 */
[----:B------:R1:W-:Y:S04]  /*1ab0*/  STG.E.64 desc[UR4][R2.64], R4 ;  /* 0x0000000402007986 */ /* 0x0003e8000c101b04 */
[----:B------:R1:W-:Y:S02]  /*1ac0*/  @!P0 STG.E.64 desc[UR4][R6.64], R8 ;  /* 0x0000000806008986 */ /* 0x0003e4000c101b04 */
.L_x_4211:
[----:B------:R-:W-:Y:S05]  /*1ad0*/  BSYNC B0 ;  /* 0x0000000000007941 */ /* 0x000fea0003800000 */
.L_x_4210:
[----:B------:R-:W-:-:S13]  /*1ae0*/  ISETP.GE.AND P0, PT, R13, R28, PT ;  /* 0x0000001c0d00720c */ /* 0x000fda0003f06270 */
[----:B------:R-:W-:Y:S05]  /*1af0*/  @P0 EXIT ;  /* 0x000000000000094d */ /* 0x000fea0003800000 */
[----:B01----:R-:W0:Y:S01]  /*1b00*/  LDC.64 R2, c[0x0][0x240] ;  /* 0x00009000ff027b82 */ /* 0x003e220000000a00 */
[----:B------:R-:W-:-:S04]  /*1b10*/  IMAD R13, R0, 0x200, R13 ;  /* 0x00000200000d7824 */ /* 0x000fc800078e020d */
[----:B0-----:R-:W-:-:S05]  /*1b20*/  IMAD.WIDE.U32 R2, R13, 0x8, R2 ;  /* 0x000000080d027825 */ /* 0x001fca00078e0002 */
[----:B------:R-:W-:Y:S01]  /*1b30*/  STG.E.64 desc[UR4][R2.64], R10 ;  /* 0x0000000a02007986 */ /* 0x000fe2000c101b04 */
[----:B------:R-:W-:Y:S05]  /*1b40*/  EXIT ;  /* 0x000000000000794d */ /* 0x000fea0003800000 */
.L_x_4212:
        /* <DEDUP_REMOVED lines=11> */
.L_x_7849:


//--------------------- .text._ZN2at6native29vectorized_elementwise_kernelILi2EZZZNS0_60_GLOBAL__N__171e0b9f_22_ActivationEluKernel_cu_9e10b42f_305319elu_backward_kernelERNS_18TensorIteratorBaseERKN3c106ScalarES8_S8_bENKUlvE_clEvENKUlvE_clEvEUlddE_St5arrayIPcLm3EEEEviT0_T1_ --------------------------
	.section	.text._ZN2at6native29vectorized_elementwise_kernelILi2EZZZNS0_60_GLOBAL__N__171e0b9f_22_ActivationEluKernel_cu_9e10b42f_305319elu_backward_kernelERNS_18TensorIteratorBaseERKN3c106ScalarES8_S8_bENKUlvE_clEvENKUlvE_clEvEUlddE_St5arrayIPcLm3EEEEviT0_T1_,"ax",@progbits
	.align	128
        .global         _ZN2at6native29vectorized_elementwise_kernelILi2EZZZNS0_60_GLOBAL__N__171e0b9f_22_ActivationEluKernel_cu_9e10b42f_305319elu_backward_kernelERNS_18TensorIteratorBaseERKN3c106ScalarES8_S8_bENKUlvE_clEvENKUlvE_clEvEUlddE_St5arrayIPcLm3EEEEviT0_T1_
        .type           _ZN2at6native29vectorized_elementwise_kernelILi2EZZZNS0_60_GLOBAL__N__171e0b9f_22_ActivationEluKernel_cu_9e10b42f_305319elu_backward_kernelERNS_18TensorIteratorBaseERKN3c106ScalarES8_S8_bENKUlvE_clEvENKUlvE_clEvEUlddE_St5arrayIPcLm3EEEEviT0_T1_,@function
        .size           _ZN2at6native29vectorized_elementwise_kernelILi2EZZZNS0_60_GLOBAL__N__171e0b9f_22_ActivationEluKernel_cu_9e10b42f_305319elu_backward_kernelERNS_18TensorIteratorBaseERKN3c106ScalarES8_S8_bENKUlvE_clEvENKUlvE_clEvEUlddE_St5arrayIPcLm3EEEEviT0_T1_,(.L_x_7850 - _ZN2at6native29vectorized_elementwise_kernelILi2EZZZNS0_60_GLOBAL__N__171e0b9f_22_ActivationEluKernel_cu_9e10b42f_305319elu_backward_kernelERNS_18TensorIteratorBaseERKN3c106ScalarES8_S8_bENKUlvE_clEvENKUlvE_clEvEUlddE_St5arrayIPcLm3EEEEviT0_T1_)
        .other          _ZN2at6native29vectorized_elementwise_kernelILi2EZZZNS0_60_GLOBAL__N__171e0b9f_22_ActivationEluKernel_cu_9e10b42f_305319elu_backward_kernelERNS_18TensorIteratorBaseERKN3c106ScalarES8_S8_bENKUlvE_clEvENKUlvE_clEvEUlddE_St5arrayIPcLm3EEEEviT0_T1_,@"STO_CUDA_ENTRY STV_DEFAULT"
_ZN2at6native29vectorized_elementwise_kernelILi2EZZZNS0_60_GLOBAL__N__171e0b9f_22_ActivationEluKernel_cu_9e10b42f_305319elu_backward_kernelERNS_18TensorIteratorBaseERKN3c106ScalarES8_S8_bENKUlvE_clEvENKUlvE_clEvEUlddE_St5arrayIPcLm3EEEEviT0_T1_:
.text._ZN2at6native29vectorized_elementwise_kernelILi2EZZZNS0_60_GLOBAL__N__171e0b9f_22_ActivationEluKernel_cu_9e10b42f_305319elu_backward_kernelERNS_18TensorIteratorBaseERKN3c106ScalarES8_S8_bENKUlvE_clEvENKUlvE_clEvEUlddE_St5arrayIPcLm3EEEEviT0_T1_:
[----:B------:R-:W-:Y:S08]  /*0000*/  LDC R1, c[0x0][0x28] ;  /* 0x00000a00ff017b82 */ /* 0x000ff00000000800 */
[----:B------:R-:W0:Y:S01]  /*0010*/  S2UR UR4, SR_CTAID.X ;  /* 0x00000000000479c3 */ /* 0x000e220000002500 */
[----:B------:R-:W-:Y:S01]  /*0020*/  ULDC UR5, c[0x0][0x210] ;  /* 0x0000840000057ab9 */ /* 0x000fe20000000800 */
[----:B------:R-:W-:Y:S01]  /*0030*/  ULDC.64 UR10, c[0x0][0x208] ;  /* 0x00008200000a7ab9 */ /* 0x000fe20000000a00 */
[----:B------:R-:W-:Y:S01]  /*0040*/  ULDC.U8 UR12, c[0x0][0x230] ;  /* 0x00008c00000c7ab9 */ /* 0x000fe20000000000 */
[----:B0-----:R-:W-:-:S04]  /*0050*/  USHF.L.U32 UR4, UR4, 0xa, URZ ;  /* 0x0000000a04047899 */ /* 0x001fc8000800063f */
[----:B------:R-:W-:-:S04]  /*0060*/  UIADD3 UR5, -UR4, UR5, URZ ;  /* 0x0000000504057290 */ /* 0x000fc8000fffe13f */
[----:B------:R-:W-:-:S06]  /*0070*/  UISETP.GE.U32.AND UP0, UPT, UR5, 0x400, UPT ;  /* 0x000004000500788c */ /* 0x000fcc000bf06070 */
[----:B------:R-:W-:-:S13]  /*0080*/  PLOP3.LUT P0, PT, PT, PT, UP0, 0x80, 0x0 ;  /* 0x000000000000781c */ /* 0x000fda0003f0f008 */
[----:B------:R-:W-:Y:S05]  /*0090*/  @!P0 BRA `(.L_x_4213) ;  /* 0x00000028006c8947 */ /* 0x000fea0003800000 */
[----:B------:R-:W0:Y:S01]  /*00a0*/  S2R R5, SR_TID.X ;  /* 0x0000000000057919 */ /* 0x000e220000002100 */
[----:B------:R-:W-:Y:S01]  /*00b0*/  ULDC.64 UR6, c[0x0][0x248] ;  /* 0x0000920000067ab9 */ /* 0x000fe20000000a00 */
[----:B------:R-:W-:Y:S01]  /*00c0*/  ULDC.64 UR8, c[0x0][0x250] ;  /* 0x0000940000087ab9 */ /* 0x000fe20000000a00 */
[----:B------:R-:W-:Y:S02]  /*00d0*/  UIMAD.WIDE UR6, UR4, 0x8, UR6 ;  /* 0x00000008040678a5 */ /* 0x000fe4000f8e0206 */
[----:B------:R-:W-:-:S04]  /*00e0*/  UIMAD.WIDE UR8, UR4, 0x8, UR8 ;  /* 0x00000008040878a5 */ /* 0x000fc8000f8e0208 */
[----:B------:R-:W-:Y:S02]  /*00f0*/  IMAD.U32 R2, RZ, RZ, UR6 ;  /* 0x00000006ff027e24 */ /* 0x000fe4000f8e00ff */
[----:B------:R-:W-:Y:S02]  /*0100*/  IMAD.U32 R3, RZ, RZ, UR7 ;  /* 0x00000007ff037e24 */ /* 0x000fe4000f8e00ff */
[----:B------:R-:W-:Y:S02]  /*0110*/  IMAD.U32 R32, RZ, RZ, UR8 ;  /* 0x00000008ff207e24 */ /* 0x000fe4000f8e00ff */
[----:B------:R-:W-:Y:S02]  /*0120*/  IMAD.U32 R33, RZ, RZ, UR9 ;  /* 0x00000009ff217e24 */ /* 0x000fe4000f8e00ff */
[----:B0-----:R-:W-:-:S04]  /*0130*/  IMAD.WIDE.U32 R2, R5, 0x10, R2 ;  /* 0x0000001005027825 */ /* 0x001fc800078e0002 */
[----:B------:R-:W-:Y:S01]  /*0140*/  IMAD.WIDE.U32 R32, R5, 0x10, R32 ;  /* 0x0000001005207825 */ /* 0x000fe200078e0020 */
[----:B------:R0:W5:Y:S04]  /*0150*/  LDG.E.128 R20, desc[UR10][R2.64+0x800] ;  /* 0x0008000a02147981 */ /* 0x000168000c1e1d00 */
[----:B------:R0:W5:Y:S04]  /*0160*/  LDG.E.128 R4, desc[UR10][R2.64] ;  /* 0x0000000a02047981 */ /* 0x000168000c1e1d00 */
[----:B------:R0:W5:Y:S04]  /*0170*/  LDG.E.128 R16, desc[UR10][R2.64+0x1000] ;  /* 0x0010000a02107981 */ /* 0x000168000c1e1d00 */
[----:B------:R0:W5:Y:S04]  /*0180*/  LDG.E.128 R12, desc[UR10][R2.64+0x1800] ;  /* 0x0018000a020c7981 */ /* 0x000168000c1e1d00 */
[----:B------:R0:W5:Y:S04]  /*0190*/  LDG.E.128 R36, desc[UR10][R32.64] ;  /* 0x0000000a20247981 */ /* 0x000168000c1e1d00 */
[----:B------:R0:W5:Y:S04]  /*01a0*/  LDG.E.128 R28, desc[UR10][R32.64+0x800] ;  /* 0x0008000a201c7981 */ /* 0x000168000c1e1d00 */
[----:B------:R0:W5:Y:S04]  /*01b0*/  LDG.E.128 R24, desc[UR10][R32.64+0x1000] ;  /* 0x0010000a20187981 */ /* 0x000168000c1e1d00 */
[----:B------:R0:W5:Y:S01]  /*01c0*/  LDG.E.128 R8, desc[UR10][R32.64+0x1800] ;  /* 0x0018000a20087981 */ /* 0x000162000c1e1d00 */
[----:B------:R-:W-:-:S13]  /*01d0*/  ISETP.NE.AND P0, PT, RZ, UR12, PT ;  /* 0x0000000cff007c0c */ /* 0x000fda000bf05270 */
[----:B0-----:R-:W-:Y:S05]  /*01e0*/  @!P0 BRA `(.L_x_4214) ;  /* 0x0000000000f08947 */ /* 0x001fea0003800000 */
[----:B------:R-:W-:Y:S01]  /*01f0*/  ULDC.64 UR6, c[0x0][0x218] ;  /* 0x0000860000067ab9 */ /* 0x000fe20000000a00 */
[----:B------:R-:W-:Y:S01]  /*0200*/  ULDC.64 UR8, c[0x0][0x228] ;  /* 0x00008a0000087ab9 */ /* 0x000fe20000000a00 */
[C---:B-----5:R-:W-:Y:S01]  /*0210*/  DSETP.GTU.AND P6, PT, R36.reuse, RZ, PT ;  /* 0x000000ff2400722a */ /* 0x060fe20003fcc000 */
[----:B------:R-:W-:Y:S01]  /*0220*/  ULDC.64 UR12, c[0x0][0x220] ;  /* 0x00008800000c7ab9 */ /* 0x000fe20000000a00 */
[----:B------:R-:W-:Y:S02]  /*0230*/  DADD R32, R36, UR6 ;  /* 0x0000000624207e29 */ /* 0x000fe40008000000 */
[----:B------:R-:W-:Y:S02]  /*0240*/  DMUL R2, R4, UR8 ;  /* 0x0000000804027c28 */ /* 0x000fe40008000000 */
[----:B------:R-:W-:Y:S02]  /*0250*/  DADD R34, R38, UR6 ;  /* 0x0000000626227e29 */ /* 0x000fe40008000000 */
[----:B------:R-:W-:-:S02]  /*0260*/  DMUL R36, R6, UR8 ;  /* 0x0000000806247c28 */ /* 0x000fc40008000000 */
[----:B------:R-:W-:Y:S02]  /*0270*/  DSETP.GTU.AND P5, PT, R38, RZ, PT ;  /* 0x000000ff2600722a */ /* 0x000fe40003fac000 */
[----:B------:R-:W-:Y:S02]  /*0280*/  DMUL R32, R32, R2 ;  /* 0x0000000220207228 */ /* 0x000fe40000000000 */
[----:B------:R-:W-:Y:S02]  /*0290*/  DSETP.GTU.AND P4, PT, R28, RZ, PT ;  /* 0x000000ff1c00722a */ /* 0x000fe40003f8c000 */
[----:B------:R-:W-:Y:S02]  /*02a0*/  DMUL R2, R34, R36 ;  /* 0x0000002422027228 */ /* 0x000fe40000000000 */
[----:B------:R-:W-:Y:S02]  /*02b0*/  DMUL R34, R4, UR12 ;  /* 0x0000000c04227c28 */ /* 0x000fe40008000000 */
[----:B------:R-:W-:-:S02]  /*02c0*/  DADD R28, R28, UR6 ;  /* 0x000000061c1c7e29 */ /* 0x000fc40008000000 */
[----:B------:R-:W-:Y:S02]  /*02d0*/  DMUL R38, R20, UR8 ;  /* 0x0000000814267c28 */ /* 0x000fe40008000000 */
[----:B------:R-:W-:Y:S02]  /*02e0*/  DSETP.GTU.AND P3, PT, R30, RZ, PT ;  /* 0x000000ff1e00722a */ /* 0x000fe40003f6c000 */
[----:B------:R-:W-:Y:S02]  /*02f0*/  DSETP.GTU.AND P2, PT, R24, RZ, PT ;  /* 0x000000ff1800722a */ /* 0x000fe40003f4c000 */
[----:B------:R-:W-:Y:S01]  /*0300*/  FSEL R32, R32, R34, !P6 ;  /* 0x0000002220207208 */ /* 0x000fe20007000000 */
[----:B------:R-:W-:Y:S01]  /*0310*/  DSETP.GTU.AND P1, PT, R26, RZ, PT ;  /* 0x000000ff1a00722a */ /* 0x000fe20003f2c000 */
[----:B------:R-:W-:Y:S01]  /*0320*/  FSEL R33, R33, R35, !P6 ;  /* 0x0000002321217208 */ /* 0x000fe20007000000 */
[----:B------:R-:W-:Y:S02]  /*0330*/  DMUL R4, R28, R38 ;  /* 0x000000261c047228 */ /* 0x000fe40000000000 */
[----:B------:R-:W-:-:S02]  /*0340*/  DADD R28, R30, UR6 ;  /* 0x000000061e1c7e29 */ /* 0x000fc40008000000 */
[----:B------:R-:W-:Y:S02]  /*0350*/  DSETP.GTU.AND P0, PT, R8, RZ, PT ;  /* 0x000000ff0800722a */ /* 0x000fe40003f0c000 */
[C---:B------:R-:W-:Y:S02]  /*0360*/  DSETP.GTU.AND P6, PT, R10.reuse, RZ, PT ;  /* 0x000000ff0a00722a */ /* 0x040fe40003fcc000 */
[----:B------:R-:W-:Y:S02]  /*0370*/  DADD R34, R10, UR6 ;  /* 0x000000060a227e29 */ /* 0x000fe40008000000 */
[----:B------:R-:W-:Y:S02]  /*0380*/  DADD R24, R24, UR6 ;  /* 0x0000000618187e29 */ /* 0x000fe40008000000 */
[----:B------:R-:W-:Y:S02]  /*0390*/  DADD R26, R26, UR6 ;  /* 0x000000061a1a7e29 */ /* 0x000fe40008000000 */
[----:B------:R-:W-:-:S02]  /*03a0*/  DADD R8, R8, UR6 ;  /* 0x0000000608087e29 */ /* 0x000fc40008000000 */
[----:B------:R-:W-:Y:S02]  /*03b0*/  DMUL R40, R22, UR8 ;  /* 0x0000000816287c28 */ /* 0x000fe40008000000 */
[----:B------:R-:W-:Y:S02]  /*03c0*/  DMUL R38, R16, UR8 ;  /* 0x0000000810267c28 */ /* 0x000fe40008000000 */
[----:B------:R-:W-:Y:S02]  /*03d0*/  DMUL R36, R18, UR8 ;  /* 0x0000000812247c28 */ /* 0x000fe40008000000 */
[----:B------:R-:W-:Y:S02]  /*03e0*/  DMUL R30, R12, UR8 ;  /* 0x000000080c1e7c28 */ /* 0x000fe40008000000 */
[----:B------:R-:W-:Y:S02]  /*03f0*/  DMUL R10, R14, UR8 ;  /* 0x000000080e0a7c28 */ /* 0x000fe40008000000 */
[----:B------:R-:W-:-:S02]  /*0400*/  DMUL R28, R28, R40 ;  /* 0x000000281c1c7228 */ /* 0x000fc40000000000 */
[----:B------:R-:W-:Y:S02]  /*0410*/  DMUL R24, R24, R38 ;  /* 0x0000002618187228 */ /* 0x000fe40000000000 */
[----:B------:R-:W-:Y:S02]  /*0420*/  DMUL R26, R26, R36 ;  /* 0x000000241a1a7228 */ /* 0x000fe40000000000 */
[----:B------:R-:W-:Y:S02]  /*0430*/  DMUL R8, R8, R30 ;  /* 0x0000001e08087228 */ /* 0x000fe40000000000 */
[----:B------:R-:W-:Y:S02]  /*0440*/  DMUL R6, R6, UR12 ;  /* 0x0000000c06067c28 */ /* 0x000fe40008000000 */
[----:B------:R-:W-:Y:S02]  /*0450*/  DMUL R10, R34, R10 ;  /* 0x0000000a220a7228 */ /* 0x000fe40000000000 */
[----:B------:R-:W-:-:S02]  /*0460*/  DMUL R20, R20, UR12 ;  /* 0x0000000c14147c28 */ /* 0x000fc40008000000 */
[----:B------:R-:W-:Y:S02]  /*0470*/  DMUL R22, R22, UR12 ;  /* 0x0000000c16167c28 */ /* 0x000fe40008000000 */
[----:B------:R-:W-:Y:S02]  /*0480*/  DMUL R16, R16, UR12 ;  /* 0x0000000c10107c28 */ /* 0x000fe40008000000 */
[----:B------:R-:W-:Y:S01]  /*0490*/  DMUL R18, R18, UR12 ;  /* 0x0000000c12127c28 */ /* 0x000fe20008000000 */
[----:B------:R-:W-:Y:S01]  /*04a0*/  FSEL R34, R2, R6, !P5 ;  /* 0x0000000602227208 */ /* 0x000fe20006800000 */
[----:B------:R-:W-:Y:S01]  /*04b0*/  DMUL R12, R12, UR12 ;  /* 0x0000000c0c0c7c28 */ /* 0x000fe20008000000 */
[----:B------:R-:W-:Y:S01]  /*04c0*/  FSEL R35, R3, R7, !P5 ;  /* 0x0000000703237208 */ /* 0x000fe20006800000 */
[----:B------:R-:W-:Y:S01]  /*04d0*/  DMUL R14, R14, UR12 ;  /* 0x0000000c0e0e7c28 */ /* 0x000fe20008000000 */
[----:B------:R-:W-:Y:S02]  /*04e0*/  FSEL R20, R4, R20, !P4 ;  /* 0x0000001404147208 */ /* 0x000fe40006000000 */
[----:B------:R-:W-:-:S02]  /*04f0*/  FSEL R21, R5, R21, !P4 ;  /* 0x0000001505157208 */ /* 0x000fc40006000000 */
[----:B------:R-:W-:Y:S02]  /*0500*/  FSEL R22, R28, R22, !P3 ;  /* 0x000000161c167208 */ /* 0x000fe40005800000 */
[----:B------:R-:W-:Y:S02]  /*0510*/  FSEL R23, R29, R23, !P3 ;  /* 0x000000171d177208 */ /* 0x000fe40005800000 */
[----:B------:R-:W-:Y:S02]  /*0520*/  FSEL R16, R24, R16, !P2 ;  /* 0x0000001018107208 */ /* 0x000fe40005000000 */
[----:B------:R-:W-:Y:S02]  /*0530*/  FSEL R17, R25, R17, !P2 ;  /* 0x0000001119117208 */ /* 0x000fe40005000000 */
[----:B------:R-:W-:Y:S02]  /*0540*/  FSEL R18, R26, R18, !P1 ;  /* 0x000000121a127208 */ /* 0x000fe40004800000 */
[----:B------:R-:W-:-:S02]  /*0550*/  FSEL R19, R27, R19, !P1 ;  /* 0x000000131b137208 */ /* 0x000fc40004800000 */
[----:B------:R-:W-:Y:S02]  /*0560*/  FSEL R12, R8, R12, !P0 ;  /* 0x0000000c080c7208 */ /* 0x000fe40004000000 */
[----:B------:R-:W-:Y:S02]  /*0570*/  FSEL R13, R9, R13, !P0 ;  /* 0x0000000d090d7208 */ /* 0x000fe40004000000 */
[----:B------:R-:W-:Y:S02]  /*0580*/  FSEL R14, R10, R14, !P6 ;  /* 0x0000000e0a0e7208 */ /* 0x000fe40007000000 */
[----:B------:R-:W-:Y:S01]  /*0590*/  FSEL R15, R11, R15, !P6 ;  /* 0x0000000f0b0f7208 */ /* 0x000fe20007000000 */
[----:B------:R-:W-:Y:S06]  /*05a0*/  BRA `(.L_x_4215) ;  /* 0x0000002000fc7947 */ /* 0x000fec0003800000 */
.L_x_4214:
[----:B-----5:R-:W-:Y:S01]  /*05b0*/  DSETP.GTU.AND P0, PT, R36, RZ, PT ;  /* 0x000000ff2400722a */ /* 0x020fe20003f0c000 */
[----:B------:R-:W-:-:S13]  /*05c0*/  BSSY B0, `(.L_x_4216) ;  /* 0x0000045000007945 */ /* 0x000fda0003800000 */
[----:B------:R-:W0:Y:S02]  /*05d0*/  @P0 LDC.64 R32, c[0x0][0x220] ;  /* 0x00008800ff200b82 */ /* 0x000e240000000a00 */
[----:B0-----:R-:W-:Y:S01]  /*05e0*/  @P0 DMUL R32, R4, R32 ;  /* 0x0000002004200228 */ /* 0x001fe20000000000 */
[----:B------:R-:W-:Y:S10]  /*05f0*/  @P0 BRA `(.L_x_4217) ;  /* 0x0000000400040947 */ /* 0x000ff40003800000 */
[----:B------:R-:W0:Y:S01]  /*0600*/  LDC.64 R32, c[0x0][0x228] ;  /* 0x00008a00ff207b82 */ /* 0x000e220000000a00 */
[----:B------:R-:W-:Y:S01]  /*0610*/  IMAD.MOV.U32 R2, RZ, RZ, 0x652b82fe ;  /* 0x652b82feff027424 */ /* 0x000fe200078e00ff */
[----:B------:R-:W-:Y:S01]  /*0620*/  UMOV UR6, 0xfefa39ef ;  /* 0xfefa39ef00067882 */ /* 0x000fe20000000000 */
[----:B------:R-:W-:Y:S01]  /*0630*/  IMAD.MOV.U32 R3, RZ, RZ, 0x3ff71547 ;  /* 0x3ff71547ff037424 */ /* 0x000fe200078e00ff */
        /* <DEDUP_REMOVED lines=57> */
.L_x_4219:
[----:B------:R-:W-:Y:S05]  /*09d0*/  BSYNC B1 ;  /* 0x0000000000017941 */ /* 0x000fea0003800000 */
.L_x_4218:
[----:B------:R-:W-:Y:S02]  /*09e0*/  ULDC.64 UR6, c[0x0][0x218] ;  /* 0x0000860000067ab9 */ /* 0x000fe40000000a00 */
[----:B------:R-:W-:-:S08]  /*09f0*/  DMUL R4, R4, UR6 ;  /* 0x0000000604047c28 */ /* 0x000fd00008000000 */
[----:B------:R-:W-:-:S11]  /*0a00*/  DMUL R32, R4, R32 ;  /* 0x0000002004207228 */ /* 0x000fd60000000000 */
.L_x_4217:
[----:B------:R-:W-:Y:S05]  /*0a10*/  BSYNC B0 ;  /* 0x0000000000007941 */ /* 0x000fea0003800000 */
.L_x_4216:
[----:B------:R-:W-:Y:S01]  /*0a20*/  DSETP.GTU.AND P0, PT, R38, RZ, PT ;  /* 0x000000ff2600722a */ /* 0x000fe20003f0c000 */
[----:B------:R-:W-:-:S13]  /*0a30*/  BSSY B0, `(.L_x_4220) ;  /* 0x0000046000007945 */ /* 0x000fda0003800000 */
        /* <DEDUP_REMOVED lines=60> */
[----:B------:R-:W-:-:S06]  /*0e00*/  @!P0 IMAD.MOV.U32 R2, RZ, RZ, RZ ;  /* 0x000000ffff028224 */ /* 0x000fcc00078e00ff */
[----:B------:R-:W-:-:S11]  /*0e10*/  @!P0 DMUL R34, R36, R2 ;  /* 0x0000000224228228 */ /* 0x000fd60000000000 */
.L_x_4223:
[----:B------:R-:W-:Y:S05]  /*0e20*/  BSYNC B1 ;  /* 0x0000000000017941 */ /* 0x000fea0003800000 */
.L_x_4222:
[----:B------:R-:W-:Y:S02]  /*0e30*/  ULDC.64 UR6, c[0x0][0x218] ;  /* 0x0000860000067ab9 */ /* 0x000fe40000000a00 */
[----:B------:R-:W-:-:S08]  /*0e40*/  DMUL R4, R4, UR6 ;  /* 0x0000000604047c28 */ /* 0x000fd00008000000 */
[----:B------:R-:W-:Y:S01]  /*0e50*/  DMUL R34, R4, R34 ;  /* 0x0000002204227228 */ /* 0x000fe20000000000 */
[----:B------:R-:W-:Y:S10]  /*0e60*/  BRA `(.L_x_4224) ;  /* 0x0000000000087947 */ /* 0x000ff40003800000 */
.L_x_4221:
[----:B------:R-:W-:Y:S02]  /*0e70*/  ULDC.64 UR6, c[0x0][0x220] ;  /* 0x0000880000067ab9 */ /* 0x000fe40000000a00 */
[----:B------:R-:W-:-:S11]  /*0e80*/  DMUL R34, R6, UR6 ;  /* 0x0000000606227c28 */ /* 0x000fd60008000000 */
.L_x_4224:
[----:B------:R-:W-:Y:S05]  /*0e90*/  BSYNC B0 ;  /* 0x0000000000007941 */ /* 0x000fea0003800000 */
.L_x_4220:
[----:B------:R-:W-:Y:S01]  /*0ea0*/  DSETP.GTU.AND P0, PT, R28, RZ, PT ;  /* 0x000000ff1c00722a */ /* 0x000fe20003f0c000 */
[----:B------:R-:W-:-:S13]  /*0eb0*/  BSSY B0, `(.L_x_4225) ;  /* 0x0000046000007945 */ /* 0x000fda0003800000 */
        /* <DEDUP_REMOVED lines=62> */
.L_x_4228:
[----:B------:R-:W-:Y:S05]  /*12a0*/  BSYNC B1 ;  /* 0x0000000000017941 */ /* 0x000fea0003800000 */
.L_x_4227:
[----:B------:R-:W-:Y:S02]  /*12b0*/  ULDC.64 UR6, c[0x0][0x218] ;  /* 0x0000860000067ab9 */ /* 0x000fe40000000a00 */
[----:B------:R-:W-:-:S08]  /*12c0*/  DMUL R4, R4, UR6 ;  /* 0x0000000604047c28 */ /* 0x000fd00008000000 */
[----:B------:R-:W-:Y:S01]  /*12d0*/  DMUL R20, R4, R20 ;  /* 0x0000001404147228 */ /* 0x000fe20000000000 */
[----:B------:R-:W-:Y:S10]  /*12e0*/  BRA `(.L_x_4229) ;  /* 0x0000000000087947 */ /* 0x000ff40003800000 */
.L_x_4226:
[----:B------:R-:W-:Y:S02]  /*12f0*/  ULDC.64 UR6, c[0x0][0x220] ;  /* 0x0000880000067ab9 */ /* 0x000fe40000000a00 */
[----:B------:R-:W-:-:S11]  /*1300*/  DMUL R20, R20, UR6 ;  /* 0x0000000614147c28 */ /* 0x000fd60008000000 */
.L_x_4229:
[----:B------:R-:W-:Y:S05]  /*1310*/  BSYNC B0 ;  /* 0x0000000000007941 */ /* 0x000fea0003800000 */
.L_x_4225:
        /* <DEDUP_REMOVED lines=19> */
[----:B------:R-:W-:Y:S01]  /*1450*/  IMAD.MOV.U32 R29, RZ, RZ, 0x3e928af3 ;  /* 0x3e928af3ff1d7424 */ /* 0x000fe200078e00ff */
        /* <DEDUP_REMOVED lines=44> */
.L_x_4233:
[----:B------:R-:W-:Y:S05]  /*1720*/  BSYNC B1 ;  /* 0x0000000000017941 */ /* 0x000fea0003800000 */
.L_x_4232:
[----:B------:R-:W-:Y:S02]  /*1730*/  ULDC.64 UR6, c[0x0][0x218] ;  /* 0x0000860000067ab9 */ /* 0x000fe40000000a00 */
[----:B------:R-:W-:-:S08]  /*1740*/  DMUL R2, R6, UR6 ;  /* 0x0000000606027c28 */ /* 0x000fd00008000000 */
[----:B------:R-:W-:Y:S01]  /*1750*/  DMUL R22, R2, R22 ;  /* 0x0000001602167228 */ /* 0x000fe20000000000 */
[----:B------:R-:W-:Y:S10]  /*1760*/  BRA `(.L_x_4234) ;  /* 0x0000000000087947 */ /* 0x000ff40003800000 */
.L_x_4231:
[----:B------:R-:W-:Y:S02]  /*1770*/  ULDC.64 UR6, c[0x0][0x220] ;  /* 0x0000880000067ab9 */ /* 0x000fe40000000a00 */
[----:B------:R-:W-:-:S11]  /*1780*/  DMUL R22, R22, UR6 ;  /* 0x0000000616167c28 */ /* 0x000fd60008000000 */
.L_x_4234:
[----:B------:R-:W-:Y:S05]  /*1790*/  BSYNC B0 ;  /* 0x0000000000007941 */ /* 0x000fea0003800000 */
.L_x_4230:
        /* <DEDUP_REMOVED lines=49> */
[----:B------:R-:W-:Y:S01]  /*1ab0*/  LEA R17, R4, R29, 0x14 ;  /* 0x0000001d04117211 */ /* 0x000fe200078ea0ff */
        /* <DEDUP_REMOVED lines=14> */
.L_x_4238:
[----:B------:R-:W-:Y:S05]  /*1ba0*/  BSYNC B1 ;  /* 0x0000000000017941 */ /* 0x000fea0003800000 */
.L_x_4237:
[----:B------:R-:W-:Y:S02]  /*1bb0*/  ULDC.64 UR6, c[0x0][0x218] ;  /* 0x0000860000067ab9 */ /* 0x000fe40000000a00 */
[----:B------:R-:W-:-:S08]  /*1bc0*/  DMUL R2, R6, UR6 ;  /* 0x0000000606027c28 */ /* 0x000fd00008000000 */
[----:B------:R-:W-:Y:S01]  /*1bd0*/  DMUL R16, R2, R16 ;  /* 0x0000001002107228 */ /* 0x000fe20000000000 */
[----:B------:R-:W-:Y:S10]  /*1be0*/  BRA `(.L_x_4239) ;  /* 0x0000000000087947 */ /* 0x000ff40003800000 */
.L_x_4236:
[----:B------:R-:W-:Y:S02]  /*1bf0*/  ULDC.64 UR6, c[0x0][0x220] ;  /* 0x0000880000067ab9 */ /* 0x000fe40000000a00 */
[----:B------:R-:W-:-:S11]  /*1c00*/  DMUL R16, R16, UR6 ;  /* 0x0000000610107c28 */ /* 0x000fd60008000000 */
.L_x_4239:
[----:B------:R-:W-:Y:S05]  /*1c10*/  BSYNC B0 ;  /* 0x0000000000007941 */ /* 0x000fea0003800000 */
.L_x_4235:
        /* <DEDUP_REMOVED lines=64> */
.L_x_4243:
[----:B------:R-:W-:Y:S05]  /*2020*/  BSYNC B1 ;  /* 0x0000000000017941 */ /* 0x000fea0003800000 */
.L_x_4242:
[----:B------:R-:W-:Y:S02]  /*2030*/  ULDC.64 UR6, c[0x0][0x218] ;  /* 0x0000860000067ab9 */ /* 0x000fe40000000a00 */
[----:B------:R-:W-:-:S08]  /*2040*/  DMUL R2, R6, UR6 ;  /* 0x0000000606027c28 */ /* 0x000fd00008000000 */
[----:B------:R-:W-:Y:S01]  /*2050*/  DMUL R18, R2, R18 ;  /* 0x0000001202127228 */ /* 0x000fe20000000000 */
[----:B------:R-:W-:Y:S10]  /*2060*/  BRA `(.L_x_4244) ;  /* 0x0000000000087947 */ /* 0x000ff40003800000 */
.L_x_4241:
[----:B------:R-:W-:Y:S02]  /*2070*/  ULDC.64 UR6, c[0x0][0x220] ;  /* 0x0000880000067ab9 */ /* 0x000fe40000000a00 */
[----:B------:R-:W-:-:S11]  /*2080*/  DMUL R18, R18, UR6 ;  /* 0x0000000612127c28 */ /* 0x000fd60008000000 */
.L_x_4244:
[----:B------:R-:W-:Y:S05]  /*2090*/  BSYNC B0 ;  /* 0x0000000000007941 */ /* 0x000fea0003800000 */
.L_x_4240:
        /* <DEDUP_REMOVED lines=61> */
[----:B------:R-:W-:Y:S02]  /*2470*/  @!P0 LEA R3, R2, 0x3ff00000, 0x14 ;  /* 0x3ff0000002038811 */ /* 0x000fe400078ea0ff */
[----:B------:R-:W-:-:S06]  /*2480*/  @!P0 MOV R2, RZ ;  /* 0x000000ff00028202 */ /* 0x000fcc0000000f00 */
[----:B------:R-:W-:-:S11]  /*2490*/  @!P0 DMUL R12, R24, R2 ;  /* 0x00000002180c8228 */ /* 0x000fd60000000000 */
.L_x_4248:
[----:B------:R-:W-:Y:S05]  /*24a0*/  BSYNC B1 ;  /* 0x0000000000017941 */ /* 0x000fea0003800000 */
.L_x_4247:
[----:B------:R-:W-:Y:S02]  /*24b0*/  ULDC.64 UR6, c[0x0][0x218] ;  /* 0x0000860000067ab9 */ /* 0x000fe40000000a00 */
[----:B------:R-:W-:-:S08]  /*24c0*/  DMUL R2, R6, UR6 ;  /* 0x0000000606027c28 */ /* 0x000fd00008000000 */
[----:B------:R-:W-:Y:S01]  /*24d0*/  DMUL R12, R2, R12 ;  /* 0x0000000c020c7228 */ /* 0x000fe20000000000 */
[----:B------:R-:W-:Y:S10]  /*24e0*/  BRA `(.L_x_4249) ;  /* 0x0000000000087947 */ /* 0x000ff40003800000 */
.L_x_4246:
[----:B------:R-:W-:Y:S02]  /*24f0*/  ULDC.64 UR6, c[0x0][0x220] ;  /* 0x0000880000067ab9 */ /* 0x000fe40000000a00 */
[----:B------:R-:W-:-:S11]  /*2500*/  DMUL R12, R12, UR6 ;  /* 0x000000060c0c7c28 */ /* 0x000fd60008000000 */
.L_x_4249:
[----:B------:R-:W-:Y:S05]  /*2510*/  BSYNC B0 ;  /* 0x0000000000007941 */ /* 0x000fea0003800000 */
.L_x_4245:
[----:B------:R-:W-:Y:S01]  /*2520*/  DSETP.GTU.AND P0, PT, R10, RZ, PT ;  /* 0x000000ff0a00722a */ /* 0x000fe20003f0c000 */
[----:B------:R-:W-:-:S13]  /*2530*/  BSSY B0, `(.L_x_4215) ;  /* 0x0000046000007945 */ /* 0x000fda0003800000 */
[----:B------:R-:W-:Y:S05]  /*2540*/  @P0 BRA `(.L_x_4250) ;  /* 0x0000000400080947 */ /* 0x000fea0003800000 */
[----:B------:R-:W-:Y:S01]  /*2550*/  ULDC.64 UR6, c[0x0][0x228] ;  /* 0x00008a0000067ab9 */ /* 0x000fe20000000a00 */
[----:B------:R-:W-:Y:S01]  /*2560*/  IMAD.MOV.U32 R2, RZ, RZ, 0x652b82fe ;  /* 0x652b82feff027424 */ /* 0x000fe200078e00ff */
        /* <DEDUP_REMOVED lines=61> */
.L_x_4252:
[----:B------:R-:W-:Y:S05]  /*2940*/  BSYNC B1 ;  /* 0x0000000000017941 */ /* 0x000fea0003800000 */
.L_x_4251:
[----:B------:R-:W-:Y:S01]  /*2950*/  DMUL R14, R14, R6 ;  /* 0x000000060e0e7228 */ /* 0x000fe20000000000 */
[----:B------:R-:W-:Y:S10]  /*2960*/  BRA `(.L_x_4253) ;  /* 0x0000000000087947 */ /* 0x000ff40003800000 */
.L_x_4250:
[----:B------:R-:W-:Y:S02]  /*2970*/  ULDC.64 UR6, c[0x0][0x220] ;  /* 0x0000880000067ab9 */ /* 0x000fe40000000a00 */
[----:B------:R-:W-:-:S11]  /*2980*/  DMUL R14, R14, UR6 ;  /* 0x000000060e0e7c28 */ /* 0x000fd60008000000 */
.L_x_4253:
[----:B------:R-:W-:Y:S05]  /*2990*/  BSYNC B0 ;  /* 0x0000000000007941 */ /* 0x000fea0003800000 */
.L_x_4215:
[----:B------:R-:W0:Y:S01]  /*29a0*/  S2R R5, SR_TID.X ;  /* 0x0000000000057919 */ /* 0x000e220000002100 */
[----:B------:R-:W-:Y:S02]  /*29b0*/  ULDC.64 UR6, c[0x0][0x240] ;  /* 0x0000900000067ab9 */ /* 0x000fe40000000a00 */
[----:B------:R-:W-:-:S06]  /*29c0*/  UIMAD.WIDE.U32 UR6, UR4, 0x8, UR6 ;  /* 0x00000008040678a5 */ /* 0x000fcc000f8e0006 */
[----:B------:R-:W-:Y:S01]  /*29d0*/  MOV R3, UR7 ;  /* 0x0000000700037c02 */ /* 0x000fe20008000f00 */
[----:B------:R-:W-:-:S04]  /*29e0*/  IMAD.U32 R2, RZ, RZ, UR6 ;  /* 0x00000006ff027e24 */ /* 0x000fc8000f8e00ff */
[----:B0-----:R-:W-:-:S05]  /*29f0*/  IMAD.WIDE R2, R5, 0x10, R2 ;  /* 0x0000001005027825 */ /* 0x001fca00078e0202 */
[----:B------:R-:W-:Y:S04]  /*2a00*/  STG.E.128 desc[UR10][R2.64], R32 ;  /* 0x0000002002007986 */ /* 0x000fe8000c101d0a */
[----:B------:R-:W-:Y:S04]  /*2a10*/  STG.E.128 desc[UR10][R2.64+0x800], R20 ;  /* 0x0008001402007986 */ /* 0x000fe8000c101d0a */
[----:B------:R-:W-:Y:S04]  /*2a20*/  STG.E.128 desc[UR10][R2.64+0x1000], R16 ;  /* 0x0010001002007986 */ /* 0x000fe8000c101d0a */
[----:B------:R-:W-:Y:S01]  /*2a30*/  STG.E.128 desc[UR10][R2.64+0x1800], R12 ;  /* 0x0018000c02007986 */ /* 0x000fe2000c101d0a */
[----:B------:R-:W-:Y:S05]  /*2a40*/  EXIT ;  /* 0x000000000000794d */ /* 0x000fea0003800000 */
.L_x_4213:
[----:B------:R-:W0:Y:S01]  /*2a50*/  S2R R0, SR_TID.X ;  /* 0x0000000000007919 */ /* 0x000e220000002100 */
[----:B------:R-:W-:Y:S02]  /*2a60*/  CS2R R22, SRZ ;  /* 0x0000000000167805 */ /* 0x000fe4000001ff00 */
[----:B0-----:R-:W-:Y:S01]  /*2a70*/  ISETP.GE.AND P0, PT, R0, UR5, PT ;  /* 0x0000000500007c0c */ /* 0x001fe2000bf06270 */
[----:B------:R-:W-:-:S12]  /*2a80*/  IMAD.MOV.U32 R36, RZ, RZ, R0 ;  /* 0x000000ffff247224 */ /* 0x000fd800078e0000 */
[----:B------:R-:W-:-:S05]  /*2a90*/  @!P0 VIADD R36, R0, 0x80 ;  /* 0x0000008000248836 */ /* 0x000fca0000000000 */
[----:B------:R-:W-:-:S13]  /*2aa0*/  ISETP.GE.AND P6, PT, R36, UR5, PT ;  /* 0x0000000524007c0c */ /* 0x000fda000bfc6270 */
[C---:B------:R-:W-:Y:S01]  /*2ab0*/  @!P6 VIADD R19, R36.reuse, UR4 ;  /* 0x000000042413ec36 */ /* 0x040fe20008000000 */
[----:B------:R-:W0:Y:S01]  /*2ac0*/  @!P6 LDC.64 R2, c[0x0][0x248] ;  /* 0x00009200ff02eb82 */ /* 0x000e220000000a00 */
[----:B------:R-:W-:-:S05]  /*2ad0*/  @!P6 VIADD R36, R36, 0x80 ;  /* 0x000000802424e836 */ /* 0x000fca0000000000 */
[C---:B------:R-:W-:Y:S02]  /*2ae0*/  ISETP.GE.AND P5, PT, R36.reuse, UR5, PT ;  /* 0x0000000524007c0c */ /* 0x040fe4000bfa6270 */
[----:B------:R-:W1:Y:S11]  /*2af0*/  @!P6 LDC.64 R24, c[0x0][0x250] ;  /* 0x00009400ff18eb82 */ /* 0x000e760000000a00 */
[C---:B------:R-:W-:Y:S01]  /*2b00*/  @!P5 VIADD R41, R36.reuse, UR4 ;  /* 0x000000042429dc36 */ /* 0x040fe20008000000 */
[----:B------:R-:W2:Y:S01]  /*2b10*/  @!P5 LDC.64 R6, c[0x0][0x248] ;  /* 0x00009200ff06db82 */ /* 0x000ea20000000a00 */
[----:B------:R-:W-:Y:S01]  /*2b20*/  @!P5 VIADD R36, R36, 0x80 ;  /* 0x000000802424d836 */ /* 0x000fe20000000000 */
[----:B------:R-:W-:Y:S01]  /*2b30*/  CS2R R20, SRZ ;  /* 0x0000000000147805 */ /* 0x000fe2000001ff00 */
[----:B0-----:R-:W-:-:S03]  /*2b40*/  @!P6 IMAD.WIDE.U32 R2, R19, 0x8, R2 ;  /* 0x000000081302e825 */ /* 0x001fc600078e0002 */
[C---:B------:R-:W-:Y:S02]  /*2b50*/  ISETP.GE.AND P4, PT, R36.reuse, UR5, PT ;  /* 0x0000000524007c0c */ /* 0x040fe4000bf86270 */
[----:B------:R-:W0:Y:S01]  /*2b60*/  @!P5 LDC.64 R16, c[0x0][0x250] ;  /* 0x00009400ff10db82 */ /* 0x000e220000000a00 */
[----:B------:R3:W5:Y:S10]  /*2b70*/  @!P6 LDG.E.64 R22, desc[UR10][R2.64] ;  /* 0x0000000a0216e981 */ /* 0x000774000c1e1b00 */
[C---:B------:R-:W-:Y:S01]  /*2b80*/  @!P4 VIADD R15, R36.reuse, UR4 ;  /* 0x00000004240fcc36 */ /* 0x040fe20008000000 */
[----:B------:R-:W4:Y:S01]  /*2b90*/  @!P4 LDC.64 R12, c[0x0][0x248] ;  /* 0x00009200ff0ccb82 */ /* 0x000f220000000a00 */
[----:B------:R-:W-:-:S05]  /*2ba0*/  @!P4 VIADD R36, R36, 0x80 ;  /* 0x000000802424c836 */ /* 0x000fca0000000000 */
[C---:B------:R-:W-:Y:S02]  /*2bb0*/  ISETP.GE.AND P3, PT, R36.reuse, UR5, PT ;  /* 0x0000000524007c0c */ /* 0x040fe4000bf66270 */
[----:B------:R-:W0:Y:S11]  /*2bc0*/  @!P4 LDC.64 R10, c[0x0][0x250] ;  /* 0x00009400ff0acb82 */ /* 0x000e360000000a00 */
[C---:B------:R-:W-:Y:S01]  /*2bd0*/  @!P3 VIADD R29, R36.reuse, UR4 ;  /* 0x00000004241dbc36 */ /* 0x040fe20008000000 */
[----:B------:R-:W0:Y:S01]  /*2be0*/  @!P3 LDC.64 R8, c[0x0][0x248] ;  /* 0x00009200ff08bb82 */ /* 0x000e220000000a00 */
[----:B------:R-:W-:-:S05]  /*2bf0*/  @!P3 VIADD R36, R36, 0x80 ;  /* 0x000000802424b836 */ /* 0x000fca0000000000 */
[----:B------:R-:W-:-:S13]  /*2c00*/  ISETP.GE.AND P2, PT, R36, UR5, PT ;  /* 0x0000000524007c0c */ /* 0x000fda000bf46270 */
[C---:B------:R-:W-:Y:S01]  /*2c10*/  @!P2 IADD3 R5, R36.reuse, UR4, RZ ;  /* 0x000000042405ac10 */ /* 0x040fe2000fffe0ff */
[----:B------:R-:W-:Y:S01]  /*2c20*/  @!P2 VIADD R36, R36, 0x80 ;  /* 0x000000802424a836 */ /* 0x000fe20000000000 */
[----:B------:R-:W0:Y:S04]  /*2c30*/  @!P2 LDC.64 R26, c[0x0][0x248] ;  /* 0x00009200ff1aab82 */ /* 0x000e280000000a00 */
[----:B------:R-:W-:Y:S01]  /*2c40*/  ISETP.GE.AND P1, PT, R36, UR5, PT ;  /* 0x0000000524007c0c */ /* 0x000fe2000bf26270 */
[----:B--2---:R-:W-:-:S03]  /*2c50*/  @!P5 IMAD.WIDE.U32 R30, R41, 0x8, R6 ;  /* 0x00000008291ed825 */ /* 0x004fc600078e0006 */
[----:B------:R-:W2:Y:S01]  /*2c60*/  @!P3 LDC.64 R6, c[0x0][0x250] ;  /* 0x00009400ff06bb82 */ /* 0x000ea20000000a00 */
[----:B-1----:R-:W-:-:S05]  /*2c70*/  @!P6 IMAD.WIDE.U32 R24, R19, 0x8, R24 ;  /* 0x000000081318e825 */ /* 0x002fca00078e0018 */
[----:B------:R1:W5:Y:S02]  /*2c80*/  @!P6 LDG.E.64 R20, desc[UR10][R24.64] ;  /* 0x0000000a1814e981 */ /* 0x000364000c1e1b00 */
[----:B---3--:R-:W3:Y:S01]  /*2c90*/  @!P2 LDC.64 R2, c[0x0][0x250] ;  /* 0x00009400ff02ab82 */ /* 0x008ee20000000a00 */
[C---:B------:R-:W-:Y:S02]  /*2ca0*/  @!P1 VIADD R37, R36.reuse, UR4 ;  /* 0x0000000424259c36 */ /* 0x040fe40008000000 */
[----:B------:R-:W-:-:S05]  /*2cb0*/  @!P1 VIADD R36, R36, 0x80 ;  /* 0x0000008024249836 */ /* 0x000fca0000000000 */
[----:B------:R-:W-:Y:S01]  /*2cc0*/  ISETP.GE.AND P6, PT, R36, UR5, PT ;  /* 0x0000000524007c0c */ /* 0x000fe2000bfc6270 */
[----:B----4-:R-:W-:Y:S01]  /*2cd0*/  @!P4 IMAD.WIDE.U32 R38, R15, 0x8, R12 ;  /* 0x000000080f26c825 */ /* 0x010fe200078e000c */
[----:B------:R-:W-:Y:S02]  /*2ce0*/  CS2R R12, SRZ ;  /* 0x00000000000c7805 */ /* 0x000fe4000001ff00 */
[----:B------:R-:W-:Y:S01]  /*2cf0*/  CS2R R18, SRZ ;  /* 0x0000000000127805 */ /* 0x000fe2000001ff00 */
[----:B------:R-:W4:Y:S01]  /*2d00*/  @!P1 LDC.64 R32, c[0x0][0x248] ;  /* 0x00009200ff209b82 */ /* 0x000f220000000a00 */
[----:B0-----:R-:W-:Y:S01]  /*2d10*/  @!P5 IMAD.WIDE.U32 R40, R41, 0x8, R16 ;  /* 0x000000082928d825 */ /* 0x001fe200078e0010 */
[----:B------:R-:W-:-:S03]  /*2d20*/  CS2R R16, SRZ ;  /* 0x0000000000107805 */ /* 0x000fc6000001ff00 */
[----:B------:R-:W-:Y:S01]  /*2d30*/  @!P4 IMAD.WIDE.U32 R42, R15, 0x8, R10 ;  /* 0x000000080f2ac825 */ /* 0x000fe200078e000a */
[----:B------:R-:W5:Y:S02]  /*2d40*/  @!P5 LDG.E.64 R18, desc[UR10][R30.64] ;  /* 0x0000000a1e12d981 */ /* 0x000f64000c1e1b00 */
[----:B------:R-:W0:Y:S02]  /*2d50*/  @!P1 LDC.64 R34, c[0x0][0x250] ;  /* 0x00009400ff229b82 */ /* 0x000e240000000a00 */
[----:B------:R1:W5:Y:S01]  /*2d60*/  @!P4 LDG.E.64 R12, desc[UR10][R42.64] ;  /* 0x0000000a2a0cc981 */ /* 0x000362000c1e1b00 */
[----:B------:R-:W-:-:S05]  /*2d70*/  @!P3 IMAD.WIDE.U32 R44, R29, 0x8, R8 ;  /* 0x000000081d2cb825 */ /* 0x000fca00078e0008 */
[----:B-1----:R-:W1:Y:S01]  /*2d80*/  @!P6 LDC.64 R24, c[0x0][0x248] ;  /* 0x00009200ff18eb82 */ /* 0x002e620000000a00 */
[----:B------:R2:W5:Y:S01]  /*2d90*/  @!P5 LDG.E.64 R16, desc[UR10][R40.64] ;  /* 0x0000000a2810d981 */ /* 0x000562000c1e1b00 */
[----:B------:R-:W-:Y:S01]  /*2da0*/  CS2R R14, SRZ ;  /* 0x00000000000e7805 */ /* 0x000fe2000001ff00 */
[----:B------:R-:W-:-:S05]  /*2db0*/  @!P2 IMAD.WIDE.U32 R42, R5, 0x8, R26 ;  /* 0x00000008052aa825 */ /* 0x000fca00078e001a */
[----:B------:R-:W4:Y:S01]  /*2dc0*/  @!P6 LDC.64 R26, c[0x0][0x250] ;  /* 0x00009400ff1aeb82 */ /* 0x000f220000000a00 */
[----:B------:R3:W5:Y:S01]  /*2dd0*/  @!P4 LDG.E.64 R14, desc[UR10][R38.64] ;  /* 0x0000000a260ec981 */ /* 0x000762000c1e1b00 */
[----:B--2---:R-:W-:-:S06]  /*2de0*/  @!P3 IMAD.WIDE.U32 R40, R29, 0x8, R6 ;  /* 0x000000081d28b825 */ /* 0x004fcc00078e0006 */
[----:B------:R-:W2:Y:S08]  /*2df0*/  @!P0 LDC.64 R28, c[0x0][0x248] ;  /* 0x00009200ff1c8b82 */ /* 0x000eb00000000a00 */
[----:B------:R-:W2:Y:S01]  /*2e00*/  @!P0 LDC.64 R30, c[0x0][0x250] ;  /* 0x00009400ff1e8b82 */ /* 0x000ea20000000a00 */
[----:B---3--:R-:W-:Y:S01]  /*2e10*/  @!P2 IMAD.WIDE.U32 R38, R5, 0x8, R2 ;  /* 0x000000080526a825 */ /* 0x008fe200078e0002 */
[----:B------:R-:W-:-:S02]  /*2e20*/  CS2R R4, SRZ ;  /* 0x0000000000047805 */ /* 0x000fc4000001ff00 */
[----:B------:R-:W-:Y:S02]  /*2e30*/  CS2R R8, SRZ ;  /* 0x0000000000087805 */ /* 0x000fe4000001ff00 */
[----:B------:R-:W-:Y:S02]  /*2e40*/  CS2R R10, SRZ ;  /* 0x00000000000a7805 */ /* 0x000fe4000001ff00 */
[----:B------:R-:W-:Y:S01]  /*2e50*/  CS2R R6, SRZ ;  /* 0x0000000000067805 */ /* 0x000fe2000001ff00 */
[----:B------:R3:W5:Y:S04]  /*2e60*/  @!P2 LDG.E.64 R4, desc[UR10][R38.64] ;  /* 0x0000000a2604a981 */ /* 0x000768000c1e1b00 */
[----:B------:R1:W5:Y:S04]  /*2e70*/  @!P3 LDG.E.64 R8, desc[UR10][R40.64] ;  /* 0x0000000a2808b981 */ /* 0x000368000c1e1b00 */
[----:B------:R0:W5:Y:S01]  /*2e80*/  @!P3 LDG.E.64 R10, desc[UR10][R44.64] ;  /* 0x0000000a2c0ab981 */ /* 0x000162000c1e1b00 */
[----:B---3--:R-:W-:-:S03]  /*2e90*/  @!P6 VIADD R39, R36, UR4 ;  /* 0x000000042427ec36 */ /* 0x008fc60008000000 */
[----:B------:R3:W5:Y:S01]  /*2ea0*/  @!P2 LDG.E.64 R6, desc[UR10][R42.64] ;  /* 0x0000000a2a06a981 */ /* 0x000762000c1e1b00 */
[----:B-1----:R-:W-:-:S04]  /*2eb0*/  @!P6 IMAD.WIDE.U32 R40, R39, 0x8, R24 ;  /* 0x000000082728e825 */ /* 0x002fc800078e0018 */
[----:B------:R-:W-:Y:S02]  /*2ec0*/  @!P0 VIADD R25, R0, UR4 ;  /* 0x0000000400198c36 */ /* 0x000fe40008000000 */
[----:B----4-:R-:W-:-:S04]  /*2ed0*/  @!P6 IMAD.WIDE.U32 R26, R39, 0x8, R26 ;  /* 0x00000008271ae825 */ /* 0x010fc800078e001a */
[----:B0-----:R-:W-:-:S04]  /*2ee0*/  @!P1 IMAD.WIDE.U32 R44, R37, 0x8, R32 ;  /* 0x00000008252c9825 */ /* 0x001fc800078e0020 */
[----:B---3--:R-:W-:Y:S01]  /*2ef0*/  @!P1 IMAD.WIDE.U32 R42, R37, 0x8, R34 ;  /* 0x00000008252a9825 */ /* 0x008fe200078e0022 */
[----:B------:R-:W-:Y:S02]  /*2f00*/  CS2R R34, SRZ ;  /* 0x0000000000227805 */ /* 0x000fe4000001ff00 */
[----:B------:R-:W-:Y:S01]  /*2f10*/  CS2R R36, SRZ ;  /* 0x0000000000247805 */ /* 0x000fe2000001ff00 */
[C---:B--2---:R-:W-:Y:S01]  /*2f20*/  @!P0 IMAD.WIDE.U32 R38, R25.reuse, 0x8, R28 ;  /* 0x0000000819268825 */ /* 0x044fe200078e001c */
[----:B------:R-:W-:Y:S02]  /*2f30*/  CS2R R28, SRZ ;  /* 0x00000000001c7805 */ /* 0x000fe4000001ff00 */
[----:B------:R0:W5:Y:S01]  /*2f40*/  @!P6 LDG.E.64 R34, desc[UR10][R40.64] ;  /* 0x0000000a2822e981 */ /* 0x000162000c1e1b00 */
[----:B------:R-:W-:Y:S01]  /*2f50*/  @!P0 IMAD.WIDE.U32 R30, R25, 0x8, R30 ;  /* 0x00000008191e8825 */ /* 0x000fe200078e001e */
[----:B------:R-:W-:Y:S02]  /*2f60*/  CS2R R24, SRZ ;  /* 0x0000000000187805 */ /* 0x000fe4000001ff00 */
[----:B------:R0:W5:Y:S04]  /*2f70*/  @!P0 LDG.E.64 R36, desc[UR10][R38.64] ;  /* 0x0000000a26248981 */ /* 0x000168000c1e1b00 */
[----:B------:R0:W5:Y:S04]  /*2f80*/  @!P6 LDG.E.64 R24, desc[UR10][R26.64] ;  /* 0x0000000a1a18e981 */ /* 0x000168000c1e1b00 */
[----:B------:R0:W5:Y:S01]  /*2f90*/  @!P0 LDG.E.64 R28, desc[UR10][R30.64] ;  /* 0x0000000a1e1c8981 */ /* 0x000162000c1e1b00 */
[----:B------:R-:W-:-:S02]  /*2fa0*/  CS2R R2, SRZ ;  /* 0x0000000000027805 */ /* 0x000fc4000001ff00 */
[----:B------:R-:W-:-:S04]  /*2fb0*/  CS2R R32, SRZ ;  /* 0x0000000000207805 */ /* 0x000fc8000001ff00 */
[----:B------:R0:W5:Y:S04]  /*2fc0*/  @!P1 LDG.E.64 R2, desc[UR10][R44.64] ;  /* 0x0000000a2c029981 */ /* 0x000168000c1e1b00 */
[----:B------:R0:W5:Y:S01]  /*2fd0*/  @!P1 LDG.E.64 R32, desc[UR10][R42.64] ;  /* 0x0000000a2a209981 */ /* 0x000162000c1e1b00 */
[----:B------:R-:W-:Y:S01]  /*2fe0*/  ISETP.NE.AND P1, PT, RZ, UR12, PT ;  /* 0x0000000cff007c0c */ /* 0x000fe2000bf25270 */
[----:B------:R-:W-:-:S12]  /*2ff0*/  BSSY B0, `(.L_x_4254) ;  /* 0x00002d2000007945 */ /* 0x000fd80003800000 */
[----:B0-----:R-:W-:Y:S05]  /*3000*/  @!P1 BRA `(.L_x_4255) ;  /* 0x0000000400d49947 */ /* 0x001fea0003800000 */
[----:B------:R-:W-:Y:S04]  /*3010*/  BSSY B1, `(.L_x_4256) ;  /* 0x000000c000017945 */ /* 0x000fe80003800000 */
[----:B------:R-:W-:Y:S05]  /*3020*/  @P0 BRA `(.L_x_4257) ;  /* 0x0000000000280947 */ /* 0x000fea0003800000 */
        /* <DEDUP_REMOVED lines=10> */
.L_x_4257:
[----:B------:R-:W-:Y:S05]  /*30d0*/  BSYNC B1 ;  /* 0x0000000000017941 */ /* 0x000fea0003800000 */
.L_x_4256:
[----:B------:R-:W-:Y:S01]  /*30e0*/  VIADD R30, R0, 0x80 ;  /* 0x00000080001e7836 */ /* 0x000fe20000000000 */
[----:B------:R-:W-:Y:S04]  /*30f0*/  BSSY B1, `(.L_x_4258) ;  /* 0x000000d000017945 */ /* 0x000fe80003800000 */
[----:B------:R-:W-:-:S13]  /*3100*/  ISETP.GE.AND P1, PT, R30, UR5, PT ;  /* 0x000000051e007c0c */ /* 0x000fda000bf26270 */
        /* <DEDUP_REMOVED lines=11> */
.L_x_4259:
[----:B------:R-:W-:Y:S05]  /*31c0*/  BSYNC B1 ;  /* 0x0000000000017941 */ /* 0x000fea0003800000 */
.L_x_4258:
[----:B-----5:R-:W-:Y:S01]  /*31d0*/  VIADD R20, R0, 0x100 ;  /* 0x0000010000147836 */ /* 0x020fe20000000000 */
[----:B------:R-:W-:Y:S04]  /*31e0*/  BSSY B1, `(.L_x_4260) ;  /* 0x0000017000017945 */ /* 0x000fe80003800000 */
[----:B------:R-:W-:Y:S01]  /*31f0*/  ISETP.GE.AND P6, PT, R20, UR5, PT ;  /* 0x0000000514007c0c */ /* 0x000fe2000bfc6270 */
[----:B------:R-:W-:-:S05]  /*3200*/  VIADD R20, R0, 0x180 ;  /* 0x0000018000147836 */ /* 0x000fca0000000000 */
[----:B------:R-:W-:Y:S01]  /*3210*/  ISETP.GE.AND P1, PT, R20, UR5, PT ;  /* 0x0000000514007c0c */ /* 0x000fe2000bf26270 */
[----:B------:R-:W-:-:S05]  /*3220*/  VIADD R20, R0, 0x200 ;  /* 0x0000020000147836 */ /* 0x000fca0000000000 */
[----:B------:R-:W-:Y:S01]  /*3230*/  ISETP.GE.AND P2, PT, R20, UR5, PT ;  /* 0x0000000514007c0c */ /* 0x000fe2000bf46270 */
[----:B------:R-:W-:-:S05]  /*3240*/  VIADD R20, R0, 0x280 ;  /* 0x0000028000147836 */ /* 0x000fca0000000000 */
[----:B------:R-:W-:Y:S02]  /*3250*/  ISETP.GE.AND P3, PT, R20, UR5, PT ;  /* 0x0000000514007c0c */ /* 0x000fe4000bf66270 */
[----:B------:R-:W-:-:S04]  /*3260*/  IADD3 R20, R0, 0x300, RZ ;  /* 0x0000030000147810 */ /* 0x000fc80007ffe0ff */
[----:B------:R-:W-:Y:S01]  /*3270*/  ISETP.GE.AND P4, PT, R20, UR5, PT ;  /* 0x0000000514007c0c */ /* 0x000fe2000bf86270 */
[----:B------:R-:W-:-:S05]  /*3280*/  VIADD R20, R0, 0x380 ;  /* 0x0000038000147836 */ /* 0x000fca0000000000 */
[----:B------:R-:W-:Y:S01]  /*3290*/  ISETP.GE.AND P5, PT, R20, UR5, PT ;  /* 0x0000000514007c0c */ /* 0x000fe2000bfa6270 */
[----:B------:R-:W-:-:S12]  /*32a0*/  @P6 BRA `(.L_x_4261) ;  /* 0x0000000000286947 */ /* 0x000fd80003800000 */
[----:B------:R-:W-:Y:S01]  /*32b0*/  ULDC.64 UR6, c[0x0][0x218] ;  /* 0x0000860000067ab9 */ /* 0x000fe20000000a00 */
[----:B------:R-:W-:Y:S01]  /*32c0*/  ULDC.64 UR8, c[0x0][0x228] ;  /* 0x00008a0000087ab9 */ /* 0x000fe20000000a00 */
[----:B------:R-:W-:Y:S01]  /*32d0*/  DADD R20, R16, UR6 ;  /* 0x0000000610147e29 */ /* 0x000fe20008000000 */
[----:B------:R-:W-:Y:S01]  /*32e0*/  ULDC.64 UR6, c[0x0][0x220] ;  /* 0x0000880000067ab9 */ /* 0x000fe20000000a00 */
[C---:B------:R-:W-:Y:S02]  /*32f0*/  DMUL R28, R18.reuse, UR8 ;  /* 0x00000008121c7c28 */ /* 0x040fe40008000000 */
[----:B------:R-:W-:Y:S02]  /*3300*/  DMUL R18, R18, UR6 ;  /* 0x0000000612127c28 */ /* 0x000fe40008000000 */
[----:B------:R-:W-:-:S04]  /*3310*/  DSETP.GTU.AND P6, PT, R16, RZ, PT ;  /* 0x000000ff1000722a */ /* 0x000fc80003fcc000 */
[----:B------:R-:W-:-:S10]  /*3320*/  DMUL R20, R20, R28 ;  /* 0x0000001c14147228 */ /* 0x000fd40000000000 */
[----:B------:R-:W-:Y:S02]  /*3330*/  FSEL R18, R20, R18, !P6 ;  /* 0x0000001214127208 */ /* 0x000fe40007000000 */
[----:B------:R-:W-:-:S07]  /*3340*/  FSEL R19, R21, R19, !P6 ;  /* 0x0000001315137208 */ /* 0x000fce0007000000 */
.L_x_4261:
[----:B------:R-:W-:Y:S05]  /*3350*/  BSYNC B1 ;  /* 0x0000000000017941 */ /* 0x000fea0003800000 */
.L_x_4260:
[----:B------:R-:W-:Y:S04]  /*3360*/  BSSY B1, `(.L_x_4262) ;  /* 0x000000c000017945 */ /* 0x000fe80003800000 */
[----:B------:R-:W-:Y:S05]  /*3370*/  @P1 BRA `(.L_x_4263) ;  /* 0x0000000000281947 */ /* 0x000fea0003800000 */
        /* <DEDUP_REMOVED lines=10> */
.L_x_4263:
[----:B------:R-:W-:Y:S05]  /*3420*/  BSYNC B1 ;  /* 0x0000000000017941 */ /* 0x000fea0003800000 */
.L_x_4262:
        /* <DEDUP_REMOVED lines=12> */
.L_x_4265:
[----:B------:R-:W-:Y:S05]  /*34f0*/  BSYNC B1 ;  /* 0x0000000000017941 */ /* 0x000fea0003800000 */
.L_x_4264:
        /* <DEDUP_REMOVED lines=12> */
.L_x_4267:
[----:B------:R-:W-:Y:S05]  /*35c0*/  BSYNC B1 ;  /* 0x0000000000017941 */ /* 0x000fea0003800000 */
.L_x_4266:
        /* <DEDUP_REMOVED lines=12> */
.L_x_4269:
[----:B------:R-:W-:Y:S05]  /*3690*/  BSYNC B1 ;  /* 0x0000000000017941 */ /* 0x000fea0003800000 */
.L_x_4268:
        /* <DEDUP_REMOVED lines=12> */
.L_x_4255:
[----:B------:R-:W-:Y:S04]  /*3760*/  BSSY B1, `(.L_x_4271) ;  /* 0x000004a000017945 */ /* 0x000fe80003800000 */
[----:B------:R-:W-:Y:S05]  /*3770*/  @P0 BRA `(.L_x_4272) ;  /* 0x0000000400200947 */ /* 0x000fea0003800000 */
[----:B-----5:R-:W-:-:S14]  /*3780*/  DSETP.GTU.AND P1, PT, R28, RZ, PT ;  /* 0x000000ff1c00722a */ /* 0x020fdc0003f2c000 */
        /* <DEDUP_REMOVED lines=57> */
[----:B------:R-:W-:-:S09]  /*3b20*/  MOV R30, RZ ;  /* 0x000000ff001e7202 */ /* 0x000fd20000000f00 */
[----:B------:R-:W-:-:S04]  /*3b30*/  LEA.HI R27, R26, R26, RZ, 0x1 ;  /* 0x0000001a1a1b7211 */ /* 0x000fc800078f08ff */
[----:B------:R-:W-:-:S05]  /*3b40*/  SHF.R.S32.HI R27, RZ, 0x1, R27 ;  /* 0x00000001ff1b7819 */ /* 0x000fca000001141b */
[----:B------:R-:W-:Y:S02]  /*3b50*/  IMAD.IADD R26, R26, 0x1, -R27 ;  /* 0x000000011a1a7824 */ /* 0x000fe400078e0a1b */
[----:B------:R-:W-:-:S03]  /*3b60*/  IMAD R41, R27, 0x100000, R41 ;  /* 0x001000001b297824 */ /* 0x000fc600078e0229 */
[----:B------:R-:W-:-:S06]  /*3b70*/  LEA R31, R26, 0x3ff00000, 0x14 ;  /* 0x3ff000001a1f7811 */ /* 0x000fcc00078ea0ff */
[----:B------:R-:W-:-:S11]  /*3b80*/  DMUL R30, R40, R30 ;  /* 0x0000001e281e7228 */ /* 0x000fd60000000000 */
.L_x_4275:
[----:B------:R-:W-:Y:S05]  /*3b90*/  BSYNC B2 ;  /* 0x0000000000027941 */ /* 0x000fea0003800000 */
.L_x_4274:
[----:B------:R-:W-:Y:S02]  /*3ba0*/  ULDC.64 UR6, c[0x0][0x218] ;  /* 0x0000860000067ab9 */ /* 0x000fe40000000a00 */
[----:B------:R-:W-:-:S08]  /*3bb0*/  DMUL R36, R36, UR6 ;  /* 0x0000000624247c28 */ /* 0x000fd00008000000 */
[----:B------:R-:W-:Y:S01]  /*3bc0*/  DMUL R26, R36, R30 ;  /* 0x0000001e241a7228 */ /* 0x000fe20000000000 */
[----:B------:R-:W-:Y:S10]  /*3bd0*/  BRA `(.L_x_4272) ;  /* 0x0000000000087947 */ /* 0x000ff40003800000 */
.L_x_4273:
[----:B------:R-:W-:Y:S02]  /*3be0*/  ULDC.64 UR6, c[0x0][0x220] ;  /* 0x0000880000067ab9 */ /* 0x000fe40000000a00 */
[----:B------:R-:W-:-:S11]  /*3bf0*/  DMUL R26, R36, UR6 ;  /* 0x00000006241a7c28 */ /* 0x000fd60008000000 */
.L_x_4272:
[----:B------:R-:W-:Y:S05]  /*3c00*/  BSYNC B1 ;  /* 0x0000000000017941 */ /* 0x000fea0003800000 */
.L_x_4271:
[----:B------:R-:W-:Y:S01]  /*3c10*/  VIADD R30, R0, 0x80 ;  /* 0x00000080001e7836 */ /* 0x000fe20000000000 */
[----:B------:R-:W-:Y:S04]  /*3c20*/  BSSY B1, `(.L_x_4276) ;  /* 0x0000049000017945 */ /* 0x000fe80003800000 */
[----:B------:R-:W-:-:S13]  /*3c30*/  ISETP.GE.AND P1, PT, R30, UR5, PT ;  /* 0x000000051e007c0c */ /* 0x000fda000bf26270 */
        /* <DEDUP_REMOVED lines=64> */
.L_x_4280:
[----:B------:R-:W-:Y:S05]  /*4040*/  BSYNC B2 ;  /* 0x0000000000027941 */ /* 0x000fea0003800000 */
.L_x_4279:
[----:B------:R-:W-:Y:S02]  /*4050*/  ULDC.64 UR6, c[0x0][0x218] ;  /* 0x0000860000067ab9 */ /* 0x000fe40000000a00 */
[----:B------:R-:W-:-:S08]  /*4060*/  DMUL R36, R36, UR6 ;  /* 0x0000000624247c28 */ /* 0x000fd00008000000 */
[----:B------:R-:W-:Y:S01]  /*4070*/  DMUL R22, R36, R22 ;  /* 0x0000001624167228 */ /* 0x000fe20000000000 */
[----:B------:R-:W-:Y:S10]  /*4080*/  BRA `(.L_x_4277) ;  /* 0x0000000000087947 */ /* 0x000ff40003800000 */
.L_x_4278:
[----:B------:R-:W-:Y:S02]  /*4090*/  ULDC.64 UR6, c[0x0][0x220] ;  /* 0x0000880000067ab9 */ /* 0x000fe40000000a00 */
[----:B------:R-:W-:-:S11]  /*40a0*/  DMUL R22, R22, UR6 ;  /* 0x0000000616167c28 */ /* 0x000fd60008000000 */
.L_x_4277:
[----:B------:R-:W-:Y:S05]  /*40b0*/  BSYNC B1 ;  /* 0x0000000000017941 */ /* 0x000fea0003800000 */
.L_x_4276:
[----:B-----5:R-:W-:Y:S01]  /*40c0*/  VIADD R20, R0, 0x100 ;  /* 0x0000010000147836 */ /* 0x020fe20000000000 */
[----:B------:R-:W-:Y:S04]  /*40d0*/  BSSY B1, `(.L_x_4281) ;  /* 0x0000049000017945 */ /* 0x000fe80003800000 */
[----:B------:R-:W-:-:S13]  /*40e0*/  ISETP.GE.AND P1, PT, R20, UR5, PT ;  /* 0x0000000514007c0c */ /* 0x000fda000bf26270 */
[----:B------:R-:W-:Y:S05]  /*40f0*/  @P1 BRA `(.L_x_4282) ;  /* 0x0000000400181947 */ /* 0x000fea0003800000 */
[----:B------:R-:W-:-:S14]  /*4100*/  DSETP.GTU.AND P1, PT, R16, RZ, PT ;  /* 0x000000ff1000722a */ /* 0x000fdc0003f2c000 */
        /* <DEDUP_REMOVED lines=59> */
[----:B------:R-:W-:Y:S02]  /*44c0*/  @!P1 LEA R17, R16, 0x3ff00000, 0x14 ;  /* 0x3ff0000010119811 */ /* 0x000fe400078ea0ff */
[----:B------:R-:W-:-:S06]  /*44d0*/  @!P1 MOV R16, RZ ;  /* 0x000000ff00109202 */ /* 0x000fcc0000000f00 */
[----:B------:R-:W-:-:S11]  /*44e0*/  @!P1 DMUL R18, R36, R16 ;  /* 0x0000001024129228 */ /* 0x000fd60000000000 */
.L_x_4285:
[----:B------:R-:W-:Y:S05]  /*44f0*/  BSYNC B2 ;  /* 0x0000000000027941 */ /* 0x000fea0003800000 */
.L_x_4284:
[----:B------:R-:W-:Y:S02]  /*4500*/  ULDC.64 UR6, c[0x0][0x218] ;  /* 0x0000860000067ab9 */ /* 0x000fe40000000a00 */
[----:B------:R-:W-:-:S08]  /*4510*/  DMUL R28, R28, UR6 ;  /* 0x000000061c1c7c28 */ /* 0x000fd00008000000 */
[----:B------:R-:W-:Y:S01]  /*4520*/  DMUL R18, R28, R18 ;  /* 0x000000121c127228 */ /* 0x000fe20000000000 */
[----:B------:R-:W-:Y:S10]  /*4530*/  BRA `(.L_x_4282) ;  /* 0x0000000000087947 */ /* 0x000ff40003800000 */
.L_x_4283:
[----:B------:R-:W-:Y:S02]  /*4540*/  ULDC.64 UR6, c[0x0][0x220] ;  /* 0x0000880000067ab9 */ /* 0x000fe40000000a00 */
[----:B------:R-:W-:-:S11]  /*4550*/  DMUL R18, R18, UR6 ;  /* 0x0000000612127c28 */ /* 0x000fd60008000000 */
.L_x_4282:
[----:B------:R-:W-:Y:S05]  /*4560*/  BSYNC B1 ;  /* 0x0000000000017941 */ /* 0x000fea0003800000 */
.L_x_4281:
[----:B------:R-:W-:Y:S01]  /*4570*/  VIADD R16, R0, 0x180 ;  /* 0x0000018000107836 */ /* 0x000fe20000000000 */
        /* <DEDUP_REMOVED lines=68> */
.L_x_4290:
[----:B------:R-:W-:Y:S05]  /*49c0*/  BSYNC B2 ;  /* 0x0000000000027941 */ /* 0x000fea0003800000 */
.L_x_4289:
[----:B------:R-:W-:Y:S02]  /*49d0*/  ULDC.64 UR6, c[0x0][0x218] ;  /* 0x0000860000067ab9 */ /* 0x000fe40000000a00 */
[----:B------:R-:W-:-:S08]  /*49e0*/  DMUL R14, R14, UR6 ;  /* 0x000000060e0e7c28 */ /* 0x000fd00008000000 */
[----:B------:R-:W-:Y:S01]  /*49f0*/  DMUL R14, R14, R28 ;  /* 0x0000001c0e0e7228 */ /* 0x000fe20000000000 */
[----:B------:R-:W-:Y:S10]  /*4a00*/  BRA `(.L_x_4287) ;  /* 0x0000000000087947 */ /* 0x000ff40003800000 */
.L_x_4288:
[----:B------:R-:W-:Y:S02]  /*4a10*/  ULDC.64 UR6, c[0x0][0x220] ;  /* 0x0000880000067ab9 */ /* 0x000fe40000000a00 */
[----:B------:R-:W-:-:S11]  /*4a20*/  DMUL R14, R14, UR6 ;  /* 0x000000060e0e7c28 */ /* 0x000fd60008000000 */
.L_x_4287:
[----:B------:R-:W-:Y:S05]  /*4a30*/  BSYNC B1 ;  /* 0x0000000000017941 */ /* 0x000fea0003800000 */
.L_x_4286:
        /* <DEDUP_REMOVED lines=67> */
.L_x_4295:
[----:B------:R-:W-:Y:S05]  /*4e70*/  BSYNC B2 ;  /* 0x0000000000027941 */ /* 0x000fea0003800000 */
.L_x_4294:
[----:B------:R-:W-:Y:S02]  /*4e80*/  ULDC.64 UR6, c[0x0][0x218] ;  /* 0x0000860000067ab9 */ /* 0x000fe40000000a00 */
[----:B------:R-:W-:-:S08]  /*4e90*/  DMUL R10, R10, UR6 ;  /* 0x000000060a0a7c28 */ /* 0x000fd00008000000 */
[----:B------:R-:W-:Y:S01]  /*4ea0*/  DMUL R10, R10, R16 ;  /* 0x000000100a0a7228 */ /* 0x000fe20000000000 */
[----:B------:R-:W-:Y:S10]  /*4eb0*/  BRA `(.L_x_4292) ;  /* 0x0000000000087947 */ /* 0x000ff40003800000 */
.L_x_4293:
[----:B------:R-:W-:Y:S02]  /*4ec0*/  ULDC.64 UR6, c[0x0][0x220] ;  /* 0x0000880000067ab9 */ /* 0x000fe40000000a00 */
[----:B------:R-:W-:-:S11]  /*4ed0*/  DMUL R10, R10, UR6 ;  /* 0x000000060a0a7c28 */ /* 0x000fd60008000000 */
.L_x_4292:
[----:B------:R-:W-:Y:S05]  /*4ee0*/  BSYNC B1 ;  /* 0x0000000000017941 */ /* 0x000fea0003800000 */
.L_x_4291:
        /* <DEDUP_REMOVED lines=68> */
.L_x_4300:
[----:B------:R-:W-:Y:S05]  /*5330*/  BSYNC B2 ;  /* 0x0000000000027941 */ /* 0x000fea0003800000 */
.L_x_4299:
[----:B------:R-:W-:Y:S02]  /*5340*/  ULDC.64 UR6, c[0x0][0x218] ;  /* 0x0000860000067ab9 */ /* 0x000fe40000000a00 */
[----:B------:R-:W-:-:S08]  /*5350*/  DMUL R4, R16, UR6 ;  /* 0x0000000610047c28 */ /* 0x000fd00008000000 */
[----:B------:R-:W-:Y:S01]  /*5360*/  DMUL R6, R4, R6 ;  /* 0x0000000604067228 */ /* 0x000fe20000000000 */
[----:B------:R-:W-:Y:S10]  /*5370*/  BRA `(.L_x_4297) ;  /* 0x0000000000087947 */ /* 0x000ff40003800000 */
.L_x_4298:
[----:B------:R-:W-:Y:S02]  /*5380*/  ULDC.64 UR6, c[0x0][0x220] ;  /* 0x0000880000067ab9 */ /* 0x000fe40000000a00 */
[----:B------:R-:W-:-:S11]  /*5390*/  DMUL R6, R6, UR6 ;  /* 0x0000000606067c28 */ /* 0x000fd60008000000 */
.L_x_4297:
[----:B------:R-:W-:Y:S05]  /*53a0*/  BSYNC B1 ;  /* 0x0000000000017941 */ /* 0x000fea0003800000 */
.L_x_4296:
        /* <DEDUP_REMOVED lines=60> */
[----:B------:R-:W-:-:S03]  /*5770*/  @!P1 IMAD.MOV.U32 R4, RZ, RZ, R16 ;  /* 0x000000ffff049224 */ /* 0x000fc600078e0010 */
[----:B------:R-:W-:Y:S02]  /*5780*/  @!P1 SHF.R.S32.HI R5, RZ, 0x1, R2 ;  /* 0x00000001ff059819 */ /* 0x000fe40000011402 */
[----:B------:R-:W-:-:S03]  /*5790*/  FSEL R2, R20, RZ, P2 ;  /* 0x000000ff14027208 */ /* 0x000fc60001000000 */
[----:B------:R-:W-:Y:S01]  /*57a0*/  @!P1 IMAD.IADD R8, R8, 0x1, -R5 ;  /* 0x0000000108089824 */ /* 0x000fe200078e0a05 */
[----:B------:R-:W-:-:S04]  /*57b0*/  @!P1 LEA R5, R5, R17, 0x14 ;  /* 0x0000001105059211 */ /* 0x000fc800078ea0ff */
[----:B------:R-:W-:Y:S01]  /*57c0*/  @!P1 LEA R9, R8, 0x3ff00000, 0x14 ;  /* 0x3ff0000008099811 */ /* 0x000fe200078ea0ff */
[----:B------:R-:W-:-:S06]  /*57d0*/  @!P1 IMAD.MOV.U32 R8, RZ, RZ, RZ ;  /* 0x000000ffff089224 */ /* 0x000fcc00078e00ff */
[----:B------:R-:W-:-:S11]  /*57e0*/  @!P1 DMUL R2, R4, R8 ;  /* 0x0000000804029228 */ /* 0x000fd60000000000 */
.L_x_4305:
[----:B------:R-:W-:Y:S05]  /*57f0*/  BSYNC B2 ;  /* 0x0000000000027941 */ /* 0x000fea0003800000 */
.L_x_4304:
[----:B------:R-:W-:Y:S02]  /*5800*/  ULDC.64 UR6, c[0x0][0x218] ;  /* 0x0000860000067ab9 */ /* 0x000fe40000000a00 */
[----:B------:R-:W-:-:S08]  /*5810*/  DMUL R4, R12, UR6 ;  /* 0x000000060c047c28 */ /* 0x000fd00008000000 */
[----:B------:R-:W-:Y:S01]  /*5820*/  DMUL R2, R4, R2 ;  /* 0x0000000204027228 */ /* 0x000fe20000000000 */
[----:B------:R-:W-:Y:S10]  /*5830*/  BRA `(.L_x_4302) ;  /* 0x0000000000087947 */ /* 0x000ff40003800000 */
.L_x_4303:
[----:B------:R-:W-:Y:S02]  /*5840*/  ULDC.64 UR6, c[0x0][0x220] ;  /* 0x0000880000067ab9 */ /* 0x000fe40000000a00 */
[----:B------:R-:W-:-:S11]  /*5850*/  DMUL R2, R2, UR6 ;  /* 0x0000000602027c28 */ /* 0x000fd60008000000 */
.L_x_4302:
[----:B------:R-:W-:Y:S05]  /*5860*/  BSYNC B1 ;  /* 0x0000000000017941 */ /* 0x000fea0003800000 */
.L_x_4301:
[----:B------:R-:W-:-:S05]  /*5870*/  VIADD R4, R0, 0x380 ;  /* 0x0000038000047836 */ /* 0x000fca0000000000 */
[----:B------:R-:W-:-:S13]  /*5880*/  ISETP.GE.AND P1, PT, R4, UR5, PT ;  /* 0x0000000504007c0c */ /* 0x000fda000bf26270 */
[----:B------:R-:W-:Y:S05]  /*5890*/  @P1 BRA `(.L_x_4270) ;  /* 0x00000004001c1947 */ /* 0x000fea0003800000 */
[----:B------:R-:W-:-:S14]  /*58a0*/  DSETP.GTU.AND P1, PT, R24, RZ, PT ;  /* 0x000000ff1800722a */ /* 0x000fdc0003f2c000 */
        /* <DEDUP_REMOVED lines=62> */
[----:B------:R-:W-:Y:S02]  /*5c90*/  @!P1 IMAD.MOV.U32 R4, RZ, RZ, R8 ;  /* 0x000000ffff049224 */ /* 0x000fe400078e0008 */
[----:B------:R-:W-:-:S06]  /*5ca0*/  @!P1 IMAD.MOV.U32 R8, RZ, RZ, RZ ;  /* 0x000000ffff089224 */ /* 0x000fcc00078e00ff */
[----:B------:R-:W-:-:S11]  /*5cb0*/  @!P1 DMUL R34, R4, R8 ;  /* 0x0000000804229228 */ /* 0x000fd60000000000 */
.L_x_4308:
[----:B------:R-:W-:Y:S05]  /*5cc0*/  BSYNC B1 ;  /* 0x0000000000017941 */ /* 0x000fea0003800000 */
.L_x_4307:
[----:B------:R-:W-:Y:S01]  /*5cd0*/  DMUL R34, R12, R34 ;  /* 0x000000220c227228 */ /* 0x000fe20000000000 */
[----:B------:R-:W-:Y:S10]  /*5ce0*/  BRA `(.L_x_4270) ;  /* 0x0000000000087947 */ /* 0x000ff40003800000 */
.L_x_4306:
[----:B------:R-:W-:Y:S02]  /*5cf0*/  ULDC.64 UR6, c[0x0][0x220] ;  /* 0x0000880000067ab9 */ /* 0x000fe40000000a00 */
[----:B------:R-:W-:-:S11]  /*5d00*/  DMUL R34, R34, UR6 ;  /* 0x0000000622227c28 */ /* 0x000fd60008000000 */
.L_x_4270:
[----:B------:R-:W-:Y:S05]  /*5d10*/  BSYNC B0 ;  /* 0x0000000000007941 */ /* 0x000fea0003800000 */
.L_x_4254:
[----:B------:R-:W0:Y:S01]  /*5d20*/  @!P0 LDC.64 R4, c[0x0][0x240] ;  /* 0x00009000ff048b82 */ /* 0x000e220000000a00 */
[----:B------:R-:W-:Y:S01]  /*5d30*/  @!P0 VIADD R9, R0, UR4 ;  /* 0x0000000400098c36 */ /* 0x000fe20008000000 */
[----:B------:R-:W-:Y:S01]  /*5d40*/  BSSY B0, `(.L_x_4309) ;  /* 0x0000030000007945 */ /* 0x000fe20003800000 */
[----:B------:R-:W-:-:S03]  /*5d50*/  @!P0 IMAD.MOV.U32 R0, RZ, RZ, R30 ;  /* 0x000000ffff008224 */ /* 0x000fc600078e001e */
[----:B------:R-:W-:Y:S01]  /*5d60*/  BSSY B1, `(.L_x_4310) ;  /* 0x0000027000017945 */ /* 0x000fe20003800000 */
[----:B0-----:R-:W-:-:S05]  /*5d70*/  @!P0 IMAD.WIDE.U32 R4, R9, 0x8, R4 ;  /* 0x0000000809048825 */ /* 0x001fca00078e0004 */
[----:B------:R0:W-:Y:S01]  /*5d80*/  @!P0 STG.E.64 desc[UR10][R4.64], R26 ;  /* 0x0000001a04008986 */ /* 0x0001e2000c101b0a */
[----:B------:R-:W-:-:S13]  /*5d90*/  ISETP.GE.AND P0, PT, R0, UR5, PT ;  /* 0x0000000500007c0c */ /* 0x000fda000bf06270 */
[----:B0-----:R-:W-:Y:S05]  /*5da0*/  @P0 BRA `(.L_x_4311) ;  /* 0x0000000000300947 */ /* 0x001fea0003800000 */
[----:B------:R-:W0:Y:S01]  /*5db0*/  LDC.64 R4, c[0x0][0x240] ;  /* 0x00009000ff047b82 */ /* 0x000e220000000a00 */
[C---:B------:R-:W-:Y:S02]  /*5dc0*/  VIADD R9, R0.reuse, UR4 ;  /* 0x0000000400097c36 */ /* 0x040fe40008000000 */
[----:B------:R-:W-:-:S05]  /*5dd0*/  VIADD R0, R0, 0x80 ;  /* 0x0000008000007836 */ /* 0x000fca0000000000 */
[----:B------:R-:W-:Y:S01]  /*5de0*/  ISETP.GE.AND P0, PT, R0, UR5, PT ;  /* 0x0000000500007c0c */ /* 0x000fe2000bf06270 */
[----:B0-----:R-:W-:-:S05]  /*5df0*/  IMAD.WIDE.U32 R4, R9, 0x8, R4 ;  /* 0x0000000809047825 */ /* 0x001fca00078e0004 */
[----:B------:R0:W-:Y:S07]  /*5e00*/  STG.E.64 desc[UR10][R4.64], R22 ;  /* 0x0000001604007986 */ /* 0x0001ee000c101b0a */
[----:B------:R-:W-:Y:S05]  /*5e10*/  @P0 BRA `(.L_x_4312) ;  /* 0x0000000000300947 */ /* 0x000fea0003800000 */
[----:B0-----:R-:W0:Y:S01]  /*5e20*/  LDC.64 R4, c[0x0][0x240] ;  /* 0x00009000ff047b82 */ /* 0x001e220000000a00 */
[C---:B------:R-:W-:Y:S02]  /*5e30*/  VIADD R9, R0.reuse, UR4 ;  /* 0x0000000400097c36 */ /* 0x040fe40008000000 */
[----:B------:R-:W-:Y:S02]  /*5e40*/  VIADD R0, R0, 0x80 ;  /* 0x0000008000007836 */ /* 0x000fe40000000000 */
[----:B0-----:R-:W-:-:S05]  /*5e50*/  IMAD.WIDE.U32 R4, R9, 0x8, R4 ;  /* 0x0000000809047825 */ /* 0x001fca00078e0004 */
[----:B------:R0:W-:Y:S02]  /*5e60*/  STG.E.64 desc[UR10][R4.64], R18 ;  /* 0x0000001204007986 */ /* 0x0001e4000c101b0a */
.L_x_4311:
[----:B------:R-:W-:-:S13]  /*5e70*/  ISETP.GE.AND P0, PT, R0, UR5, PT ;  /* 0x0000000500007c0c */ /* 0x000fda000bf06270 */
[----:B------:R-:W-:Y:S05]  /*5e80*/  @P0 BRA `(.L_x_4313) ;  /* 0x0000000000300947 */ /* 0x000fea0003800000 */
[----:B0-----:R-:W0:Y:S01]  /*5e90*/  LDC.64 R4, c[0x0][0x240] ;  /* 0x00009000ff047b82 */ /* 0x001e220000000a00 */
[C---:B------:R-:W-:Y:S01]  /*5ea0*/  IADD3 R9, R0.reuse, UR4, RZ ;  /* 0x0000000400097c10 */ /* 0x040fe2000fffe0ff */
[----:B------:R-:W-:-:S04]  /*5eb0*/  VIADD R0, R0, 0x80 ;  /* 0x0000008000007836 */ /* 0x000fc80000000000 */
[----:B0-----:R-:W-:-:S05]  /*5ec0*/  IMAD.WIDE.U32 R4, R9, 0x8, R4 ;  /* 0x0000000809047825 */ /* 0x001fca00078e0004 */
[----:B------:R1:W-:Y:S02]  /*5ed0*/  STG.E.64 desc[UR10][R4.64], R14 ;  /* 0x0000000e04007986 */ /* 0x0003e4000c101b0a */
.L_x_4312:
[----:B------:R-:W-:-:S13]  /*5ee0*/  ISETP.GE.AND P0, PT, R0, UR5, PT ;  /* 0x0000000500007c0c */ /* 0x000fda000bf06270 */
[----:B------:R-:W-:Y:S05]  /*5ef0*/  @P0 BRA `(.L_x_4314) ;  /* 0x0000000000340947 */ /* 0x000fea0003800000 */
[----:B01----:R-:W0:Y:S01]  /*5f00*/  LDC.64 R4, c[0x0][0x240] ;  /* 0x00009000ff047b82 */ /* 0x003e220000000a00 */
[C---:B------:R-:W-:Y:S02]  /*5f10*/  VIADD R9, R0.reuse, UR4 ;  /* 0x0000000400097c36 */ /* 0x040fe40008000000 */
[----:B------:R-:W-:Y:S02]  /*5f20*/  VIADD R0, R0, 0x80 ;  /* 0x0000008000007836 */ /* 0x000fe40000000000 */
[----:B0-----:R-:W-:-:S05]  /*5f30*/  IMAD.WIDE.U32 R4, R9, 0x8, R4 ;  /* 0x0000000809047825 */ /* 0x001fca00078e0004 */
[----:B------:R1:W-:Y:S02]  /*5f40*/  STG.E.64 desc[UR10][R4.64], R10 ;  /* 0x0000000a04007986 */ /* 0x0003e4000c101b0a */
.L_x_4313:
[----:B------:R-:W-:-:S13]  /*5f50*/  ISETP.GE.AND P0, PT, R0, UR5, PT ;  /* 0x0000000500007c0c */ /* 0x000fda000bf06270 */
[----:B------:R-:W-:Y:S05]  /*5f60*/  @P0 BREAK B1 ;  /* 0x0000000000010942 */ /* 0x000fea0003800000 */
[----:B------:R-:W-:Y:S05]  /*5f70*/  @P0 BRA `(.L_x_4315) ;  /* 0x0000000000300947 */ /* 0x000fea0003800000 */
[----:B01----:R-:W0:Y:S01]  /*5f80*/  LDC.64 R4, c[0x0][0x240] ;  /* 0x00009000ff047b82 */ /* 0x003e220000000a00 */
[C---:B------:R-:W-:Y:S02]  /*5f90*/  VIADD R9, R0.reuse, UR4 ;  /* 0x0000000400097c36 */ /* 0x040fe40008000000 */
[----:B------:R-:W-:Y:S02]  /*5fa0*/  VIADD R0, R0, 0x80 ;  /* 0x0000008000007836 */ /* 0x000fe40000000000 */
[----:B0-----:R-:W-:-:S05]  /*5fb0*/  IMAD.WIDE.U32 R4, R9, 0x8, R4 ;  /* 0x0000000809047825 */ /* 0x001fca00078e0004 */
[----:B------:R2:W-:Y:S02]  /*5fc0*/  STG.E.64 desc[UR10][R4.64], R6 ;  /* 0x0000000604007986 */ /* 0x0005e4000c101b0a */
.L_x_4314:
[----:B------:R-:W-:Y:S05]  /*5fd0*/  BSYNC B1 ;  /* 0x0000000000017941 */ /* 0x000fea0003800000 */
.L_x_4310:
[----:B------:R-:W-:-:S13]  /*5fe0*/  ISETP.GE.AND P0, PT, R0, UR5, PT ;  /* 0x0000000500007c0c */ /* 0x000fda000bf06270 */
[----:B012---:R-:W0:Y:S01]  /*5ff0*/  @!P0 LDC.64 R4, c[0x0][0x240] ;  /* 0x00009000ff048b82 */ /* 0x007e220000000a00 */
[C---:B------:R-:W-:Y:S02]  /*6000*/  @!P0 VIADD R7, R0.reuse, UR4 ;  /* 0x0000000400078c36 */ /* 0x040fe40008000000 */
[----:B------:R-:W-:Y:S02]  /*6010*/  @!P0 VIADD R0, R0, 0x80 ;  /* 0x0000008000008836 */ /* 0x000fe40000000000 */
[----:B0-----:R-:W-:-:S05]  /*6020*/  @!P0 IMAD.WIDE.U32 R4, R7, 0x8, R4 ;  /* 0x0000000807048825 */ /* 0x001fca00078e0004 */
[----:B------:R2:W-:Y:S02]  /*6030*/  @!P0 STG.E.64 desc[UR10][R4.64], R2 ;  /* 0x0000000204008986 */ /* 0x0005e4000c101b0a */
.L_x_4315:
[----:B------:R-:W-:Y:S05]  /*6040*/  BSYNC B0 ;  /* 0x0000000000007941 */ /* 0x000fea0003800000 */
.L_x_4309:
[----:B------:R-:W-:Y:S05]  /*6050*/  WARPSYNC.ALL ;  /* 0x0000000000007948 */ /* 0x000fea0003800000 */
[----:B------:R-:W-:-:S13]  /*6060*/  ISETP.GE.AND P0, PT, R0, UR5, PT ;  /* 0x0000000500007c0c */ /* 0x000fda000bf06270 */
[----:B------:R-:W-:Y:S05]  /*6070*/  @P0 EXIT ;  /* 0x000000000000094d */ /* 0x000fea0003800000 */
[----:B--2---:R-:W2:Y:S01]  /*6080*/  LDC.64 R2, c[0x0][0x240] ;  /* 0x00009000ff027b82 */ /* 0x004ea20000000a00 */
[----:B01----:R-:W-:-:S04]  /*6090*/  VIADD R5, R0, UR4 ;  /* 0x0000000400057c36 */ /* 0x003fc80008000000 */
[----:B--2---:R-:W-:-:S05]  /*60a0*/  IMAD.WIDE.U32 R2, R5, 0x8, R2 ;  /* 0x0000000805027825 */ /* 0x004fca00078e0002 */
[----:B------:R-:W-:Y:S01]  /*60b0*/  STG.E.64 desc[UR10][R2.64], R34 ;  /* 0x0000002202007986 */ /* 0x000fe2000c101b0a */
[----:B------:R-:W-:Y:S05]  /*60c0*/  EXIT ;  /* 0x000000000000794d */ /* 0x000fea0003800000 */
.L_x_4316:
        /* <DEDUP_REMOVED lines=11> */
.L_x_7850:


//--------------------- .text._ZN2at6native29vectorized_elementwise_kernelILi4EZZZNS0_60_GLOBAL__N__171e0b9f_22_ActivationEluKernel_cu_9e10b42f_305319elu_backward_kernelERNS_18TensorIteratorBaseERKN3c106ScalarES8_S8_bENKUlvE_clEvENKUlvE_clEvEUlddE_St5arrayIPcLm3EEEEviT0_T1_ --------------------------
	.section	.text._ZN2at6native29vectorized_elementwise_kernelILi4EZZZNS0_60_GLOBAL__N__171e0b9f_22_ActivationEluKernel_cu_9e10b42f_305319elu_backward_kernelERNS_18TensorIteratorBaseERKN3c106ScalarES8_S8_bENKUlvE_clEvENKUlvE_clEvEUlddE_St5arrayIPcLm3EEEEviT0_T1_,"ax",@progbits
	.align	128
        .global         _ZN2at6native29vectorized_elementwise_kernelILi4EZZZNS0_60_GLOBAL__N__171e0b9f_22_ActivationEluKernel_cu_9e10b42f_305319elu_backward_kernelERNS_18TensorIteratorBaseERKN3c106ScalarES8_S8_bENKUlvE_clEvENKUlvE_clEvEUlddE_St5arrayIPcLm3EEEEviT0_T1_
        .type           _ZN2at6native29vectorized_elementwise_kernelILi4EZZZNS0_60_GLOBAL__N__171e0b9f_22_ActivationEluKernel_cu_9e10b42f_305319elu_backward_kernelERNS_18TensorIteratorBaseERKN3c106ScalarES8_S8_bENKUlvE_clEvENKUlvE_clEvEUlddE_St5arrayIPcLm3EEEEviT0_T1_,@function
        .size           _ZN2at6native29vectorized_elementwise_kernelILi4EZZZNS0_60_GLOBAL__N__171e0b9f_22_ActivationEluKernel_cu_9e10b42f_305319elu_backward_kernelERNS_18TensorIteratorBaseERKN3c106ScalarES8_S8_bENKUlvE_clEvENKUlvE_clEvEUlddE_St5arrayIPcLm3EEEEviT0_T1_,(.L_x_7851 - _ZN2at6native29vectorized_elementwise_kernelILi4EZZZNS0_60_GLOBAL__N__171e0b9f_22_ActivationEluKernel_cu_9e10b42f_305319elu_backward_kernelERNS_18TensorIteratorBaseERKN3c106ScalarES8_S8_bENKUlvE_clEvENKUlvE_clEvEUlddE_St5arrayIPcLm3EEEEviT0_T1_)
        .other          _ZN2at6native29vectorized_elementwise_kernelILi4EZZZNS0_60_GLOBAL__N__171e0b9f_22_ActivationEluKernel_cu_9e10b42f_305319elu_backward_kernelERNS_18TensorIteratorBaseERKN3c106ScalarES8_S8_bENKUlvE_clEvENKUlvE_clEvEUlddE_St5arrayIPcLm3EEEEviT0_T1_,@"STO_CUDA_ENTRY STV_DEFAULT"
_ZN2at6native29vectorized_elementwise_kernelILi4EZZZNS0_60_GLOBAL__N__171e0b9f_22_ActivationEluKernel_cu_9e10b42f_305319elu_backward_kernelERNS_18TensorIteratorBaseERKN3c106ScalarES8_S8_bENKUlvE_clEvENKUlvE_clEvEUlddE_St5arrayIPcLm3EEEEviT0_T1_:
.text._ZN2at6native29vectorized_elementwise_kernelILi4EZZZNS0_60_GLOBAL__N__171e0b9f_22_ActivationEluKernel_cu_9e10b42f_305319elu_backward_kernelERNS_18TensorIteratorBaseERKN3c106ScalarES8_S8_bENKUlvE_clEvENKUlvE_clEvEUlddE_St5arrayIPcLm3EEEEviT0_T1_:
        /* <DEDUP_REMOVED lines=91> */
.L_x_4318:
        /* <DEDUP_REMOVED lines=66> */
.L_x_4323:
[----:B------:R-:W-:Y:S05]  /*09d0*/  BSYNC B1 ;  /* 0x0000000000017941 */ /* 0x000fea0003800000 */
.L_x_4322:
[----:B------:R-:W-:Y:S02]  /*09e0*/  ULDC.64 UR6, c[0x0][0x218] ;  /* 0x0000860000067ab9 */ /* 0x000fe40000000a00 */
[----:B------:R-:W-:-:S08]  /*09f0*/  DMUL R4, R4, UR6 ;  /* 0x0000000604047c28 */ /* 0x000fd00008000000 */
[----:B------:R-:W-:-:S11]  /*0a00*/  DMUL R32, R4, R32 ;  /* 0x0000002004207228 */ /* 0x000fd60000000000 */
.L_x_4321:
[----:B------:R-:W-:Y:S05]  /*0a10*/  BSYNC B0 ;  /* 0x0000000000007941 */ /* 0x000fea0003800000 */
.L_x_4320:
        /* <DEDUP_REMOVED lines=64> */
.L_x_4327:
[----:B------:R-:W-:Y:S05]  /*0e20*/  BSYNC B1 ;  /* 0x0000000000017941 */ /* 0x000fea0003800000 */
.L_x_4326:
[----:B------:R-:W-:Y:S02]  /*0e30*/  ULDC.64 UR6, c[0x0][0x218] ;  /* 0x0000860000067ab9 */ /* 0x000fe40000000a00 */
[----:B------:R-:W-:-:S08]  /*0e40*/  DMUL R4, R4, UR6 ;  /* 0x0000000604047c28 */ /* 0x000fd00008000000 */
[----:B------:R-:W-:Y:S01]  /*0e50*/  DMUL R34, R4, R34 ;  /* 0x0000002204227228 */ /* 0x000fe20000000000 */
[----:B------:R-:W-:Y:S10]  /*0e60*/  BRA `(.L_x_4328) ;  /* 0x0000000000087947 */ /* 0x000ff40003800000 */
.L_x_4325:
[----:B------:R-:W-:Y:S02]  /*0e70*/  ULDC.64 UR6, c[0x0][0x220] ;  /* 0x0000880000067ab9 */ /* 0x000fe40000000a00 */
[----:B------:R-:W-:-:S11]  /*0e80*/  DMUL R34, R6, UR6 ;  /* 0x0000000606227c28 */ /* 0x000fd60008000000 */
.L_x_4328:
[----:B------:R-:W-:Y:S05]  /*0e90*/  BSYNC B0 ;  /* 0x0000000000007941 */ /* 0x000fea0003800000 */
.L_x_4324:
        /* <DEDUP_REMOVED lines=64> */
.L_x_4332:
[----:B------:R-:W-:Y:S05]  /*12a0*/  BSYNC B1 ;  /* 0x0000000000017941 */ /* 0x000fea0003800000 */
.L_x_4331:
[----:B------:R-:W-:Y:S02]  /*12b0*/  ULDC.64 UR6, c[0x0][0x218] ;  /* 0x0000860000067ab9 */ /* 0x000fe40000000a00 */
[----:B------:R-:W-:-:S08]  /*12c0*/  DMUL R4, R4, UR6 ;  /* 0x0000000604047c28 */ /* 0x000fd00008000000 */
[----:B------:R-:W-:Y:S01]  /*12d0*/  DMUL R20, R4, R20 ;  /* 0x0000001404147228 */ /* 0x000fe20000000000 */
[----:B------:R-:W-:Y:S10]  /*12e0*/  BRA `(.L_x_4333) ;  /* 0x0000000000087947 */ /* 0x000ff40003800000 */
.L_x_4330:
[----:B------:R-:W-:Y:S02]  /*12f0*/  ULDC.64 UR6, c[0x0][0x220] ;  /* 0x0000880000067ab9 */ /* 0x000fe40000000a00 */
[----:B------:R-:W-:-:S11]  /*1300*/  DMUL R20, R20, UR6 ;  /* 0x0000000614147c28 */ /* 0x000fd60008000000 */
.L_x_4333:
[----:B------:R-:W-:Y:S05]  /*1310*/  BSYNC B0 ;  /* 0x0000000000007941 */ /* 0x000fea0003800000 */
.L_x_4329:
        /* <DEDUP_REMOVED lines=64> */
.L_x_4337:
[----:B------:R-:W-:Y:S05]  /*1720*/  BSYNC B1 ;  /* 0x0000000000017941 */ /* 0x000fea0003800000 */
.L_x_4336:
[----:B------:R-:W-:Y:S02]  /*1730*/  ULDC.64 UR6, c[0x0][0x218] ;  /* 0x0000860000067ab9 */ /* 0x000fe40000000a00 */
[----:B------:R-:W-:-:S08]  /*1740*/  DMUL R2, R6, UR6 ;  /* 0x0000000606027c28 */ /* 0x000fd00008000000 */
[----:B------:R-:W-:Y:S01]  /*1750*/  DMUL R22, R2, R22 ;  /* 0x0000001602167228 */ /* 0x000fe20000000000 */
[----:B------:R-:W-:Y:S10]  /*1760*/  BRA `(.L_x_4338) ;  /* 0x0000000000087947 */ /* 0x000ff40003800000 */
.L_x_4335:
[----:B------:R-:W-:Y:S02]  /*1770*/  ULDC.64 UR6, c[0x0][0x220] ;  /* 0x0000880000067ab9 */ /* 0x000fe40000000a00 */
[----:B------:R-:W-:-:S11]  /*1780*/  DMUL R22, R22, UR6 ;  /* 0x0000000616167c28 */ /* 0x000fd60008000000 */
.L_x_4338:
[----:B------:R-:W-:Y:S05]  /*1790*/  BSYNC B0 ;  /* 0x0000000000007941 */ /* 0x000fea0003800000 */
.L_x_4334:
        /* <DEDUP_REMOVED lines=64> */
.L_x_4342:
[----:B------:R-:W-:Y:S05]  /*1ba0*/  BSYNC B1 ;  /* 0x0000000000017941 */ /* 0x000fea0003800000 */
.L_x_4341:
[----:B------:R-:W-:Y:S02]  /*1bb0*/  ULDC.64 UR6, c[0x0][0x218] ;  /* 0x0000860000067ab9 */ /* 0x000fe40000000a00 */
[----:B------:R-:W-:-:S08]  /*1bc0*/  DMUL R2, R6, UR6 ;  /* 0x0000000606027c28 */ /* 0x000fd00008000000 */
[----:B------:R-:W-:Y:S01]  /*1bd0*/  DMUL R16, R2, R16 ;  /* 0x0000001002107228 */ /* 0x000fe20000000000 */
[----:B------:R-:W-:Y:S10]  /*1be0*/  BRA `(.L_x_4343) ;  /* 0x0000000000087947 */ /* 0x000ff40003800000 */
.L_x_4340:
[----:B------:R-:W-:Y:S02]  /*1bf0*/  ULDC.64 UR6, c[0x0][0x220] ;  /* 0x0000880000067ab9 */ /* 0x000fe40000000a00 */
[----:B------:R-:W-:-:S11]  /*1c00*/  DMUL R16, R16, UR6 ;  /* 0x0000000610107c28 */ /* 0x000fd60008000000 */
.L_x_4343:
[----:B------:R-:W-:Y:S05]  /*1c10*/  BSYNC B0 ;  /* 0x0000000000007941 */ /* 0x000fea0003800000 */
.L_x_4339:
        /* <DEDUP_REMOVED lines=64> */
.L_x_4347:
[----:B------:R-:W-:Y:S05]  /*2020*/  BSYNC B1 ;  /* 0x0000000000017941 */ /* 0x000fea0003800000 */
.L_x_4346:
[----:B------:R-:W-:Y:S02]  /*2030*/  ULDC.64 UR6, c[0x0][0x218] ;  /* 0x0000860000067ab9 */ /* 0x000fe40000000a00 */
[----:B------:R-:W-:-:S08]  /*2040*/  DMUL R2, R6, UR6 ;  /* 0x0000000606027c28 */ /* 0x000fd00008000000 */
[----:B------:R-:W-:Y:S01]  /*2050*/  DMUL R18, R2, R18 ;  /* 0x0000001202127228 */ /* 0x000fe20000000000 */
[----:B------:R-:W-:Y:S10]  /*2060*/  BRA `(.L_x_4348) ;  /* 0x0000000000087947 */ /* 0x000ff40003800000 */
.L_x_4345:
[----:B------:R-:W-:Y:S02]  /*2070*/  ULDC.64 UR6, c[0x0][0x220] ;  /* 0x0000880000067ab9 */ /* 0x000fe40000000a00 */
[----:B------:R-:W-:-:S11]  /*2080*/  DMUL R18, R18, UR6 ;  /* 0x0000000612127c28 */ /* 0x000fd60008000000 */
.L_x_4348:
[----:B------:R-:W-:Y:S05]  /*2090*/  BSYNC B0 ;  /* 0x0000000000007941 */ /* 0x000fea0003800000 */
.L_x_4344:
        /* <DEDUP_REMOVED lines=64> */
.L_x_4352:
[----:B------:R-:W-:Y:S05]  /*24a0*/  BSYNC B1 ;  /* 0x0000000000017941 */ /* 0x000fea0003800000 */
.L_x_4351:
[----:B------:R-:W-:Y:S02]  /*24b0*/  ULDC.64 UR6, c[0x0][0x218] ;  /* 0x0000860000067ab9 */ /* 0x000fe40000000a00 */
[----:B------:R-:W-:-:S08]  /*24c0*/  DMUL R2, R6, UR6 ;  /* 0x0000000606027c28 */ /* 0x000fd00008000000 */
[----:B------:R-:W-:Y:S01]  /*24d0*/  DMUL R12, R2, R12 ;  /* 0x0000000c020c7228 */ /* 0x000fe20000000000 */
[----:B------:R-:W-:Y:S10]  /*24e0*/  BRA `(.L_x_4353) ;  /* 0x0000000000087947 */ /* 0x000ff40003800000 */
.L_x_4350:
[----:B------:R-:W-:Y:S02]  /*24f0*/  ULDC.64 UR6, c[0x0][0x220] ;  /* 0x0000880000067ab9 */ /* 0x000fe40000000a00 */
[----:B------:R-:W-:-:S11]  /*2500*/  DMUL R12, R12, UR6 ;  /* 0x000000060c0c7c28 */ /* 0x000fd60008000000 */
.L_x_4353:
[----:B------:R-:W-:Y:S05]  /*2510*/  BSYNC B0 ;  /* 0x0000000000007941 */ /* 0x000fea0003800000 */
.L_x_4349:
        /* <DEDUP_REMOVED lines=66> */
.L_x_4356:
[----:B------:R-:W-:Y:S05]  /*2940*/  BSYNC B1 ;  /* 0x0000000000017941 */ /* 0x000fea0003800000 */
.L_x_4355:
[----:B------:R-:W-:Y:S01]  /*2950*/  DMUL R14, R14, R6 ;  /* 0x000000060e0e7228 */ /* 0x000fe20000000000 */
[----:B------:R-:W-:Y:S10]  /*2960*/  BRA `(.L_x_4357) ;  /* 0x0000000000087947 */ /* 0x000ff40003800000 */
.L_x_4354:
[----:B------:R-:W-:Y:S02]  /*2970*/  ULDC.64 UR6, c[0x0][0x220] ;  /* 0x0000880000067ab9 */ /* 0x000fe40000000a00 */
[----:B------:R-:W-:-:S11]  /*2980*/  DMUL R14, R14, UR6 ;  /* 0x000000060e0e7c28 */ /* 0x000fd60008000000 */
.L_x_4357:
[----:B------:R-:W-:Y:S05]  /*2990*/  BSYNC B0 ;  /* 0x0000000000007941 */ /* 0x000fea0003800000 */
.L_x_4319:
        /* <DEDUP_REMOVED lines=11> */
.L_x_4317:
        /* <DEDUP_REMOVED lines=104> */
.L_x_4361:
[----:B------:R-:W-:Y:S05]  /*30d0*/  BSYNC B1 ;  /* 0x0000000000017941 */ /* 0x000fea0003800000 */
.L_x_4360:
        /* <DEDUP_REMOVED lines=14> */
.L_x_4363:
[----:B------:R-:W-:Y:S05]  /*31c0*/  BSYNC B1 ;  /* 0x0000000000017941 */ /* 0x000fea0003800000 */
.L_x_4362:
        /* <DEDUP_REMOVED lines=24> */
.L_x_4365:
[----:B------:R-:W-:Y:S05]  /*3350*/  BSYNC B1 ;  /* 0x0000000000017941 */ /* 0x000fea0003800000 */
.L_x_4364:
        /* <DEDUP_REMOVED lines=12> */
.L_x_4367:
[----:B------:R-:W-:Y:S05]  /*3420*/  BSYNC B1 ;  /* 0x0000000000017941 */ /* 0x000fea0003800000 */
.L_x_4366:
        /* <DEDUP_REMOVED lines=12> */
.L_x_4369:
[----:B------:R-:W-:Y:S05]  /*34f0*/  BSYNC B1 ;  /* 0x0000000000017941 */ /* 0x000fea0003800000 */
.L_x_4368:
        /* <DEDUP_REMOVED lines=12> */
.L_x_4371:
[----:B------:R-:W-:Y:S05]  /*35c0*/  BSYNC B1 ;  /* 0x0000000000017941 */ /* 0x000fea0003800000 */
.L_x_4370:
        /* <DEDUP_REMOVED lines=12> */
.L_x_4373:
[----:B------:R-:W-:Y:S05]  /*3690*/  BSYNC B1 ;  /* 0x0000000000017941 */ /* 0x000fea0003800000 */
.L_x_4372:
        /* <DEDUP_REMOVED lines=12> */
.L_x_4359:
        /* <DEDUP_REMOVED lines=67> */
.L_x_4379:
[----:B------:R-:W-:Y:S05]  /*3b90*/  BSYNC B2 ;  /* 0x0000000000027941 */ /* 0x000fea0003800000 */
.L_x_4378:
[----:B------:R-:W-:Y:S02]  /*3ba0*/  ULDC.64 UR6, c[0x0][0x218] ;  /* 0x0000860000067ab9 */ /* 0x000fe40000000a00 */
[----:B------:R-:W-:-:S08]  /*3bb0*/  DMUL R36, R36, UR6 ;  /* 0x0000000624247c28 */ /* 0x000fd00008000000 */
[----:B------:R-:W-:Y:S01]  /*3bc0*/  DMUL R26, R36, R30 ;  /* 0x0000001e241a7228 */ /* 0x000fe20000000000 */
[----:B------:R-:W-:Y:S10]  /*3bd0*/  BRA `(.L_x_4376) ;  /* 0x0000000000087947 */ /* 0x000ff40003800000 */
.L_x_4377:
[----:B------:R-:W-:Y:S02]  /*3be0*/  ULDC.64 UR6, c[0x0][0x220] ;  /* 0x0000880000067ab9 */ /* 0x000fe40000000a00 */
[----:B------:R-:W-:-:S11]  /*3bf0*/  DMUL R26, R36, UR6 ;  /* 0x00000006241a7c28 */ /* 0x000fd60008000000 */
.L_x_4376:
[----:B------:R-:W-:Y:S05]  /*3c00*/  BSYNC B1 ;  /* 0x0000000000017941 */ /* 0x000fea0003800000 */
.L_x_4375:
        /* <DEDUP_REMOVED lines=67> */
.L_x_4384:
[----:B------:R-:W-:Y:S05]  /*4040*/  BSYNC B2 ;  /* 0x0000000000027941 */ /* 0x000fea0003800000 */
.L_x_4383:
[----:B------:R-:W-:Y:S02]  /*4050*/  ULDC.64 UR6, c[0x0][0x218] ;  /* 0x0000860000067ab9 */ /* 0x000fe40000000a00 */
[----:B------:R-:W-:-:S08]  /*4060*/  DMUL R36, R36, UR6 ;  /* 0x0000000624247c28 */ /* 0x000fd00008000000 */
[----:B------:R-:W-:Y:S01]  /*4070*/  DMUL R22, R36, R22 ;  /* 0x0000001624167228 */ /* 0x000fe20000000000 */
[----:B------:R-:W-:Y:S10]  /*4080*/  BRA `(.L_x_4381) ;  /* 0x0000000000087947 */ /* 0x000ff40003800000 */
.L_x_4382:
[----:B------:R-:W-:Y:S02]  /*4090*/  ULDC.64 UR6, c[0x0][0x220] ;  /* 0x0000880000067ab9 */ /* 0x000fe40000000a00 */
[----:B------:R-:W-:-:S11]  /*40a0*/  DMUL R22, R22, UR6 ;  /* 0x0000000616167c28 */ /* 0x000fd60008000000 */
.L_x_4381:
[----:B------:R-:W-:Y:S05]  /*40b0*/  BSYNC B1 ;  /* 0x0000000000017941 */ /* 0x000fea0003800000 */
.L_x_4380:
        /* <DEDUP_REMOVED lines=67> */
.L_x_4389:
[----:B------:R-:W-:Y:S05]  /*44f0*/  BSYNC B2 ;  /* 0x0000000000027941 */ /* 0x000fea0003800000 */
.L_x_4388:
[----:B------:R-:W-:Y:S02]  /*4500*/  ULDC.64 UR6, c[0x0][0x218] ;  /* 0x0000860000067ab9 */ /* 0x000fe40000000a00 */
[----:B------:R-:W-:-:S08]  /*4510*/  DMUL R28, R28, UR6 ;  /* 0x000000061c1c7c28 */ /* 0x000fd00008000000 */
[----:B------:R-:W-:Y:S01]  /*4520*/  DMUL R18, R28, R18 ;  /* 0x000000121c127228 */ /* 0x000fe20000000000 */
[----:B------:R-:W-:Y:S10]  /*4530*/  BRA `(.L_x_4386) ;  /* 0x0000000000087947 */ /* 0x000ff40003800000 */
.L_x_4387:
[----:B------:R-:W-:Y:S02]  /*4540*/  ULDC.64 UR6, c[0x0][0x220] ;  /* 0x0000880000067ab9 */ /* 0x000fe40000000a00 */
[----:B------:R-:W-:-:S11]  /*4550*/  DMUL R18, R18, UR6 ;  /* 0x0000000612127c28 */ /* 0x000fd60008000000 */
.L_x_4386:
[----:B------:R-:W-:Y:S05]  /*4560*/  BSYNC B1 ;  /* 0x0000000000017941 */ /* 0x000fea0003800000 */
.L_x_4385:
        /* <DEDUP_REMOVED lines=69> */
.L_x_4394:
[----:B------:R-:W-:Y:S05]  /*49c0*/  BSYNC B2 ;  /* 0x0000000000027941 */ /* 0x000fea0003800000 */
.L_x_4393:
[----:B------:R-:W-:Y:S02]  /*49d0*/  ULDC.64 UR6, c[0x0][0x218] ;  /* 0x0000860000067ab9 */ /* 0x000fe40000000a00 */
[----:B------:R-:W-:-:S08]  /*49e0*/  DMUL R14, R14, UR6 ;  /* 0x000000060e0e7c28 */ /* 0x000fd00008000000 */
[----:B------:R-:W-:Y:S01]  /*49f0*/  DMUL R14, R14, R28 ;  /* 0x0000001c0e0e7228 */ /* 0x000fe20000000000 */
[----:B------:R-:W-:Y:S10]  /*4a00*/  BRA `(.L_x_4391) ;  /* 0x0000000000087947 */ /* 0x000ff40003800000 */
.L_x_4392:
[----:B------:R-:W-:Y:S02]  /*4a10*/  ULDC.64 UR6, c[0x0][0x220] ;  /* 0x0000880000067ab9 */ /* 0x000fe40000000a00 */
[----:B------:R-:W-:-:S11]  /*4a20*/  DMUL R14, R14, UR6 ;  /* 0x000000060e0e7c28 */ /* 0x000fd60008000000 */
.L_x_4391:
[----:B------:R-:W-:Y:S05]  /*4a30*/  BSYNC B1 ;  /* 0x0000000000017941 */ /* 0x000fea0003800000 */
.L_x_4390:
        /* <DEDUP_REMOVED lines=67> */
.L_x_4399:
[----:B------:R-:W-:Y:S05]  /*4e70*/  BSYNC B2 ;  /* 0x0000000000027941 */ /* 0x000fea0003800000 */
.L_x_4398:
[----:B------:R-:W-:Y:S02]  /*4e80*/  ULDC.64 UR6, c[0x0][0x218] ;  /* 0x0000860000067ab9 */ /* 0x000fe40000000a00 */
[----:B------:R-:W-:-:S08]  /*4e90*/  DMUL R10, R10, UR6 ;  /* 0x000000060a0a7c28 */ /* 0x000fd00008000000 */
[----:B------:R-:W-:Y:S01]  /*4ea0*/  DMUL R10, R10, R16 ;  /* 0x000000100a0a7228 */ /* 0x000fe20000000000 */
[----:B------:R-:W-:Y:S10]  /*4eb0*/  BRA `(.L_x_4396) ;  /* 0x0000000000087947 */ /* 0x000ff40003800000 */
.L_x_4397:
[----:B------:R-:W-:Y:S02]  /*4ec0*/  ULDC.64 UR6, c[0x0][0x220] ;  /* 0x0000880000067ab9 */ /* 0x000fe40000000a00 */
[----:B------:R-:W-:-:S11]  /*4ed0*/  DMUL R10, R10, UR6 ;  /* 0x000000060a0a7c28 */ /* 0x000fd60008000000 */
.L_x_4396:
[----:B------:R-:W-:Y:S05]  /*4ee0*/  BSYNC B1 ;  /* 0x0000000000017941 */ /* 0x000fea0003800000 */
.L_x_4395:
        /* <DEDUP_REMOVED lines=68> */
.L_x_4404:
[----:B------:R-:W-:Y:S05]  /*5330*/  BSYNC B2 ;  /* 0x0000000000027941 */ /* 0x000fea0003800000 */
.L_x_4403:
[----:B------:R-:W-:Y:S02]  /*5340*/  ULDC.64 UR6, c[0x0][0x218] ;  /* 0x0000860000067ab9 */ /* 0x000fe40000000a00 */
[----:B------:R-:W-:-:S08]  /*5350*/  DMUL R4, R16, UR6 ;  /* 0x0000000610047c28 */ /* 0x000fd00008000000 */
[----:B------:R-:W-:Y:S01]  /*5360*/  DMUL R6, R4, R6 ;  /* 0x0000000604067228 */ /* 0x000fe20000000000 */
[----:B------:R-:W-:Y:S10]  /*5370*/  BRA `(.L_x_4401) ;  /* 0x0000000000087947 */ /* 0x000ff40003800000 */
.L_x_4402:
[----:B------:R-:W-:Y:S02]  /*5380*/  ULDC.64 UR6, c[0x0][0x220] ;  /* 0x0000880000067ab9 */ /* 0x000fe40000000a00 */
[----:B------:R-:W-:-:S11]  /*5390*/  DMUL R6, R6, UR6 ;  /* 0x0000000606067c28 */ /* 0x000fd60008000000 */
.L_x_4401:
[----:B------:R-:W-:Y:S05]  /*53a0*/  BSYNC B1 ;  /* 0x0000000000017941 */ /* 0x000fea0003800000 */
.L_x_4400:
        /* <DEDUP_REMOVED lines=68> */
.L_x_4409:
[----:B------:R-:W-:Y:S05]  /*57f0*/  BSYNC B2 ;  /* 0x0000000000027941 */ /* 0x000fea0003800000 */
.L_x_4408:
[----:B------:R-:W-:Y:S02]  /*5800*/  ULDC.64 UR6, c[0x0][0x218] ;  /* 0x0000860000067ab9 */ /* 0x000fe40000000a00 */
[----:B------:R-:W-:-:S08]  /*5810*/  DMUL R4, R12, UR6 ;  /* 0x000000060c047c28 */ /* 0x000fd00008000000 */
[----:B------:R-:W-:Y:S01]  /*5820*/  DMUL R2, R4, R2 ;  /* 0x0000000204027228 */ /* 0x000fe20000000000 */
[----:B------:R-:W-:Y:S10]  /*5830*/  BRA `(.L_x_4406) ;  /* 0x0000000000087947 */ /* 0x000ff40003800000 */
.L_x_4407:
[----:B------:R-:W-:Y:S02]  /*5840*/  ULDC.64 UR6, c[0x0][0x220] ;  /* 0x0000880000067ab9 */ /* 0x000fe40000000a00 */
[----:B------:R-:W-:-:S11]  /*5850*/  DMUL R2, R2, UR6 ;  /* 0x0000000602027c28 */ /* 0x000fd60008000000 */
.L_x_4406:
[----:B------:R-:W-:Y:S05]  /*5860*/  BSYNC B1 ;  /* 0x0000000000017941 */ /* 0x000fea0003800000 */
.L_x_4405:
        /* <DEDUP_REMOVED lines=69> */
.L_x_4412:
[----:B------:R-:W-:Y:S05]  /*5cc0*/  BSYNC B1 ;  /* 0x0000000000017941 */ /* 0x000fea0003800000 */
.L_x_4411:
[----:B------:R-:W-:Y:S01]  /*5cd0*/  DMUL R34, R12, R34 ;  /* 0x000000220c227228 */ /* 0x000fe20000000000 */
[----:B------:R-:W-:Y:S10]  /*5ce0*/  BRA `(.L_x_4374) ;  /* 0x0000000000087947 */ /* 0x000ff40003800000 */
.L_x_4410:
[----:B------:R-:W-:Y:S02]  /*5cf0*/  ULDC.64 UR6, c[0x0][0x220] ;  /* 0x0000880000067ab9 */ /* 0x000fe40000000a00 */
[----:B------:R-:W-:-:S11]  /*5d00*/  DMUL R34, R34, UR6 ;  /* 0x0000000622227c28 */ /* 0x000fd60008000000 */
.L_x_4374:
[----:B------:R-:W-:Y:S05]  /*5d10*/  BSYNC B0 ;  /* 0x0000000000007941 */ /* 0x000fea0003800000 */
.L_x_4358:
        /* <DEDUP_REMOVED lines=21> */
.L_x_4415:
[----:B------:R-:W-:-:S13]  /*5e70*/  ISETP.GE.AND P0, PT, R0, UR5, PT ;  /* 0x0000000500007c0c */ /* 0x000fda000bf06270 */
[----:B------:R-:W-:Y:S05]  /*5e80*/  @P0 BRA `(.L_x_4417) ;  /* 0x0000000000300947 */ /* 0x000fea0003800000 */
[----:B0-----:R-:W0:Y:S01]  /*5e90*/  LDC.64 R4, c[0x0][0x240] ;  /* 0x00009000ff047b82 */ /* 0x001e220000000a00 */
[C---:B------:R-:W-:Y:S01]  /*5ea0*/  IADD3 R9, R0.reuse, UR4, RZ ;  /* 0x0000000400097c10 */ /* 0x040fe2000fffe0ff */
[----:B------:R-:W-:-:S04]  /*5eb0*/  VIADD R0, R0, 0x80 ;  /* 0x0000008000007836 */ /* 0x000fc80000000000 */
[----:B0-----:R-:W-:-:S05]  /*5ec0*/  IMAD.WIDE.U32 R4, R9, 0x8, R4 ;  /* 0x0000000809047825 */ /* 0x001fca00078e0004 */
[----:B------:R1:W-:Y:S02]  /*5ed0*/  STG.E.64 desc[UR10][R4.64], R14 ;  /* 0x0000000e04007986 */ /* 0x0003e4000c101b0a */
.L_x_4416:
[----:B------:R-:W-:-:S13]  /*5ee0*/  ISETP.GE.AND P0, PT, R0, UR5, PT ;  /* 0x0000000500007c0c */ /* 0x000fda000bf06270 */
[----:B------:R-:W-:Y:S05]  /*5ef0*/  @P0 BRA `(.L_x_4418) ;  /* 0x0000000000340947 */ /* 0x000fea0003800000 */
[----:B01----:R-:W0:Y:S01]  /*5f00*/  LDC.64 R4, c[0x0][0x240] ;  /* 0x00009000ff047b82 */ /* 0x003e220000000a00 */
[C---:B------:R-:W-:Y:S02]  /*5f10*/  VIADD R9, R0.reuse, UR4 ;  /* 0x0000000400097c36 */ /* 0x040fe40008000000 */
[----:B------:R-:W-:Y:S02]  /*5f20*/  VIADD R0, R0, 0x80 ;  /* 0x0000008000007836 */ /* 0x000fe40000000000 */
[----:B0-----:R-:W-:-:S05]  /*5f30*/  IMAD.WIDE.U32 R4, R9, 0x8, R4 ;  /* 0x0000000809047825 */ /* 0x001fca00078e0004 */
[----:B------:R1:W-:Y:S02]  /*5f40*/  STG.E.64 desc[UR10][R4.64], R10 ;  /* 0x0000000a04007986 */ /* 0x0003e4000c101b0a */
.L_x_4417:
        /* <DEDUP_REMOVED lines=8> */
.L_x_4418:
[----:B------:R-:W-:Y:S05]  /*5fd0*/  BSYNC B1 ;  /* 0x0000000000017941 */ /* 0x000fea0003800000 */
.L_x_4414:
[----:B------:R-:W-:-:S13]  /*5fe0*/  ISETP.GE.AND P0, PT, R0, UR5, PT ;  /* 0x0000000500007c0c */ /* 0x000fda000bf06270 */
[----:B012---:R-:W0:Y:S01]  /*5ff0*/  @!P0 LDC.64 R4, c[0x0][0x240] ;  /* 0x00009000ff048b82 */ /* 0x007e220000000a00 */
[C---:B------:R-:W-:Y:S02]  /*6000*/  @!P0 VIADD R7, R0.reuse, UR4 ;  /* 0x0000000400078c36 */ /* 0x040fe40008000000 */
[----:B------:R-:W-:Y:S02]  /*6010*/  @!P0 VIADD R0, R0, 0x80 ;  /* 0x0000008000008836 */ /* 0x000fe40000000000 */
[----:B0-----:R-:W-:-:S05]  /*6020*/  @!P0 IMAD.WIDE.U32 R4, R7, 0x8, R4 ;  /* 0x0000000807048825 */ /* 0x001fca00078e0004 */
[----:B------:R2:W-:Y:S02]  /*6030*/  @!P0 STG.E.64 desc[UR10][R4.64], R2 ;  /* 0x0000000204008986 */ /* 0x0005e4000c101b0a */
.L_x_4419:
[----:B------:R-:W-:Y:S05]  /*6040*/  BSYNC B0 ;  /* 0x0000000000007941 */ /* 0x000fea0003800000 */
.L_x_4413:
        /* <DEDUP_REMOVED lines=8> */
.L_x_4420:
        /* <DEDUP_REMOVED lines=11> */
.L_x_7851:


//--------------------- .text._ZN2at6native29vectorized_elementwise_kernelILi8EZZZNS0_60_GLOBAL__N__171e0b9f_22_ActivationEluKernel_cu_9e10b42f_305319elu_backward_kernelERNS_18TensorIteratorBaseERKN3c106ScalarES8_S8_bENKUlvE_clEvENKUlvE_clEvEUlddE_St5arrayIPcLm3EEEEviT0_T1_ --------------------------
	.section	.text._ZN2at6native29vectorized_elementwise_kernelILi8EZZZNS0_60_GLOBAL__N__171e0b9f_22_ActivationEluKernel_cu_9e10b42f_305319elu_backward_kernelERNS_18TensorIteratorBaseERKN3c106ScalarES8_S8_bENKUlvE_clEvENKUlvE_clEvEUlddE_St5arrayIPcLm3EEEEviT0_T1_,"ax",@progbits
	.align	128
        .global         _ZN2at6native29vectorized_elementwise_kernelILi8EZZZNS0_60_GLOBAL__N__171e0b9f_22_ActivationEluKernel_cu_9e10b42f_305319elu_backward_kernelERNS_18TensorIteratorBaseERKN3c106ScalarES8_S8_bENKUlvE_clEvENKUlvE_clEvEUlddE_St5arrayIPcLm3EEEEviT0_T1_
        .type           _ZN2at6native29vectorized_elementwise_kernelILi8EZZZNS0_60_GLOBAL__N__171e0b9f_22_ActivationEluKernel_cu_9e10b42f_305319elu_backward_kernelERNS_18TensorIteratorBaseERKN3c106ScalarES8_S8_bENKUlvE_clEvENKUlvE_clEvEUlddE_St5arrayIPcLm3EEEEviT0_T1_,@function
        .size           _ZN2at6native29vectorized_elementwise_kernelILi8EZZZNS0_60_GLOBAL__N__171e0b9f_22_ActivationEluKernel_cu_9e10b42f_305319elu_backward_kernelERNS_18TensorIteratorBaseERKN3c106ScalarES8_S8_bENKUlvE_clEvENKUlvE_clEvEUlddE_St5arrayIPcLm3EEEEviT0_T1_,(.L_x_7852 - _ZN2at6native29vectorized_elementwise_kernelILi8EZZZNS0_60_GLOBAL__N__171e0b9f_22_ActivationEluKernel_cu_9e10b42f_305319elu_backward_kernelERNS_18TensorIteratorBaseERKN3c106ScalarES8_S8_bENKUlvE_clEvENKUlvE_clEvEUlddE_St5arrayIPcLm3EEEEviT0_T1_)
        .other          _ZN2at6native29vectorized_elementwise_kernelILi8EZZZNS0_60_GLOBAL__N__171e0b9f_22_ActivationEluKernel_cu_9e10b42f_305319elu_backward_kernelERNS_18TensorIteratorBaseERKN3c106ScalarES8_S8_bENKUlvE_clEvENKUlvE_clEvEUlddE_St5arrayIPcLm3EEEEviT0_T1_,@"STO_CUDA_ENTRY STV_DEFAULT"
_ZN2at6native29vectorized_elementwise_kernelILi8EZZZNS0_60_GLOBAL__N__171e0b9f_22_ActivationEluKernel_cu_9e10b42f_305319elu_backward_kernelERNS_18TensorIteratorBaseERKN3c106ScalarES8_S8_bENKUlvE_clEvENKUlvE_clEvEUlddE_St5arrayIPcLm3EEEEviT0_T1_:
.text._ZN2at6native29vectorized_elementwise_kernelILi8EZZZNS0_60_GLOBAL__N__171e0b9f_22_ActivationEluKernel_cu_9e10b42f_305319elu_backward_kernelERNS_18TensorIteratorBaseERKN3c106ScalarES8_S8_bENKUlvE_clEvENKUlvE_clEvEUlddE_St5arrayIPcLm3EEEEviT0_T1_:
        /* <DEDUP_REMOVED lines=91> */
.L_x_4422:
        /* <DEDUP_REMOVED lines=66> */
.L_x_4427:
[----:B------:R-:W-:Y:S05]  /*09d0*/  BSYNC B1 ;  /* 0x0000000000017941 */ /* 0x000fea0003800000 */
.L_x_4426:
[----:B------:R-:W-:Y:S02]  /*09e0*/  ULDC.64 UR6, c[0x0][0x218] ;  /* 0x0000860000067ab9 */ /* 0x000fe40000000a00 */
[----:B------:R-:W-:-:S08]  /*09f0*/  DMUL R4, R4, UR6 ;  /* 0x0000000604047c28 */ /* 0x000fd00008000000 */
[----:B------:R-:W-:-:S11]  /*0a00*/  DMUL R32, R4, R32 ;  /* 0x0000002004207228 */ /* 0x000fd60000000000 */
.L_x_4425:
[----:B------:R-:W-:Y:S05]  /*0a10*/  BSYNC B0 ;  /* 0x0000000000007941 */ /* 0x000fea0003800000 */
.L_x_4424:
        /* <DEDUP_REMOVED lines=64> */
.L_x_4431:
[----:B------:R-:W-:Y:S05]  /*0e20*/  BSYNC B1 ;  /* 0x0000000000017941 */ /* 0x000fea0003800000 */
.L_x_4430:
[----:B------:R-:W-:Y:S02]  /*0e30*/  ULDC.64 UR6, c[0x0][0x218] ;  /* 0x0000860000067ab9 */ /* 0x000fe40000000a00 */
[----:B------:R-:W-:-:S08]  /*0e40*/  DMUL R4, R4, UR6 ;  /* 0x0000000604047c28 */ /* 0x000fd00008000000 */
[----:B------:R-:W-:Y:S01]  /*0e50*/  DMUL R34, R4, R34 ;  /* 0x0000002204227228 */ /* 0x000fe20000000000 */
[----:B------:R-:W-:Y:S10]  /*0e60*/  BRA `(.L_x_4432) ;  /* 0x0000000000087947 */ /* 0x000ff40003800000 */
.L_x_4429:
[----:B------:R-:W-:Y:S02]  /*0e70*/  ULDC.64 UR6, c[0x0][0x220] ;  /* 0x0000880000067ab9 */ /* 0x000fe40000000a00 */
[----:B------:R-:W-:-:S11]  /*0e80*/  DMUL R34, R6, UR6 ;  /* 0x0000000606227c28 */ /* 0x000fd60008000000 */
.L_x_4432:
[----:B------:R-:W-:Y:S05]  /*0e90*/  BSYNC B0 ;  /* 0x0000000000007941 */ /* 0x000fea0003800000 */
.L_x_4428:
        /* <DEDUP_REMOVED lines=64> */
.L_x_4436:
[----:B------:R-:W-:Y:S05]  /*12a0*/  BSYNC B1 ;  /* 0x0000000000017941 */ /* 0x000fea0003800000 */
.L_x_4435:
[----:B------:R-:W-:Y:S02]  /*12b0*/  ULDC.64 UR6, c[0x0][0x218] ;  /* 0x0000860000067ab9 */ /* 0x000fe40000000a00 */
[----:B------:R-:W-:-:S08]  /*12c0*/  DMUL R4, R4, UR6 ;  /* 0x0000000604047c28 */ /* 0x000fd00008000000 */
[----:B------:R-:W-:Y:S01]  /*12d0*/  DMUL R20, R4, R20 ;  /* 0x0000001404147228 */ /* 0x000fe20000000000 */
[----:B------:R-:W-:Y:S10]  /*12e0*/  BRA `(.L_x_4437) ;  /* 0x0000000000087947 */ /* 0x000ff40003800000 */
.L_x_4434:
[----:B------:R-:W-:Y:S02]  /*12f0*/  ULDC.64 UR6, c[0x0][0x220] ;  /* 0x0000880000067ab9 */ /* 0x000fe40000000a00 */
[----:B------:R-:W-:-:S11]  /*1300*/  DMUL R20, R20, UR6 ;  /* 0x0000000614147c28 */ /* 0x000fd60008000000 */
.L_x_4437:
[----:B------:R-:W-:Y:S05]  /*1310*/  BSYNC B0 ;  /* 0x0000000000007941 */ /* 0x000fea0003800000 */
.L_x_4433:
        /* <DEDUP_REMOVED lines=64> */
.L_x_4441:
[----:B------:R-:W-:Y:S05]  /*1720*/  BSYNC B1 ;  /* 0x0000000000017941 */ /* 0x000fea0003800000 */
.L_x_4440:
[----:B------:R-:W-:Y:S02]  /*1730*/  ULDC.64 UR6, c[0x0][0x218] ;  /* 0x0000860000067ab9 */ /* 0x000fe40000000a00 */
[----:B------:R-:W-:-:S08]  /*1740*/  DMUL R2, R6, UR6 ;  /* 0x0000000606027c28 */ /* 0x000fd00008000000 */
[----:B------:R-:W-:Y:S01]  /*1750*/  DMUL R22, R2, R22 ;  /* 0x0000001602167228 */ /* 0x000fe20000000000 */
[----:B------:R-:W-:Y:S10]  /*1760*/  BRA `(.L_x_4442) ;  /* 0x0000000000087947 */ /* 0x000ff40003800000 */
.L_x_4439:
[----:B------:R-:W-:Y:S02]  /*1770*/  ULDC.64 UR6, c[0x0][0x220] ;  /* 0x0000880000067ab9 */ /* 0x000fe40000000a00 */
[----:B------:R-:W-:-:S11]  /*1780*/  DMUL R22, R22, UR6 ;  /* 0x0000000616167c28 */ /* 0x000fd60008000000 */
.L_x_4442:
[----:B------:R-:W-:Y:S05]  /*1790*/  BSYNC B0 ;  /* 0x0000000000007941 */ /* 0x000fea0003800000 */
.L_x_4438:
        /* <DEDUP_REMOVED lines=64> */
.L_x_4446:
[----:B------:R-:W-:Y:S05]  /*1ba0*/  BSYNC B1 ;  /* 0x0000000000017941 */ /* 0x000fea0003800000 */
.L_x_4445:
[----:B------:R-:W-:Y:S02]  /*1bb0*/  ULDC.64 UR6, c[0x0][0x218] ;  /* 0x0000860000067ab9 */ /* 0x000fe40000000a00 */
[----:B------:R-:W-:-:S08]  /*1bc0*/  DMUL R2, R6, UR6 ;  /* 0x0000000606027c28 */ /* 0x000fd00008000000 */
[----:B------:R-:W-:Y:S01]  /*1bd0*/  DMUL R16, R2, R16 ;  /* 0x0000001002107228 */ /* 0x000fe20000000000 */
[----:B------:R-:W-:Y:S10]  /*1be0*/  BRA `(.L_x_4447) ;  /* 0x0000000000087947 */ /* 0x000ff40003800000 */
.L_x_4444:
[----:B------:R-:W-:Y:S02]  /*1bf0*/  ULDC.64 UR6, c[0x0][0x220] ;  /* 0x0000880000067ab9 */ /* 0x000fe40000000a00 */
[----:B------:R-:W-:-:S11]  /*1c00*/  DMUL R16, R16, UR6 ;  /* 0x0000000610107c28 */ /* 0x000fd60008000000 */
.L_x_4447:
[----:B------:R-:W-:Y:S05]  /*1c10*/  BSYNC B0 ;  /* 0x0000000000007941 */ /* 0x000fea0003800000 */
.L_x_4443:
        /* <DEDUP_REMOVED lines=64> */
.L_x_4451:
[----:B------:R-:W-:Y:S05]  /*2020*/  BSYNC B1 ;  /* 0x0000000000017941 */ /* 0x000fea0003800000 */
.L_x_4450:
[----:B------:R-:W-:Y:S02]  /*2030*/  ULDC.64 UR6, c[0x0][0x218] ;  /* 0x0000860000067ab9 */ /* 0x000fe40000000a00 */
[----:B------:R-:W-:-:S08]  /*2040*/  DMUL R2, R6, UR6 ;  /* 0x0000000606027c28 */ /* 0x000fd00008000000 */
[----:B------:R-:W-:Y:S01]  /*2050*/  DMUL R18, R2, R18 ;  /* 0x0000001202127228 */ /* 0x000fe20000000000 */
[----:B------:R-:W-:Y:S10]  /*2060*/  BRA `(.L_x_4452) ;  /* 0x0000000000087947 */ /* 0x000ff40003800000 */
.L_x_4449:
[----:B------:R-:W-:Y:S02]  /*2070*/  ULDC.64 UR6, c[0x0][0x220] ;  /* 0x0000880000067ab9 */ /* 0x000fe40000000a00 */
[----:B------:R-:W-:-:S11]  /*2080*/  DMUL R18, R18, UR6 ;  /* 0x0000000612127c28 */ /* 0x000fd60008000000 */
.L_x_4452:
[----:B------:R-:W-:Y:S05]  /*2090*/  BSYNC B0 ;  /* 0x0000000000007941 */ /* 0x000fea0003800000 */
.L_x_4448:
        /* <DEDUP_REMOVED lines=64> */
.L_x_4456:
[----:B------:R-:W-:Y:S05]  /*24a0*/  BSYNC B1 ;  /* 0x0000000000017941 */ /* 0x000fea0003800000 */
.L_x_4455:
[----:B------:R-:W-:Y:S02]  /*24b0*/  ULDC.64 UR6, c[0x0][0x218] ;  /* 0x0000860000067ab9 */ /* 0x000fe40000000a00 */
[----:B------:R-:W-:-:S08]  /*24c0*/  DMUL R2, R6, UR6 ;  /* 0x0000000606027c28 */ /* 0x000fd00008000000 */
[----:B------:R-:W-:Y:S01]  /*24d0*/  DMUL R12, R2, R12 ;  /* 0x0000000c020c7228 */ /* 0x000fe20000000000 */
[----:B------:R-:W-:Y:S10]  /*24e0*/  BRA `(.L_x_4457) ;  /* 0x0000000000087947 */ /* 0x000ff40003800000 */
.L_x_4454:
[----:B------:R-:W-:Y:S02]  /*24f0*/  ULDC.64 UR6, c[0x0][0x220] ;  /* 0x0000880000067ab9 */ /* 0x000fe40000000a00 */
[----:B------:R-:W-:-:S11]  /*2500*/  DMUL R12, R12, UR6 ;  /* 0x000000060c0c7c28 */ /* 0x000fd60008000000 */
.L_x_4457:
[----:B------:R-:W-:Y:S05]  /*2510*/  BSYNC B0 ;  /* 0x0000000000007941 */ /* 0x000fea0003800000 */
.L_x_4453:
        /* <DEDUP_REMOVED lines=66> */
.L_x_4460:
[----:B------:R-:W-:Y:S05]  /*2940*/  BSYNC B1 ;  /* 0x0000000000017941 */ /* 0x000fea0003800000 */
.L_x_4459:
[----:B------:R-:W-:Y:S01]  /*2950*/  DMUL R14, R14, R6 ;  /* 0x000000060e0e7228 */ /* 0x000fe20000000000 */
[----:B------:R-:W-:Y:S10]  /*2960*/  BRA `(.L_x_4461) ;  /* 0x0000000000087947 */ /* 0x000ff40003800000 */
.L_x_4458:
[----:B------:R-:W-:Y:S02]  /*2970*/  ULDC.64 UR6, c[0x0][0x220] ;  /* 0x0000880000067ab9 */ /* 0x000fe40000000a00 */
[----:B------:R-:W-:-:S11]  /*2980*/  DMUL R14, R14, UR6 ;  /* 0x000000060e0e7c28 */ /* 0x000fd60008000000 */
.L_x_4461:
[----:B------:R-:W-:Y:S05]  /*2990*/  BSYNC B0 ;  /* 0x0000000000007941 */ /* 0x000fea0003800000 */
.L_x_4423:
        /* <DEDUP_REMOVED lines=11> */
.L_x_4421:
        /* <DEDUP_REMOVED lines=104> */
.L_x_4465:
[----:B------:R-:W-:Y:S05]  /*30d0*/  BSYNC B1 ;  /* 0x0000000000017941 */ /* 0x000fea0003800000 */
.L_x_4464:
        /* <DEDUP_REMOVED lines=14> */
.L_x_4467:
[----:B------:R-:W-:Y:S05]  /*31c0*/  BSYNC B1 ;  /* 0x0000000000017941 */ /* 0x000fea0003800000 */
.L_x_4466:
        /* <DEDUP_REMOVED lines=24> */
.L_x_4469:
[----:B------:R-:W-:Y:S05]  /*3350*/  BSYNC B1 ;  /* 0x0000000000017941 */ /* 0x000fea0003800000 */
.L_x_4468:
        /* <DEDUP_REMOVED lines=12> */
.L_x_4471:
[----:B------:R-:W-:Y:S05]  /*3420*/  BSYNC B1 ;  /* 0x0000000000017941 */ /* 0x000fea0003800000 */
.L_x_4470:
        /* <DEDUP_REMOVED lines=12> */
.L_x_4473:
[----:B------:R-:W-:Y:S05]  /*34f0*/  BSYNC B1 ;  /* 0x0000000000017941 */ /* 0x000fea0003800000 */
.L_x_4472:
        /* <DEDUP_REMOVED lines=12> */
.L_x_4475:
[----:B------:R-:W-:Y:S05]  /*35c0*/  BSYNC B1 ;  /* 0x0000000000017941 */ /* 0x000fea0003800000 */
.L_x_4474:
        /* <DEDUP_REMOVED lines=12> */
.L_x_4477:
[----:B------:R-:W-:Y:S05]  /*3690*/  BSYNC B1 ;  /* 0x0000000000017941 */ /* 0x000fea0003800000 */
.L_x_4476:
        /* <DEDUP_REMOVED lines=12> */
.L_x_4463:
        /* <DEDUP_REMOVED lines=67> */
.L_x_4483:
[----:B------:R-:W-:Y:S05]  /*3b90*/  BSYNC B2 ;  /* 0x0000000000027941 */ /* 0x000fea0003800000 */
.L_x_4482:
[----:B------:R-:W-:Y:S02]  /*3ba0*/  ULDC.64 UR6, c[0x0][0x218] ;  /* 0x0000860000067ab9 */ /* 0x000fe40000000a00 */
[----:B------:R-:W-:-:S08]  /*3bb0*/  DMUL R36, R36, UR6 ;  /* 0x0000000624247c28 */ /* 0x000fd00008000000 */
[----:B------:R-:W-:Y:S01]  /*3bc0*/  DMUL R26, R36, R30 ;  /* 0x0000001e241a7228 */ /* 0x000fe20000000000 */
[----:B------:R-:W-:Y:S10]  /*3bd0*/  BRA `(.L_x_4480) ;  /* 0x0000000000087947 */ /* 0x000ff40003800000 */
.L_x_4481:
[----:B------:R-:W-:Y:S02]  /*3be0*/  ULDC.64 UR6, c[0x0][0x220] ;  /* 0x0000880000067ab9 */ /* 0x000fe40000000a00 */
[----:B------:R-:W-:-:S11]  /*3bf0*/  DMUL R26, R36, UR6 ;  /* 0x00000006241a7c28 */ /* 0x000fd60008000000 */
.L_x_4480:
[----:B------:R-:W-:Y:S05]  /*3c00*/  BSYNC B1 ;  /* 0x0000000000017941 */ /* 0x000fea0003800000 */
.L_x_4479:
        /* <DEDUP_REMOVED lines=67> */
.L_x_4488:
[----:B------:R-:W-:Y:S05]  /*4040*/  BSYNC B2 ;  /* 0x0000000000027941 */ /* 0x000fea0003800000 */
.L_x_4487:
[----:B------:R-:W-:Y:S02]  /*4050*/  ULDC.64 UR6, c[0x0][0x218] ;  /* 0x0000860000067ab9 */ /* 0x000fe40000000a00 */
[----:B------:R-:W-:-:S08]  /*4060*/  DMUL R36, R36, UR6 ;  /* 0x0000000624247c28 */ /* 0x000fd00008000000 */
[----:B------:R-:W-:Y:S01]  /*4070*/  DMUL R22, R36, R22 ;  /* 0x0000001624167228 */ /* 0x000fe20000000000 */
[----:B------:R-:W-:Y:S10]  /*4080*/  BRA `(.L_x_4485) ;  /* 0x0000000000087947 */ /* 0x000ff40003800000 */
.L_x_4486:
[----:B------:R-:W-:Y:S02]  /*4090*/  ULDC.64 UR6, c[0x0][0x220] ;  /* 0x0000880000067ab9 */ /* 0x000fe40000000a00 */
[----:B------:R-:W-:-:S11]  /*40a0*/  DMUL R22, R22, UR6 ;  /* 0x0000000616167c28 */ /* 0x000fd60008000000 */
.L_x_4485:
[----:B------:R-:W-:Y:S05]  /*40b0*/  BSYNC B1 ;  /* 0x0000000000017941 */ /* 0x000fea0003800000 */
.L_x_4484:
        /* <DEDUP_REMOVED lines=67> */
.L_x_4493:
[----:B------:R-:W-:Y:S05]  /*44f0*/  BSYNC B2 ;  /* 0x0000000000027941 */ /* 0x000fea0003800000 */
.L_x_4492:
[----:B------:R-:W-:Y:S02]  /*4500*/  ULDC.64 UR6, c[0x0][0x218] ;  /* 0x0000860000067ab9 */ /* 0x000fe40000000a00 */
[----:B------:R-:W-:-:S08]  /*4510*/  DMUL R28, R28, UR6 ;  /* 0x000000061c1c7c28 */ /* 0x000fd00008000000 */
[----:B------:R-:W-:Y:S01]  /*4520*/  DMUL R18, R28, R18 ;  /* 0x000000121c127228 */ /* 0x000fe20000000000 */
[----:B------:R-:W-:Y:S10]  /*4530*/  BRA `(.L_x_4490) ;  /* 0x0000000000087947 */ /* 0x000ff40003800000 */
.L_x_4491:
[----:B------:R-:W-:Y:S02]  /*4540*/  ULDC.64 UR6, c[0x0][0x220] ;  /* 0x0000880000067ab9 */ /* 0x000fe40000000a00 */
[----:B------:R-:W-:-:S11]  /*4550*/  DMUL R18, R18, UR6 ;  /* 0x0000000612127c28 */ /* 0x000fd60008000000 */
.L_x_4490:
[----:B------:R-:W-:Y:S05]  /*4560*/  BSYNC B1 ;  /* 0x0000000000017941 */ /* 0x000fea0003800000 */
.L_x_4489:
        /* <DEDUP_REMOVED lines=69> */
.L_x_4498:
[----:B------:R-:W-:Y:S05]  /*49c0*/  BSYNC B2 ;  /* 0x0000000000027941 */ /* 0x000fea0003800000 */
.L_x_4497:
[----:B------:R-:W-:Y:S02]  /*49d0*/  ULDC.64 UR6, c[0x0][0x218] ;  /* 0x0000860000067ab9 */ /* 0x000fe40000000a00 */
[----:B------:R-:W-:-:S08]  /*49e0*/  DMUL R14, R14, UR6 ;  /* 0x000000060e0e7c28 */ /* 0x000fd00008000000 */
[----:B------:R-:W-:Y:S01]  /*49f0*/  DMUL R14, R14, R28 ;  /* 0x0000001c0e0e7228 */ /* 0x000fe20000000000 */
[----:B------:R-:W-:Y:S10]  /*4a00*/  BRA `(.L_x_4495) ;  /* 0x0000000000087947 */ /* 0x000ff40003800000 */
.L_x_4496:
[----:B------:R-:W-:Y:S02]  /*4a10*/  ULDC.64 UR6, c[0x0][0x220] ;  /* 0x0000880000067ab9 */ /* 0x000fe40000000a00 */
[----:B------:R-:W-:-:S11]  /*4a20*/  DMUL R14, R14, UR6 ;  /* 0x000000060e0e7c28 */ /* 0x000fd60008000000 */
.L_x_4495:
[----:B------:R-:W-:Y:S05]  /*4a30*/  BSYNC B1 ;  /* 0x0000000000017941 */ /* 0x000fea0003800000 */
.L_x_4494:
        /* <DEDUP_REMOVED lines=67> */
.L_x_4503:
[----:B------:R-:W-:Y:S05]  /*4e70*/  BSYNC B2 ;  /* 0x0000000000027941 */ /* 0x000fea0003800000 */
.L_x_4502:
[----:B------:R-:W-:Y:S02]  /*4e80*/  ULDC.64 UR6, c[0x0][0x218] ;  /* 0x0000860000067ab9 */ /* 0x000fe40000000a00 */
[----:B------:R-:W-:-:S08]  /*4e90*/  DMUL R10, R10, UR6 ;  /* 0x000000060a0a7c28 */ /* 0x000fd00008000000 */
[----:B------:R-:W-:Y:S01]  /*4ea0*/  DMUL R10, R10, R16 ;  /* 0x000000100a0a7228 */ /* 0x000fe20000000000 */
[----:B------:R-:W-:Y:S10]  /*4eb0*/  BRA `(.L_x_4500) ;  /* 0x0000000000087947 */ /* 0x000ff40003800000 */
.L_x_4501:
[----:B------:R-:W-:Y:S02]  /*4ec0*/  ULDC.64 UR6, c[0x0][0x220] ;  /* 0x0000880000067ab9 */ /* 0x000fe40000000a00 */
[----:B------:R-:W-:-:S11]  /*4ed0*/  DMUL R10, R10, UR6 ;  /* 0x000000060a0a7c28 */ /* 0x000fd60008000000 */
.L_x_4500:
[----:B------:R-:W-:Y:S05]  /*4ee0*/  BSYNC B1 ;  /* 0x0000000000017941 */ /* 0x000fea0003800000 */
.L_x_4499:
        /* <DEDUP_REMOVED lines=68> */
.L_x_4508:
[----:B------:R-:W-:Y:S05]  /*5330*/  BSYNC B2 ;  /* 0x0000000000027941 */ /* 0x000fea0003800000 */
.L_x_4507:
[----:B------:R-:W-:Y:S02]  /*5340*/  ULDC.64 UR6, c[0x0][0x218] ;  /* 0x0000860000067ab9 */ /* 0x000fe40000000a00 */
[----:B------:R-:W-:-:S08]  /*5350*/  DMUL R4, R16, UR6 ;  /* 0x0000000610047c28 */ /* 0x000fd00008000000 */
[----:B------:R-:W-:Y:S01]  /*5360*/  DMUL R6, R4, R6 ;  /* 0x0000000604067228 */ /* 0x000fe20000000000 */
[----:B------:R-:W-:Y:S10]  /*5370*/  BRA `(.L_x_4505) ;  /* 0x0000000000087947 */ /* 0x000ff40003800000 */
.L_x_4506:
[----:B------:R-:W-:Y:S02]  /*5380*/  ULDC.64 UR6, c[0x0][0x220] ;  /* 0x0000880000067ab9 */ /* 0x000fe40000000a00 */
[----:B------:R-:W-:-:S11]  /*5390*/  DMUL R6, R6, UR6 ;  /* 0x0000000606067c28 */ /* 0x000fd60008000000 */
.L_x_4505:
[----:B------:R-:W-:Y:S05]  /*53a0*/  BSYNC B1 ;  /* 0x0000000000017941 */ /* 0x000fea0003800000 */
.L_x_4504:
        /* <DEDUP_REMOVED lines=68> */
.L_x_4513:
[----:B------:R-:W-:Y:S05]  /*57f0*/  BSYNC B2 ;  /* 0x0000000000027941 */ /* 0x000fea0003800000 */
.L_x_4512:
[----:B------:R-:W-:Y:S02]  /*5800*/  ULDC.64 UR6, c[0x0][0x218] ;  /* 0x0000860000067ab9 */ /* 0x000fe40000000a00 */
[----:B------:R-:W-:-:S08]  /*5810*/  DMUL R4, R12, UR6 ;  /* 0x000000060c047c28 */ /* 0x000fd00008000000 */
[----:B------:R-:W-:Y:S01]  /*5820*/  DMUL R2, R4, R2 ;  /* 0x0000000204027228 */ /* 0x000fe20000000000 */
[----:B------:R-:W-:Y:S10]  /*5830*/  BRA `(.L_x_4510) ;  /* 0x0000000000087947 */ /* 0x000ff40003800000 */
.L_x_4511:
[----:B------:R-:W-:Y:S02]  /*5840*/  ULDC.64 UR6, c[0x0][0x220] ;  /* 0x0000880000067ab9 */ /* 0x000fe40000000a00 */
[----:B------:R-:W-:-:S11]  /*5850*/  DMUL R2, R2, UR6 ;  /* 0x0000000602027c28 */ /* 0x000fd60008000000 */
.L_x_4510:
[----:B------:R-:W-:Y:S05]  /*5860*/  BSYNC B1 ;  /* 0x0000000000017941 */ /* 0x000fea0003800000 */
.L_x_4509:
        /* <DEDUP_REMOVED lines=69> */
.L_x_4516:
[----:B------:R-:W-:Y:S05]  /*5cc0*/  BSYNC B1 ;  /* 0x0000000000017941 */ /* 0x000fea0003800000 */
.L_x_4515:
[----:B------:R-:W-:Y:S01]  /*5cd0*/  DMUL R34, R12, R34 ;  /* 0x000000220c227228 */ /* 0x000fe20000000000 */
[----:B------:R-:W-:Y:S10]  /*5ce0*/  BRA `(.L_x_4478) ;  /* 0x0000000000087947 */ /* 0x000ff40003800000 */
.L_x_4514:
[----:B------:R-:W-:Y:S02]  /*5cf0*/  ULDC.64 UR6, c[0x0][0x220] ;  /* 0x0000880000067ab9 */ /* 0x000fe40000000a00 */
[----:B------:R-:W-:-:S11]  /*5d00*/  DMUL R34, R34, UR6 ;  /* 0x0000000622227c28 */ /* 0x000fd60008000000 */
.L_x_4478:
[----:B------:R-:W-:Y:S05]  /*5d10*/  BSYNC B0 ;  /* 0x0000000000007941 */ /* 0x000fea0003800000 */
.L_x_4462:
        /* <DEDUP_REMOVED lines=21> */
.L_x_4519:
[----:B------:R-:W-:-:S13]  /*5e70*/  ISETP.GE.AND P0, PT, R0, UR5, PT ;  /* 0x0000000500007c0c */ /* 0x000fda000bf06270 */
[----:B------:R-:W-:Y:S05]  /*5e80*/  @P0 BRA `(.L_x_4521) ;  /* 0x0000000000300947 */ /* 0x000fea0003800000 */
[----:B0-----:R-:W0:Y:S01]  /*5e90*/  LDC.64 R4, c[0x0][0x240] ;  /* 0x00009000ff047b82 */ /* 0x001e220000000a00 */
[C---:B------:R-:W-:Y:S01]  /*5ea0*/  IADD3 R9, R0.reuse, UR4, RZ ;  /* 0x0000000400097c10 */ /* 0x040fe2000fffe0ff */
[----:B------:R-:W-:-:S04]  /*5eb0*/  VIADD R0, R0, 0x80 ;  /* 0x0000008000007836 */ /* 0x000fc80000000000 */
[----:B0-----:R-:W-:-:S05]  /*5ec0*/  IMAD.WIDE.U32 R4, R9, 0x8, R4 ;  /* 0x0000000809047825 */ /* 0x001fca00078e0004 */
[----:B------:R1:W-:Y:S02]  /*5ed0*/  STG.E.64 desc[UR10][R4.64], R14 ;  /* 0x0000000e04007986 */ /* 0x0003e4000c101b0a */
.L_x_4520:
[----:B------:R-:W-:-:S13]  /*5ee0*/  ISETP.GE.AND P0, PT, R0, UR5, PT ;  /* 0x0000000500007c0c */ /* 0x000fda000bf06270 */
[----:B------:R-:W-:Y:S05]  /*5ef0*/  @P0 BRA `(.L_x_4522) ;  /* 0x0000000000340947 */ /* 0x000fea0003800000 */
[----:B01----:R-:W0:Y:S01]  /*5f00*/  LDC.64 R4, c[0x0][0x240] ;  /* 0x00009000ff047b82 */ /* 0x003e220000000a00 */
[C---:B------:R-:W-:Y:S02]  /*5f10*/  VIADD R9, R0.reuse, UR4 ;  /* 0x0000000400097c36 */ /* 0x040fe40008000000 */
[----:B------:R-:W-:Y:S02]  /*5f20*/  VIADD R0, R0, 0x80 ;  /* 0x0000008000007836 */ /* 0x000fe40000000000 */
[----:B0-----:R-:W-:-:S05]  /*5f30*/  IMAD.WIDE.U32 R4, R9, 0x8, R4 ;  /* 0x0000000809047825 */ /* 0x001fca00078e0004 */
[----:B------:R1:W-:Y:S02]  /*5f40*/  STG.E.64 desc[UR10][R4.64], R10 ;  /* 0x0000000a04007986 */ /* 0x0003e4000c101b0a */
.L_x_4521:
        /* <DEDUP_REMOVED lines=8> */
.L_x_4522:
[----:B------:R-:W-:Y:S05]  /*5fd0*/  BSYNC B1 ;  /* 0x0000000000017941 */ /* 0x000fea0003800000 */
.L_x_4518:
[----:B------:R-:W-:-:S13]  /*5fe0*/  ISETP.GE.AND P0, PT, R0, UR5, PT ;  /* 0x0000000500007c0c */ /* 0x000fda000bf06270 */
[----:B012---:R-:W0:Y:S01]  /*5ff0*/  @!P0 LDC.64 R4, c[0x0][0x240] ;  /* 0x00009000ff048b82 */ /* 0x007e220000000a00 */
[C---:B------:R-:W-:Y:S02]  /*6000*/  @!P0 VIADD R7, R0.reuse, UR4 ;  /* 0x0000000400078c36 */ /* 0x040fe40008000000 */
[----:B------:R-:W-:Y:S02]  /*6010*/  @!P0 VIADD R0, R0, 0x80 ;  /* 0x0000008000008836 */ /* 0x000fe40000000000 */
[----:B0-----:R-:W-:-:S05]  /*6020*/  @!P0 IMAD.WIDE.U32 R4, R7, 0x8, R4 ;  /* 0x0000000807048825 */ /* 0x001fca00078e0004 */
[----:B------:R2:W-:Y:S02]  /*6030*/  @!P0 STG.E.64 desc[UR10][R4.64], R2 ;  /* 0x0000000204008986 */ /* 0x0005e4000c101b0a */
.L_x_4523:
[----:B------:R-:W-:Y:S05]  /*6040*/  BSYNC B0 ;  /* 0x0000000000007941 */ /* 0x000fea0003800000 */
.L_x_4517:
        /* <DEDUP_REMOVED lines=8> */
.L_x_4524:
        /* <DEDUP_REMOVED lines=11> */
.L_x_7852:


//--------------------- .text._ZN2at6native18elementwise_kernelILi128ELi4EZNS0_15gpu_kernel_implIZZZNS0_60_GLOBAL__N__171e0b9f_22_ActivationEluKernel_cu_9e10b42f_305310elu_kernelERNS_18TensorIteratorBaseERKN3c106ScalarES9_S9_ENKUlvE_clEvENKUlvE2_clEvEUlNS6_8BFloat16EE_EEvS5_RKT_EUliE_EEviT1_ --------------------------
	.section	.text._ZN2at6native18elementwise_kernelILi128ELi4EZNS0_15gpu_kernel_implIZZZNS0_60_GLOBAL__N__171e0b9f_22_ActivationEluKernel_cu_9e10b42f_305310elu_kernelERNS_18TensorIteratorBaseERKN3c106ScalarES9_S9_ENKUlvE_clEvENKUlvE2_clEvEUlNS6_8BFloat16EE_EEvS5_RKT_EUliE_EEviT1_,"ax",@progbits
	.align	128
        .global         _ZN2at6native18elementwise_kernelILi128ELi4EZNS0_15gpu_kernel_implIZZZNS0_60_GLOBAL__N__171e0b9f_22_ActivationEluKernel_cu_9e10b42f_305310elu_kernelERNS_18TensorIteratorBaseERKN3c106ScalarES9_S9_ENKUlvE_clEvENKUlvE2_clEvEUlNS6_8BFloat16EE_EEvS5_RKT_EUliE_EEviT1_
        .type           _ZN2at6native18elementwise_kernelILi128ELi4EZNS0_15gpu_kernel_implIZZZNS0_60_GLOBAL__N__171e0b9f_22_ActivationEluKernel_cu_9e10b42f_305310elu_kernelERNS_18TensorIteratorBaseERKN3c106ScalarES9_S9_ENKUlvE_clEvENKUlvE2_clEvEUlNS6_8BFloat16EE_EEvS5_RKT_EUliE_EEviT1_,@function
        .size           _ZN2at6native18elementwise_kernelILi128ELi4EZNS0_15gpu_kernel_implIZZZNS0_60_GLOBAL__N__171e0b9f_22_ActivationEluKernel_cu_9e10b42f_305310elu_kernelERNS_18TensorIteratorBaseERKN3c106ScalarES9_S9_ENKUlvE_clEvENKUlvE2_clEvEUlNS6_8BFloat16EE_EEvS5_RKT_EUliE_EEviT1_,(.L_x_7853 - _ZN2at6native18elementwise_kernelILi128ELi4EZNS0_15gpu_kernel_implIZZZNS0_60_GLOBAL__N__171e0b9f_22_ActivationEluKernel_cu_9e10b42f_305310elu_kernelERNS_18TensorIteratorBaseERKN3c106ScalarES9_S9_ENKUlvE_clEvENKUlvE2_clEvEUlNS6_8BFloat16EE_EEvS5_RKT_EUliE_EEviT1_)
        .other          _ZN2at6native18elementwise_kernelILi128ELi4EZNS0_15gpu_kernel_implIZZZNS0_60_GLOBAL__N__171e0b9f_22_ActivationEluKernel_cu_9e10b42f_305310elu_kernelERNS_18TensorIteratorBaseERKN3c106ScalarES9_S9_ENKUlvE_clEvENKUlvE2_clEvEUlNS6_8BFloat16EE_EEvS5_RKT_EUliE_EEviT1_,@"STO_CUDA_ENTRY STV_DEFAULT"
_ZN2at6native18elementwise_kernelILi128ELi4EZNS0_15gpu_kernel_implIZZZNS0_60_GLOBAL__N__171e0b9f_22_ActivationEluKernel_cu_9e10b42f_305310elu_kernelERNS_18TensorIteratorBaseERKN3c106ScalarES9_S9_ENKUlvE_clEvENKUlvE2_clEvEUlNS6_8BFloat16EE_EEvS5_RKT_EUliE_EEviT1_:
.text._ZN2at6native18elementwise_kernelILi128ELi4EZNS0_15gpu_kernel_implIZZZNS0_60_GLOBAL__N__171e0b9f_22_ActivationEluKernel_cu_9e10b42f_305310elu_kernelERNS_18TensorIteratorBaseERKN3c106ScalarES9_S9_ENKUlvE_clEvENKUlvE2_clEvEUlNS6_8BFloat16EE_EEvS5_RKT_EUliE_EEviT1_:
        /* <DEDUP_REMOVED lines=18> */
[----:B------:R-:W-:Y:S01]  /*0120*/  IMAD.HI.U32 R4, R19, UR4, R2 ;  /* 0x0000000413047c27 */ /* 0x000fe2000f8e0002 */
[----:B------:R-:W-:-:S04]  /*0130*/  ULDC UR4, c[0x0][0x21c] ;  /* 0x0000870000047ab9 */ /* 0x000fc80000000800 */
[----:B------:R-:W-:-:S05]  /*0140*/  SHF.R.U32.HI R5, RZ, UR5, R4 ;  /* 0x00000005ff057c19 */ /* 0x000fca0008011604 */
[----:B------:R-:W-:-:S04]  /*0150*/  IMAD.MOV R0, RZ, RZ, -R5 ;  /* 0x000000ffff007224 */ /* 0x000fc800078e0a05 */
[----:B------:R-:W-:Y:S01]  /*0160*/  IMAD R19, R0, UR4, R19 ;  /* 0x0000000400137c24 */ /* 0x000fe2000f8e0213 */
[----:B------:R-:W-:-:S03]  /*0170*/  ULDC.64 UR4, c[0x0][0x348] ;  /* 0x0000d20000047ab9 */ /* 0x000fc60000000a00 */
        /* <DEDUP_REMOVED lines=9> */
[----:B------:R-:W-:-:S04]  /*0210*/  ULDC.64 UR6, c[0x0][0x350] ;  /* 0x0000d40000067ab9 */ /* 0x000fc80000000a00 */
[----:B------:R-:W-:-:S04]  /*0220*/  IMAD.MOV R4, RZ, RZ, -R3 ;  /* 0x000000ffff047224 */ /* 0x000fc800078e0a03 */
[----:B------:R-:W-:-:S04]  /*0230*/  IMAD R4, R4, UR8, R5 ;  /* 0x0000000804047c24 */ /* 0x000fc8000f8e0205 */
[C---:B------:R-:W-:Y:S02]  /*0240*/  IMAD R16, R4.reuse, UR6, RZ ;  /* 0x0000000604107c24 */ /* 0x040fe4000f8e02ff */
[----:B------:R-:W-:Y:S02]  /*0250*/  IMAD R0, R4, UR7, RZ ;  /* 0x0000000704007c24 */ /* 0x000fe4000f8e02ff */
[C---:B------:R-:W-:Y:S02]  /*0260*/  IMAD R16, R19.reuse, UR4, R16 ;  /* 0x0000000413107c24 */ /* 0x040fe4000f8e0210 */
[----:B------:R-:W-:Y:S01]  /*0270*/  IMAD R0, R19, UR5, R0 ;  /* 0x0000000513007c24 */ /* 0x000fe2000f8e0200 */
[----:B------:R-:W-:Y:S06]  /*0280*/  @!P0 BRA `(.L_x_4527) ;  /* 0x0000001000488947 */ /* 0x000fec0003800000 */
[----:B------:R-:W-:Y:S01]  /*0290*/  IMAD.MOV.U32 R2, RZ, RZ, RZ ;  /* 0x000000ffff027224 */ /* 0x000fe200078e00ff */
[----:B------:R-:W-:Y:S01]  /*02a0*/  ULDC.64 UR4, c[0x0][0x238] ;  /* 0x00008e0000047ab9 */ /* 0x000fe20000000a00 */
[----:B------:R-:W-:Y:S02]  /*02b0*/  ISETP.NE.AND P0, PT, R6, 0x3, PT ;  /* 0x000000030600780c */ /* 0x000fe40003f05270 */
[----:B------:R-:W-:Y:S01]  /*02c0*/  IMAD.HI.U32 R4, R3, UR4, R2 ;  /* 0x0000000403047c27 */ /* 0x000fe2000f8e0002 */
[----:B------:R-:W-:-:S04]  /*02d0*/  ULDC UR4, c[0x0][0x234] ;  /* 0x00008d0000047ab9 */ /* 0x000fc80000000800 */
[----:B------:R-:W-:-:S05]  /*02e0*/  SHF.R.U32.HI R5, RZ, UR5, R4 ;  /* 0x00000005ff057c19 */ /* 0x000fca0008011604 */
[----:B------:R-:W-:-:S04]  /*02f0*/  IMAD.MOV R2, RZ, RZ, -R5 ;  /* 0x000000ffff027224 */ /* 0x000fc800078e0a05 */
[----:B------:R-:W-:Y:S01]  /*0300*/  IMAD R3, R2, UR4, R3 ;  /* 0x0000000402037c24 */ /* 0x000fe2000f8e0203 */
[----:B------:R-:W-:-:S03]  /*0310*/  ULDC.64 UR4, c[0x0][0x358] ;  /* 0x0000d60000047ab9 */ /* 0x000fc60000000a00 */
        /* <DEDUP_REMOVED lines=256> */
[----:B------:R-:W-:-:S03]  /*1320*/  ULDC.64 UR4, c[0x0][0x340] ;  /* 0x0000d00000047ab9 */ /* 0x000fc60000000a00 */
[----:B------:R-:W-:Y:S01]  /*1330*/  IMAD.HI.U32 R2, R3, UR4, R2 ;  /* 0x0000000403027c27 */ /* 0x000fe2000f8e0002 */
[----:B------:R-:W-:-:S04]  /*1340*/  ULDC UR4, c[0x0][0x33c] ;  /* 0x0000cf0000047ab9 */ /* 0x000fc80000000800 */
[----:B------:R-:W-:-:S05]  /*1350*/  SHF.R.U32.HI R2, RZ, UR5, R2 ;  /* 0x00000005ff027c19 */ /* 0x000fca0008011602 */
[----:B------:R-:W-:-:S04]  /*1360*/  IMAD.MOV R2, RZ, RZ, -R2 ;  /* 0x000000ffff027224 */ /* 0x000fc800078e0a02 */
[----:B------:R-:W-:Y:S01]  /*1370*/  IMAD R3, R2, UR4, R3 ;  /* 0x0000000402037c24 */ /* 0x000fe2000f8e0203 */
[----:B------:R-:W-:-:S03]  /*1380*/  ULDC.64 UR4, c[0x0][0x408] ;  /* 0x0001020000047ab9 */ /* 0x000fc60000000a00 */
[C---:B------:R-:W-:Y:S02]  /*1390*/  IMAD R16, R3.reuse, UR4, R16 ;  /* 0x0000000403107c24 */ /* 0x040fe4000f8e0210 */
[----:B------:R-:W-:-:S07]  /*13a0*/  IMAD R0, R3, UR5, R0 ;  /* 0x0000000503007c24 */ /* 0x000fce000f8e0200 */
.L_x_4527:
        /* <DEDUP_REMOVED lines=22> */
.L_x_4531:
[----:B------:R-:W2:Y:S02]  /*1510*/  LDG.E.U8 R2, desc[UR36][R2.64] ;  /* 0x0000002402027981 */ /* 0x000ea4000c1e1100 */
[----:B--2---:R-:W-:-:S04]  /*1520*/  I2FP.F32.U32 R0, R2 ;  /* 0x0000000200007245 */ /* 0x004fc80000201000 */
[----:B------:R-:W-:Y:S01]  /*1530*/  F2FP.BF16.F32.PACK_AB R0, RZ, R0 ;  /* 0x00000000ff00723e */ /* 0x000fe200000010ff */
[----:B------:R-:W-:Y:S06]  /*1540*/  BRA `(.L_x_4533) ;  /* 0x0000000c00907947 */ /* 0x000fec0003800000 */
.L_x_4530:
        /* <DEDUP_REMOVED lines=10> */
.L_x_4535:
[----:B------:R-:W2:Y:S02]  /*15f0*/  LDG.E R2, desc[UR36][R2.64] ;  /* 0x0000002402027981 */ /* 0x000ea4000c1e1900 */
[----:B--2---:R-:W-:-:S04]  /*1600*/  I2FP.F32.S32 R0, R2 ;  /* 0x0000000200007245 */ /* 0x004fc80000201400 */
[----:B------:R-:W-:Y:S01]  /*1610*/  F2FP.BF16.F32.PACK_AB R0, RZ, R0 ;  /* 0x00000000ff00723e */ /* 0x000fe200000010ff */
[----:B------:R-:W-:Y:S06]  /*1620*/  BRA `(.L_x_4533) ;  /* 0x0000000c00587947 */ /* 0x000fec0003800000 */
.L_x_4534:
[----:B------:R-:W2:Y:S02]  /*1630*/  LDG.E.U16 R2, desc[UR36][R2.64] ;  /* 0x0000002402027981 */ /* 0x000ea4000c1e1500 */
[----:B--2---:R-:W0:Y:S02]  /*1640*/  I2F.S16 R0, R2 ;  /* 0x0000000200007306 */ /* 0x004e240000101400 */
[----:B0-----:R-:W-:Y:S01]  /*1650*/  F2FP.BF16.F32.PACK_AB R0, RZ, R0 ;  /* 0x00000000ff00723e */ /* 0x001fe200000010ff */
[----:B------:R-:W-:Y:S06]  /*1660*/  BRA `(.L_x_4533) ;  /* 0x0000000c00487947 */ /* 0x000fec0003800000 */
.L_x_4529:
        /* <DEDUP_REMOVED lines=9> */
.L_x_4537:
[----:B------:R-:W2:Y:S02]  /*1700*/  LDG.E.U16 R0, desc[UR36][R2.64] ;  /* 0x0000002402007981 */ /* 0x000ea4000c1e1500 */
[----:B--2---:R-:W-:-:S05]  /*1710*/  HADD2.F32 R0, -RZ, R0.H0_H0 ;  /* 0x20000000ff007230 */ /* 0x004fca0000004100 */
[----:B------:R-:W-:Y:S01]  /*1720*/  F2FP.BF16.F32.PACK_AB R0, RZ, R0 ;  /* 0x00000000ff00723e */ /* 0x000fe200000010ff */
[----:B------:R-:W-:Y:S06]  /*1730*/  BRA `(.L_x_4533) ;  /* 0x0000000c00147947 */ /* 0x000fec0003800000 */
.L_x_4536:
        /* <DEDUP_REMOVED lines=9> */
.L_x_4539:
[----:B------:R-:W2:Y:S02]  /*17d0*/  LDG.E.U16 R2, desc[UR36][R2.64] ;  /* 0x0000002402027981 */ /* 0x000ea4000c1e1500 */
[----:B--2---:R-:W-:-:S05]  /*17e0*/  HADD2.F32 R0, -RZ, R2.H0_H0 ;  /* 0x20000002ff007230 */ /* 0x004fca0000004100 */
[----:B------:R-:W-:Y:S01]  /*17f0*/  F2FP.BF16.F32.PACK_AB R0, RZ, R0 ;  /* 0x00000000ff00723e */ /* 0x000fe200000010ff */
[----:B------:R-:W-:Y:S06]  /*1800*/  BRA `(.L_x_4533) ;  /* 0x0000000800e07947 */ /* 0x000fec0003800000 */
.L_x_4538:
        /* <DEDUP_REMOVED lines=8> */
.L_x_4528:
        /* <DEDUP_REMOVED lines=13> */
.L_x_4542:
        /* <DEDUP_REMOVED lines=8> */
.L_x_4541:
        /* <DEDUP_REMOVED lines=28> */
.L_x_4544:
        /* <DEDUP_REMOVED lines=15> */
.L_x_4543:
[----:B------:R0:W5:Y:S01]  /*1c90*/  LDG.E.U16 R0, desc[UR36][R2.64] ;  /* 0x0000002402007981 */ /* 0x000162000c1e1500 */
[----:B------:R-:W-:Y:S05]  /*1ca0*/  BRA `(.L_x_4533) ;  /* 0x0000000400b87947 */ /* 0x000fea0003800000 */
.L_x_4540:
        /* <DEDUP_REMOVED lines=12> */
.L_x_4547:
        /* <DEDUP_REMOVED lines=21> */
.L_x_4551:
[----:B------:R-:W-:Y:S05]  /*1ec0*/  BSYNC B1 ;  /* 0x0000000000017941 */ /* 0x000fea0003800000 */
.L_x_4550:
[----:B------:R-:W-:Y:S01]  /*1ed0*/  LEA R3, R0, 0x3b800000, 0x17 ;  /* 0x3b80000000037811 */ /* 0x000fe200078eb8ff */
[----:B------:R-:W-:-:S05]  /*1ee0*/  IMAD.SHL.U32 R0, R2, 0x100000, RZ ;  /* 0x0010000002007824 */ /* 0x000fca00078e00ff */
[----:B------:R-:W-:-:S07]  /*1ef0*/  LOP3.LUT R0, R3, R0, R4, 0xfe, !PT ;  /* 0x0000000003007212 */ /* 0x000fce00078efe04 */
.L_x_4549:
[----:B------:R-:W-:Y:S05]  /*1f00*/  BSYNC B0 ;  /* 0x0000000000007941 */ /* 0x000fea0003800000 */
.L_x_4548:
[----:B------:R-:W-:Y:S01]  /*1f10*/  F2FP.BF16.F32.PACK_AB R0, RZ, R0 ;  /* 0x00000000ff00723e */ /* 0x000fe200000010ff */
[----:B------:R-:W-:Y:S06]  /*1f20*/  BRA `(.L_x_4533) ;  /* 0x0000000400187947 */ /* 0x000fec0003800000 */
.L_x_4546:
        /* <DEDUP_REMOVED lines=21> */
.L_x_4555:
[----:B------:R-:W-:Y:S05]  /*2080*/  BSYNC B1 ;  /* 0x0000000000017941 */ /* 0x000fea0003800000 */
.L_x_4554:
[----:B------:R-:W-:Y:S01]  /*2090*/  LEA R3, R0, 0x37800000, 0x17 ;  /* 0x3780000000037811 */ /* 0x000fe200078eb8ff */
[----:B------:R-:W-:-:S05]  /*20a0*/  IMAD.SHL.U32 R0, R2, 0x200000, RZ ;  /* 0x0020000002007824 */ /* 0x000fca00078e00ff */
[----:B------:R-:W-:-:S07]  /*20b0*/  LOP3.LUT R0, R3, R0, R4, 0xfe, !PT ;  /* 0x0000000003007212 */ /* 0x000fce00078efe04 */
.L_x_4553:
[----:B------:R-:W-:Y:S05]  /*20c0*/  BSYNC B0 ;  /* 0x0000000000007941 */ /* 0x000fea0003800000 */
.L_x_4552:
[----:B------:R-:W-:Y:S01]  /*20d0*/  F2FP.BF16.F32.PACK_AB R0, RZ, R0 ;  /* 0x00000000ff00723e */ /* 0x000fe200000010ff */
[----:B------:R-:W-:Y:S06]  /*20e0*/  BRA `(.L_x_4533) ;  /* 0x0000000000a87947 */ /* 0x000fec0003800000 */
.L_x_4545:
        /* <DEDUP_REMOVED lines=14> */
.L_x_4559:
[----:B------:R-:W-:Y:S05]  /*21d0*/  BSYNC B0 ;  /* 0x0000000000007941 */ /* 0x000fea0003800000 */
.L_x_4558:
[----:B------:R-:W-:Y:S01]  /*21e0*/  F2FP.BF16.F32.PACK_AB R0, RZ, R0 ;  /* 0x00000000ff00723e */ /* 0x000fe200000010ff */
[----:B------:R-:W-:Y:S06]  /*21f0*/  BRA `(.L_x_4533) ;  /* 0x0000000000647947 */ /* 0x000fec0003800000 */
.L_x_4532:
        /* <DEDUP_REMOVED lines=16> */
.L_x_4560:
[----:B------:R-:W-:Y:S01]  /*2300*/  PRMT R0, RZ, 0x7610, R0 ;  /* 0x00007610ff007816 */ /* 0x000fe20000000000 */
[----:B------:R-:W-:Y:S06]  /*2310*/  BRA `(.L_x_4533) ;  /* 0x00000000001c7947 */ /* 0x000fec0003800000 */
.L_x_4557:
[----:B------:R-:W2:Y:S02]  /*2320*/  LDG.E.64 R2, desc[UR36][R2.64] ;  /* 0x0000002402027981 */ /* 0x000ea4000c1e1b00 */
[----:B--2---:R-:W0:Y:S02]  /*2330*/  I2F.U64 R0, R2 ;  /* 0x0000000200007312 */ /* 0x004e240000301000 */
[----:B0-----:R-:W-:Y:S01]  /*2340*/  F2FP.BF16.F32.PACK_AB R0, RZ, R0 ;  /* 0x00000000ff00723e */ /* 0x001fe200000010ff */
[----:B------:R-:W-:Y:S06]  /*2350*/  BRA `(.L_x_4533) ;  /* 0x00000000000c7947 */ /* 0x000fec0003800000 */
.L_x_4556:
[----:B------:R-:W2:Y:S02]  /*2360*/  LDG.E R2, desc[UR36][R2.64] ;  /* 0x0000002402027981 */ /* 0x000ea4000c1e1900 */
[----:B--2---:R-:W-:-:S04]  /*2370*/  I2FP.F32.U32 R0, R2 ;  /* 0x0000000200007245 */ /* 0x004fc80000201000 */
[----:B------:R-:W-:-:S07]  /*2380*/  F2FP.BF16.F32.PACK_AB R0, RZ, R0 ;  /* 0x00000000ff00723e */ /* 0x000fce00000010ff */
.L_x_4533:
[----:B-----5:R-:W-:Y:S01]  /*2390*/  IMAD.U32 R0, R0, 0x10000, RZ ;  /* 0x0001000000007824 */ /* 0x020fe200078e00ff */
[----:B------:R-:W-:Y:S04]  /*23a0*/  BSSY B0, `(.L_x_4561) ;  /* 0x0000023000007945 */ /* 0x000fe80003800000 */
[----:B------:R-:W-:-:S13]  /*23b0*/  FSETP.GT.FTZ.AND P0, PT, R0, RZ, PT ;  /* 0x000000ff0000720b */ /* 0x000fda0003f14000 */
[----:B------:R-:W-:Y:S05]  /*23c0*/  @P0 BRA `(.L_x_4562) ;  /* 0x0000000000780947 */ /* 0x000fea0003800000 */
[----:B------:R-:W-:Y:S01]  /*23d0*/  ULDC UR4, c[0x0][0x428] ;  /* 0x00010a0000047ab9 */ /* 0x000fe20000000800 */
[----:B------:R-:W-:Y:S02]  /*23e0*/  IMAD.MOV.U32 R5, RZ, RZ, 0x3ab5ebe6 ;  /* 0x3ab5ebe6ff057424 */ /* 0x000fe400078e00ff */
[----:B------:R-:W-:Y:S01]  /*23f0*/  FMUL.FTZ R0, R0, UR4 ;  /* 0x0000000400007c20 */ /* 0x000fe20008410000 */
[----:B------:R-:W-:-:S03]  /*2400*/  ULDC UR4, c[0x0][0x420] ;  /* 0x0001080000047ab9 */ /* 0x000fc60000000800 */
[C---:B0-----:R-:W-:Y:S01]  /*2410*/  FMUL.FTZ R2, R0.reuse, 1.4426950216293334961 ;  /* 0x3fb8aa3b00027820 */ /* 0x041fe20000410000 */
[----:B------:R-:W-:-:S05]  /*2420*/  FSETP.GEU.FTZ.AND P0, PT, |R0|, 0.40999999642372131348, PT ;  /* 0x3ed1eb850000780b */ /* 0x000fca0003f1e200 */
[----:B------:R-:W0:Y:S02]  /*2430*/  FRND R2, R2 ;  /* 0x0000000200027307 */ /* 0x000e240000201000 */
[----:B0-----:R-:W-:Y:S02]  /*2440*/  FSEL R3, R2, RZ, P0 ;  /* 0x000000ff02037208 */ /* 0x001fe40000000000 */
[----:B------:R-:W-:Y:S02]  /*2450*/  FSETP.NEU.FTZ.AND P0, PT, R0, RZ, PT ;  /* 0x000000ff0000720b */ /* 0x000fe40003f1d000 */
[C---:B------:R-:W-:Y:S01]  /*2460*/  FSETP.NEU.FTZ.AND P1, PT, R3.reuse, 128, PT ;  /* 0x430000000300780b */ /* 0x040fe20003f3d000 */
[----:B------:R-:W-:-:S04]  /*2470*/  FFMA.FTZ R4, -R3, 0.693145751953125, R0 ;  /* 0x3f31720003047823 */ /* 0x000fc80000010100 */
[----:B------:R-:W-:-:S04]  /*2480*/  FFMA.FTZ R4, -R3, 1.428606765330187045e-06, R4 ;  /* 0x35bfbe8e03047823 */ /* 0x000fc80000010104 */
[----:B------:R-:W-:-:S04]  /*2490*/  FFMA.FTZ R5, R4, R5, 0.0083824126049876213074 ;  /* 0x3c09566304057423 */ /* 0x000fc80000010005 */
[----:B------:R-:W-:Y:S01]  /*24a0*/  @!P1 FADD.FTZ R3, R3, -1 ;  /* 0xbf80000003039421 */ /* 0x000fe20000010000 */
[----:B------:R-:W-:-:S03]  /*24b0*/  FFMA.FTZ R5, R4, R5, 0.041667830199003219604 ;  /* 0x3d2aabe304057423 */ /* 0x000fc60000010005 */
[----:B------:R-:W0:Y:S01]  /*24c0*/  MUFU.EX2 R6, R3 ;  /* 0x0000000300067308 */ /* 0x000e220000000800 */
[----:B------:R-:W-:Y:S01]  /*24d0*/  FFMA.FTZ R5, R4, R5, 0.16666397452354431152 ;  /* 0x3e2aa9f604057423 */ /* 0x000fe20000010005 */
[----:B------:R-:W-:-:S03]  /*24e0*/  FSETP.GEU.FTZ.AND P2, PT, R3, -25, PT ;  /* 0xc1c800000300780b */ /* 0x000fc60003f5e000 */
[----:B------:R-:W-:-:S04]  /*24f0*/  FFMA.FTZ R5, R4, R5, 0.49999994039535522461 ;  /* 0x3efffffe04057423 */ /* 0x000fc80000010005 */
[----:B------:R-:W-:-:S04]  /*2500*/  FMUL.FTZ R5, R4, R5 ;  /* 0x0000000504057220 */ /* 0x000fc80000410000 */
[----:B------:R-:W-:Y:S01]  /*2510*/  FFMA.FTZ R5, R4, R5, R4 ;  /* 0x0000000504057223 */ /* 0x000fe20000010004 */
[----:B0-----:R-:W-:-:S04]  /*2520*/  FADD.FTZ R2, R6, -1 ;  /* 0xbf80000006027421 */ /* 0x001fc80000010000 */
[----:B------:R-:W-:-:S04]  /*2530*/  FFMA.FTZ R2, R5, R6, R2 ;  /* 0x0000000605027223 */ /* 0x000fc80000010002 */
[----:B------:R-:W-:Y:S01]  /*2540*/  @!P1 FADD.FTZ R2, R2, R2 ;  /* 0x0000000202029221 */ /* 0x000fe20000010000 */
[----:B------:R-:W-:-:S04]  /*2550*/  FSETP.GT.FTZ.AND P1, PT, R3, 128, PT ;  /* 0x430000000300780b */ /* 0x000fc80003f34000 */
[----:B------:R-:W-:-:S04]  /*2560*/  FSEL R2, R2, +INF , !P1 ;  /* 0x7f80000002027808 */ /* 0x000fc80004800000 */
[----:B------:R-:W-:Y:S01]  /*2570*/  FSEL R2, R2, -1, P2 ;  /* 0xbf80000002027808 */ /* 0x000fe20001000000 */
[----:B------:R-:W-:-:S04]  /*2580*/  @!P0 FADD.FTZ R2, R0, R0 ;  /* 0x0000000000028221 */ /* 0x000fc80000010000 */
[----:B------:R-:W-:Y:S01]  /*2590*/  FMUL.FTZ R0, R2, UR4 ;  /* 0x0000000402007c20 */ /* 0x000fe20008410000 */
[----:B------:R-:W-:Y:S06]  /*25a0*/  BRA `(.L_x_4563) ;  /* 0x0000000000087947 */ /* 0x000fec0003800000 */
.L_x_4562:
[----:B------:R-:W-:Y:S02]  /*25b0*/  ULDC UR4, c[0x0][0x424] ;  /* 0x0001090000047ab9 */ /* 0x000fe40000000800 */
[----:B------:R-:W-:-:S07]  /*25c0*/  FMUL.FTZ R0, R0, UR4 ;  /* 0x0000000400007c20 */ /* 0x000fce0008410000 */
.L_x_4563:
[----:B------:R-:W-:Y:S05]  /*25d0*/  BSYNC B0 ;  /* 0x0000000000007941 */ /* 0x000fea0003800000 */
.L_x_4561:
[----:B------:R-:W1:Y:S01]  /*25e0*/  LDC.U8 R4, c[0x0][0x438] ;  /* 0x00010e00ff047b82 */ /* 0x000e620000000000 */
[----:B0-----:R0:W2:Y:S01]  /*25f0*/  F2F.BF16.F32 R3, R0 ;  /* 0x0000000000037304 */ /* 0x0010a20000202000 */
[----:B-1----:R-:W-:-:S04]  /*2600*/  PRMT R2, R4, 0x9910, RZ ;  /* 0x0000991004027816 */ /* 0x002fc800000000ff */
[----:B------:R-:W-:-:S13]  /*2610*/  ISETP.GT.AND P0, PT, R2, 0x9, PT ;  /* 0x000000090200780c */ /* 0x000fda0003f04270 */
[----:B0-2---:R-:W-:Y:S05]  /*2620*/  @P0 BRA `(.L_x_4564) ;  /* 0x00000004000c0947 */ /* 0x005fea0003800000 */
        /* <DEDUP_REMOVED lines=12> */
.L_x_4567:
[----:B------:R-:W-:-:S06]  /*26f0*/  IMAD.U32 R3, R3, 0x10000, RZ ;  /* 0x0001000003037824 */ /* 0x000fcc00078e00ff */
[----:B------:R-:W0:Y:S02]  /*2700*/  F2I.S64.TRUNC R2, R3 ;  /* 0x0000000300027311 */ /* 0x000e24000020d900 */
[----:B0-----:R0:W-:Y:S01]  /*2710*/  STG.E.U8 desc[UR36][R16.64], R2 ;  /* 0x0000000210007986 */ /* 0x0011e2000c101124 */
[----:B------:R-:W-:Y:S05]  /*2720*/  BRA `(.L_x_4569) ;  /* 0x0000000c00847947 */ /* 0x000fea0003800000 */
.L_x_4566:
        /* <DEDUP_REMOVED lines=10> */
.L_x_4571:
[----:B------:R-:W-:-:S06]  /*27d0*/  IMAD.U32 R3, R3, 0x10000, RZ ;  /* 0x0001000003037824 */ /* 0x000fcc00078e00ff */
[----:B------:R-:W0:Y:S02]  /*27e0*/  F2I.FTZ.TRUNC.NTZ R3, R3 ;  /* 0x0000000300037305 */ /* 0x000e24000021f100 */
[----:B0-----:R0:W-:Y:S01]  /*27f0*/  STG.E desc[UR36][R16.64], R3 ;  /* 0x0000000310007986 */ /* 0x0011e2000c101924 */
[----:B------:R-:W-:Y:S05]  /*2800*/  BRA `(.L_x_4569) ;  /* 0x0000000c004c7947 */ /* 0x000fea0003800000 */
.L_x_4570:
[----:B------:R-:W-:-:S06]  /*2810*/  IMAD.U32 R3, R3, 0x10000, RZ ;  /* 0x0001000003037824 */ /* 0x000fcc00078e00ff */
[----:B------:R-:W0:Y:S02]  /*2820*/  F2I.FTZ.TRUNC.NTZ R3, R3 ;  /* 0x0000000300037305 */ /* 0x000e24000021f100 */
[----:B0-----:R0:W-:Y:S01]  /*2830*/  STG.E.U16 desc[UR36][R16.64], R3 ;  /* 0x0000000310007986 */ /* 0x0011e2000c101524 */
[----:B------:R-:W-:Y:S05]  /*2840*/  BRA `(.L_x_4569) ;  /* 0x0000000c003c7947 */ /* 0x000fea0003800000 */
.L_x_4565:
        /* <DEDUP_REMOVED lines=9> */
.L_x_4573:
[----:B------:R-:W-:-:S05]  /*28e0*/  IMAD.U32 R0, R3, 0x10000, RZ ;  /* 0x0001000003007824 */ /* 0x000fca00078e00ff */
[----:B------:R-:W-:-:S05]  /*28f0*/  F2FP.F16.F32.PACK_AB R0, RZ, R0 ;  /* 0x00000000ff00723e */ /* 0x000fca00000000ff */
[----:B------:R0:W-:Y:S01]  /*2900*/  STG.E.U16 desc[UR36][R16.64], R0 ;  /* 0x0000000010007986 */ /* 0x0001e2000c101524 */
[----:B------:R-:W-:Y:S05]  /*2910*/  BRA `(.L_x_4569) ;  /* 0x0000000c00087947 */ /* 0x000fea0003800000 */
.L_x_4572:
        /* <DEDUP_REMOVED lines=10> */
.L_x_4575:
[----:B------:R-:W-:-:S05]  /*29c0*/  IMAD.U32 R3, R3, 0x10000, RZ ;  /* 0x0001000003037824 */ /* 0x000fca00078e00ff */
[----:B------:R-:W-:-:S04]  /*29d0*/  F2FP.F16.F32.PACK_AB R3, RZ, R3 ;  /* 0x00000003ff03723e */ /* 0x000fc800000000ff */
[----:B------:R-:W-:-:S05]  /*29e0*/  PRMT R3, R3, 0x5410, RZ ;  /* 0x0000541003037816 */ /* 0x000fca00000000ff */
[----:B------:R2:W-:Y:S01]  /*29f0*/  STG.E desc[UR36][R16.64], R3 ;  /* 0x0000000310007986 */ /* 0x0005e2000c101924 */
[----:B------:R-:W-:Y:S05]  /*2a00*/  BRA `(.L_x_4569) ;  /* 0x0000000800cc7947 */ /* 0x000fea0003800000 */
.L_x_4574:
[----:B------:R-:W-:-:S04]  /*2a10*/  IMAD.U32 R2, R3, 0x10000, RZ ;  /* 0x0001000003027824 */ /* 0x000fc800078e00ff */
[----:B------:R-:W-:-:S06]  /*2a20*/  FMUL.FTZ R2, R2, 1 ;  /* 0x3f80000002027820 */ /* 0x000fcc0000410000 */
[----:B------:R-:W0:Y:S02]  /*2a30*/  F2F.F64.F32 R2, R2 ;  /* 0x0000000200027310 */ /* 0x000e240000201800 */
[----:B0-----:R4:W-:Y:S01]  /*2a40*/  STG.E.64 desc[UR36][R16.64], R2 ;  /* 0x0000000210007986 */ /* 0x0019e2000c101b24 */
[----:B------:R-:W-:Y:S05]  /*2a50*/  BRA `(.L_x_4569) ;  /* 0x0000000800b87947 */ /* 0x000fea0003800000 */
.L_x_4564:
        /* <DEDUP_REMOVED lines=13> */
.L_x_4578:
[----:B------:R-:W-:Y:S01]  /*2b30*/  IMAD.U32 R3, R3, 0x10000, RZ ;  /* 0x0001000003037824 */ /* 0x000fe200078e00ff */
[----:B------:R-:W-:-:S03]  /*2b40*/  CS2R R6, SRZ ;  /* 0x0000000000067805 */ /* 0x000fc6000001ff00 */
[----:B------:R-:W-:-:S04]  /*2b50*/  FMUL.FTZ R3, R3, 1 ;  /* 0x3f80000003037820 */ /* 0x000fc80000410000 */
[----:B------:R-:W0:Y:S02]  /*2b60*/  F2F.F64.F32 R4, R3 ;  /* 0x0000000300047310 */ /* 0x000e240000201800 */
[----:B0-----:R0:W-:Y:S01]  /*2b70*/  STG.E.128 desc[UR36][R16.64], R4 ;  /* 0x0000000410007986 */ /* 0x0011e2000c101d24 */
[----:B------:R-:W-:Y:S05]  /*2b80*/  BRA `(.L_x_4569) ;  /* 0x00000008006c7947 */ /* 0x000fea0003800000 */
.L_x_4577:
        /* <DEDUP_REMOVED lines=21> */
.L_x_4582:
[----:B------:R-:W-:Y:S05]  /*2ce0*/  BSYNC B0 ;  /* 0x0000000000007941 */ /* 0x000fea0003800000 */
.L_x_4581:
[----:B------:R-:W-:-:S05]  /*2cf0*/  LOP3.LUT R3, R0, R3, RZ, 0xfc, !PT ;  /* 0x0000000300037212 */ /* 0x000fca00078efcff */
[----:B------:R0:W-:Y:S01]  /*2d00*/  STG.E.U8 desc[UR36][R16.64], R3 ;  /* 0x0000000310007986 */ /* 0x0001e2000c101124 */
[----:B------:R-:W-:Y:S05]  /*2d10*/  BRA `(.L_x_4569) ;  /* 0x0000000800087947 */ /* 0x000fea0003800000 */
.L_x_4580:
        /* <DEDUP_REMOVED lines=13> */
.L_x_4584:
[----:B------:R-:W-:Y:S01]  /*2df0*/  IMAD.MOV.U32 R0, RZ, RZ, 0x7f ;  /* 0x0000007fff007424 */ /* 0x000fe200078e00ff */
[----:B------:R-:W-:-:S04]  /*2e00*/  ISETP.GT.U32.AND P0, PT, R2, 0x7f800000, PT ;  /* 0x7f8000000200780c */ /* 0x000fc80003f04070 */
[----:B------:R-:W-:-:S09]  /*2e10*/  SEL R0, R0, 0x7c, P0 ;  /* 0x0000007c00007807 */ /* 0x000fd20000000000 */
.L_x_4585:
[----:B------:R-:W-:Y:S05]  /*2e20*/  BSYNC B0 ;  /* 0x0000000000007941 */ /* 0x000fea0003800000 */
.L_x_4583:
[----:B------:R-:W-:-:S04]  /*2e30*/  LOP3.LUT R2, R3, 0x80000000, RZ, 0xc0, !PT ;  /* 0x8000000003027812 */ /* 0x000fc800078ec0ff */
[----:B------:R-:W-:-:S04]  /*2e40*/  SHF.R.U32.HI R3, RZ, 0x18, R2 ;  /* 0x00000018ff037819 */ /* 0x000fc80000011602 */
[----:B------:R-:W-:-:S05]  /*2e50*/  LOP3.LUT R3, R0, R3, RZ, 0xfc, !PT ;  /* 0x0000000300037212 */ /* 0x000fca00078efcff */
[----:B------:R0:W-:Y:S01]  /*2e60*/  STG.E.U8 desc[UR36][R16.64], R3 ;  /* 0x0000000310007986 */ /* 0x0001e2000c101124 */
[----:B------:R-:W-:Y:S05]  /*2e70*/  BRA `(.L_x_4569) ;  /* 0x0000000400b07947 */ /* 0x000fea0003800000 */
.L_x_4579:
[----:B------:R0:W-:Y:S01]  /*2e80*/  STG.E.U16 desc[UR36][R16.64], R3 ;  /* 0x0000000310007986 */ /* 0x0001e2000c101524 */
[----:B------:R-:W-:Y:S05]  /*2e90*/  BRA `(.L_x_4569) ;  /* 0x0000000400a87947 */ /* 0x000fea0003800000 */
.L_x_4576:
        /* <DEDUP_REMOVED lines=12> */
.L_x_4588:
        /* <DEDUP_REMOVED lines=17> */
.L_x_4591:
[----:B------:R-:W-:-:S04]  /*3070*/  LOP3.LUT R2, R3, 0x80000000, RZ, 0xc0, !PT ;  /* 0x8000000003027812 */ /* 0x000fc800078ec0ff */
[----:B------:R-:W-:-:S04]  /*3080*/  SHF.R.U32.HI R3, RZ, 0x18, R2 ;  /* 0x00000018ff037819 */ /* 0x000fc80000011602 */
[----:B------:R-:W-:-:S04]  /*3090*/  LOP3.LUT R0, R0, R3, RZ, 0xfc, !PT ;  /* 0x0000000300007212 */ /* 0x000fc800078efcff */
[----:B------:R-:W-:-:S07]  /*30a0*/  PRMT R8, R0, 0x7610, R8 ;  /* 0x0000761000087816 */ /* 0x000fce0000000008 */
.L_x_4590:
[----:B------:R-:W-:Y:S05]  /*30b0*/  BSYNC B0 ;  /* 0x0000000000007941 */ /* 0x000fea0003800000 */
.L_x_4589:
[----:B------:R0:W-:Y:S01]  /*30c0*/  STG.E.U8 desc[UR36][R16.64], R8 ;  /* 0x0000000810007986 */ /* 0x0001e2000c101124 */
[----:B------:R-:W-:Y:S05]  /*30d0*/  BRA `(.L_x_4569) ;  /* 0x0000000400187947 */ /* 0x000fea0003800000 */
.L_x_4587:
        /* <DEDUP_REMOVED lines=17> */
.L_x_4594:
[----:B------:R-:W-:-:S04]  /*31f0*/  LOP3.LUT R2, R3, 0x80000000, RZ, 0xc0, !PT ;  /* 0x8000000003027812 */ /* 0x000fc800078ec0ff */
[----:B------:R-:W-:-:S04]  /*3200*/  SHF.R.U32.HI R3, RZ, 0x18, R2 ;  /* 0x00000018ff037819 */ /* 0x000fc80000011602 */
[----:B------:R-:W-:-:S04]  /*3210*/  LOP3.LUT R0, R0, R3, RZ, 0xfc, !PT ;  /* 0x0000000300007212 */ /* 0x000fc800078efcff */
[----:B------:R-:W-:-:S07]  /*3220*/  PRMT R8, R0, 0x7610, R8 ;  /* 0x0000761000087816 */ /* 0x000fce0000000008 */
.L_x_4593:
[----:B------:R-:W-:Y:S05]  /*3230*/  BSYNC B0 ;  /* 0x0000000000007941 */ /* 0x000fea0003800000 */
.L_x_4592:
[----:B------:R0:W-:Y:S01]  /*3240*/  STG.E.U8 desc[UR36][R16.64], R8 ;  /* 0x0000000810007986 */ /* 0x0001e2000c101124 */
[----:B------:R-:W-:Y:S05]  /*3250*/  BRA `(.L_x_4569) ;  /* 0x0000000000b87947 */ /* 0x000fea0003800000 */
.L_x_4586:
        /* <DEDUP_REMOVED lines=22> */
.L_x_4568:
        /* <DEDUP_REMOVED lines=16> */
.L_x_4597:
[----:B------:R-:W-:Y:S05]  /*34c0*/  BRA `(.L_x_4569) ;  /* 0x00000000001c7947 */ /* 0x000fea0003800000 */
.L_x_4596:
[----:B------:R-:W-:-:S06]  /*34d0*/  IMAD.U32 R3, R3, 0x10000, RZ ;  /* 0x0001000003037824 */ /* 0x000fcc00078e00ff */
[----:B------:R-:W0:Y:S02]  /*34e0*/  F2I.U64.TRUNC R2, R3 ;  /* 0x0000000300027311 */ /* 0x000e24000020d800 */
[----:B0-----:R0:W-:Y:S01]  /*34f0*/  STG.E.64 desc[UR36][R16.64], R2 ;  /* 0x0000000210007986 */ /* 0x0011e2000c101b24 */
[----:B------:R-:W-:Y:S05]  /*3500*/  BRA `(.L_x_4569) ;  /* 0x00000000000c7947 */ /* 0x000fea0003800000 */
.L_x_4595:
[----:B------:R-:W-:-:S06]  /*3510*/  IMAD.U32 R3, R3, 0x10000, RZ ;  /* 0x0001000003037824 */ /* 0x000fcc00078e00ff */
[----:B------:R-:W0:Y:S02]  /*3520*/  F2I.FTZ.U32.TRUNC.NTZ R3, R3 ;  /* 0x0000000300037305 */ /* 0x000e24000021f000 */
[----:B0-----:R0:W-:Y:S02]  /*3530*/  STG.E desc[UR36][R16.64], R3 ;  /* 0x0000000310007986 */ /* 0x0011e4000c101924 */
.L_x_4569:
[----:B------:R-:W-:-:S04]  /*3540*/  IMAD R18, R23, 0x200, R18 ;  /* 0x0000020017127824 */ /* 0x000fc800078e0212 */
[----:B------:R-:W-:-:S07]  /*3550*/  VIADD R19, R18, 0x80 ;  /* 0x0000008012137836 */ /* 0x000fce0000000000 */
.L_x_4526:
[----:B------:R-:W-:Y:S05]  /*3560*/  BSYNC B6 ;  /* 0x0000000000067941 */ /* 0x000fea0003800000 */
.L_x_4525:
[----:B------:R-:W-:Y:S01]  /*3570*/  ULDC UR4, c[0x0][0x210] ;  /* 0x0000840000047ab9 */ /* 0x000fe20000000800 */
[----:B------:R-:W-:Y:S01]  /*3580*/  BSSY B6, `(.L_x_4598) ;  /* 0x000034c000067945 */ /* 0x000fe20003800000 */
[----:B------:R-:W-:-:S13]  /*3590*/  ISETP.GE.AND P0, PT, R19, UR4, PT ;  /* 0x0000000413007c0c */ /* 0x000fda000bf06270 */
[----:B------:R-:W-:Y:S05]  /*35a0*/  @P0 BRA `(.L_x_4599) ;  /* 0x0000003400240947 */ /* 0x000fea0003800000 */
[----:B0-----:R-:W0:Y:S01]  /*35b0*/  LDC R6, c[0x0][0x218] ;  /* 0x00008600ff067b82 */ /* 0x001e220000000800 */
[----:B------:R-:W-:Y:S02]  /*35c0*/  IMAD.MOV.U32 R0, RZ, RZ, RZ ;  /* 0x000000ffff007224 */ /* 0x000fe400078e00ff */
[----:B-1234-:R-:W-:Y:S01]  /*35d0*/  IMAD.MOV.U32 R16, RZ, RZ, RZ ;  /* 0x000000ffff107224 */ /* 0x01efe200078e00ff */
[----:B0-----:R-:W-:-:S13]  /*35e0*/  ISETP.NE.AND P0, PT, R6, RZ, PT ;  /* 0x000000ff0600720c */ /* 0x001fda0003f05270 */
[----:B------:R-:W-:Y:S05]  /*35f0*/  @!P0 BRA `(.L_x_4600) ;  /* 0x0000001000a88947 */ /* 0x000fea0003800000 */
        /* <DEDUP_REMOVED lines=298> */
.L_x_4600:
        /* <DEDUP_REMOVED lines=22> */
.L_x_4604:
[----:B------:R-:W2:Y:S02]  /*4a00*/  LDG.E.U8 R2, desc[UR36][R2.64] ;  /* 0x0000002402027981 */ /* 0x000ea4000c1e1100 */
[----:B--2---:R-:W-:-:S04]  /*4a10*/  I2FP.F32.U32 R0, R2 ;  /* 0x0000000200007245 */ /* 0x004fc80000201000 */
[----:B------:R-:W-:Y:S01]  /*4a20*/  F2FP.BF16.F32.PACK_AB R0, RZ, R0 ;  /* 0x00000000ff00723e */ /* 0x000fe200000010ff */
[----:B------:R-:W-:Y:S06]  /*4a30*/  BRA `(.L_x_4606) ;  /* 0x0000000c00907947 */ /* 0x000fec0003800000 */
.L_x_4603:
        /* <DEDUP_REMOVED lines=10> */
.L_x_4608:
[----:B------:R-:W2:Y:S02]  /*4ae0*/  LDG.E R2, desc[UR36][R2.64] ;  /* 0x0000002402027981 */ /* 0x000ea4000c1e1900 */
[----:B--2---:R-:W-:-:S04]  /*4af0*/  I2FP.F32.S32 R0, R2 ;  /* 0x0000000200007245 */ /* 0x004fc80000201400 */
[----:B------:R-:W-:Y:S01]  /*4b00*/  F2FP.BF16.F32.PACK_AB R0, RZ, R0 ;  /* 0x00000000ff00723e */ /* 0x000fe200000010ff */
[----:B------:R-:W-:Y:S06]  /*4b10*/  BRA `(.L_x_4606) ;  /* 0x0000000c00587947 */ /* 0x000fec0003800000 */
.L_x_4607:
[----:B------:R-:W2:Y:S02]  /*4b20*/  LDG.E.U16 R2, desc[UR36][R2.64] ;  /* 0x0000002402027981 */ /* 0x000ea4000c1e1500 */
[----:B--2---:R-:W0:Y:S02]  /*4b30*/  I2F.S16 R0, R2 ;  /* 0x0000000200007306 */ /* 0x004e240000101400 */
[----:B0-----:R-:W-:Y:S01]  /*4b40*/  F2FP.BF16.F32.PACK_AB R0, RZ, R0 ;  /* 0x00000000ff00723e */ /* 0x001fe200000010ff */
[----:B------:R-:W-:Y:S06]  /*4b50*/  BRA `(.L_x_4606) ;  /* 0x0000000c00487947 */ /* 0x000fec0003800000 */
.L_x_4602:
        /* <DEDUP_REMOVED lines=9> */
.L_x_4610:
[----:B------:R-:W2:Y:S02]  /*4bf0*/  LDG.E.U16 R0, desc[UR36][R2.64] ;  /* 0x0000002402007981 */ /* 0x000ea4000c1e1500 */
[----:B--2---:R-:W-:-:S05]  /*4c00*/  HADD2.F32 R0, -RZ, R0.H0_H0 ;  /* 0x20000000ff007230 */ /* 0x004fca0000004100 */
[----:B------:R-:W-:Y:S01]  /*4c10*/  F2FP.BF16.F32.PACK_AB R0, RZ, R0 ;  /* 0x00000000ff00723e */ /* 0x000fe200000010ff */
[----:B------:R-:W-:Y:S06]  /*4c20*/  BRA `(.L_x_4606) ;  /* 0x0000000c00147947 */ /* 0x000fec0003800000 */
.L_x_4609:
        /* <DEDUP_REMOVED lines=9> */
.L_x_4612:
[----:B------:R-:W2:Y:S02]  /*4cc0*/  LDG.E.U16 R2, desc[UR36][R2.64] ;  /* 0x0000002402027981 */ /* 0x000ea4000c1e1500 */
[----:B--2---:R-:W-:-:S05]  /*4cd0*/  HADD2.F32 R0, -RZ, R2.H0_H0 ;  /* 0x20000002ff007230 */ /* 0x004fca0000004100 */
[----:B------:R-:W-:Y:S01]  /*4ce0*/  F2FP.BF16.F32.PACK_AB R0, RZ, R0 ;  /* 0x00000000ff00723e */ /* 0x000fe200000010ff */
[----:B------:R-:W-:Y:S06]  /*4cf0*/  BRA `(.L_x_4606) ;  /* 0x0000000800e07947 */ /* 0x000fec0003800000 */
.L_x_4611:
        /* <DEDUP_REMOVED lines=8> */
.L_x_4601:
        /* <DEDUP_REMOVED lines=13> */
.L_x_4615:
        /* <DEDUP_REMOVED lines=8> */
.L_x_4614:
        /* <DEDUP_REMOVED lines=28> */
.L_x_4617:
        /* <DEDUP_REMOVED lines=15> */
.L_x_4616:
[----:B------:R0:W5:Y:S01]  /*5180*/  LDG.E.U16 R0, desc[UR36][R2.64] ;  /* 0x0000002402007981 */ /* 0x000162000c1e1500 */
[----:B------:R-:W-:Y:S05]  /*5190*/  BRA `(.L_x_4606) ;  /* 0x0000000400b87947 */ /* 0x000fea0003800000 */
.L_x_4613:
        /* <DEDUP_REMOVED lines=12> */
.L_x_4620:
        /* <DEDUP_REMOVED lines=21> */
.L_x_4624:
[----:B------:R-:W-:Y:S05]  /*53b0*/  BSYNC B1 ;  /* 0x0000000000017941 */ /* 0x000fea0003800000 */
.L_x_4623:
[----:B------:R-:W-:Y:S01]  /*53c0*/  LEA R3, R0, 0x3b800000, 0x17 ;  /* 0x3b80000000037811 */ /* 0x000fe200078eb8ff */
[----:B------:R-:W-:-:S05]  /*53d0*/  IMAD.SHL.U32 R0, R2, 0x100000, RZ ;  /* 0x0010000002007824 */ /* 0x000fca00078e00ff */
[----:B------:R-:W-:-:S07]  /*53e0*/  LOP3.LUT R0, R3, R0, R4, 0xfe, !PT ;  /* 0x0000000003007212 */ /* 0x000fce00078efe04 */
.L_x_4622:
[----:B------:R-:W-:Y:S05]  /*53f0*/  BSYNC B0 ;  /* 0x0000000000007941 */ /* 0x000fea0003800000 */
.L_x_4621:
[----:B------:R-:W-:Y:S01]  /*5400*/  F2FP.BF16.F32.PACK_AB R0, RZ, R0 ;  /* 0x00000000ff00723e */ /* 0x000fe200000010ff */
[----:B------:R-:W-:Y:S06]  /*5410*/  BRA `(.L_x_4606) ;  /* 0x0000000400187947 */ /* 0x000fec0003800000 */
.L_x_4619:
        /* <DEDUP_REMOVED lines=21> */
.L_x_4628:
[----:B------:R-:W-:Y:S05]  /*5570*/  BSYNC B1 ;  /* 0x0000000000017941 */ /* 0x000fea0003800000 */
.L_x_4627:
[----:B------:R-:W-:Y:S01]  /*5580*/  LEA R3, R0, 0x37800000, 0x17 ;  /* 0x3780000000037811 */ /* 0x000fe200078eb8ff */
[----:B------:R-:W-:-:S05]  /*5590*/  IMAD.SHL.U32 R0, R2, 0x200000, RZ ;  /* 0x0020000002007824 */ /* 0x000fca00078e00ff */
[----:B------:R-:W-:-:S07]  /*55a0*/  LOP3.LUT R0, R3, R0, R4, 0xfe, !PT ;  /* 0x0000000003007212 */ /* 0x000fce00078efe04 */
.L_x_4626:
[----:B------:R-:W-:Y:S05]  /*55b0*/  BSYNC B0 ;  /* 0x0000000000007941 */ /* 0x000fea0003800000 */
.L_x_4625:
[----:B------:R-:W-:Y:S01]  /*55c0*/  F2FP.BF16.F32.PACK_AB R0, RZ, R0 ;  /* 0x00000000ff00723e */ /* 0x000fe200000010ff */
[----:B------:R-:W-:Y:S06]  /*55d0*/  BRA `(.L_x_4606) ;  /* 0x0000000000a87947 */ /* 0x000fec0003800000 */
.L_x_4618:
        /* <DEDUP_REMOVED lines=14> */
.L_x_4632:
[----:B------:R-:W-:Y:S05]  /*56c0*/  BSYNC B0 ;  /* 0x0000000000007941 */ /* 0x000fea0003800000 */
.L_x_4631:
[----:B------:R-:W-:Y:S01]  /*56d0*/  F2FP.BF16.F32.PACK_AB R0, RZ, R0 ;  /* 0x00000000ff00723e */ /* 0x000fe200000010ff */
[----:B------:R-:W-:Y:S06]  /*56e0*/  BRA `(.L_x_4606) ;  /* 0x0000000000647947 */ /* 0x000fec0003800000 */
.L_x_4605:
        /* <DEDUP_REMOVED lines=16> */
.L_x_4633:
[----:B------:R-:W-:Y:S01]  /*57f0*/  PRMT R0, RZ, 0x7610, R0 ;  /* 0x00007610ff007816 */ /* 0x000fe20000000000 */
[----:B------:R-:W-:Y:S06]  /*5800*/  BRA `(.L_x_4606) ;  /* 0x00000000001c7947 */ /* 0x000fec0003800000 */
.L_x_4630:
[----:B------:R-:W2:Y:S02]  /*5810*/  LDG.E.64 R2, desc[UR36][R2.64] ;  /* 0x0000002402027981 */ /* 0x000ea4000c1e1b00 */
[----:B--2---:R-:W0:Y:S02]  /*5820*/  I2F.U64 R0, R2 ;  /* 0x0000000200007312 */ /* 0x004e240000301000 */
[----:B0-----:R-:W-:Y:S01]  /*5830*/  F2FP.BF16.F32.PACK_AB R0, RZ, R0 ;  /* 0x00000000ff00723e */ /* 0x001fe200000010ff */
[----:B------:R-:W-:Y:S06]  /*5840*/  BRA `(.L_x_4606) ;  /* 0x00000000000c7947 */ /* 0x000fec0003800000 */
.L_x_4629:
[----:B------:R-:W2:Y:S02]  /*5850*/  LDG.E R2, desc[UR36][R2.64] ;  /* 0x0000002402027981 */ /* 0x000ea4000c1e1900 */
[----:B--2---:R-:W-:-:S04]  /*5860*/  I2FP.F32.U32 R0, R2 ;  /* 0x0000000200007245 */ /* 0x004fc80000201000 */
[----:B------:R-:W-:-:S07]  /*5870*/  F2FP.BF16.F32.PACK_AB R0, RZ, R0 ;  /* 0x00000000ff00723e */ /* 0x000fce00000010ff */
.L_x_4606:
        /* <DEDUP_REMOVED lines=34> */
.L_x_4635:
[----:B------:R-:W-:Y:S02]  /*5aa0*/  ULDC UR4, c[0x0][0x424] ;  /* 0x0001090000047ab9 */ /* 0x000fe40000000800 */
[----:B------:R-:W-:-:S07]  /*5ab0*/  FMUL.FTZ R0, R0, UR4 ;  /* 0x0000000400007c20 */ /* 0x000fce0008410000 */
.L_x_4636:
[----:B------:R-:W-:Y:S05]  /*5ac0*/  BSYNC B0 ;  /* 0x0000000000007941 */ /* 0x000fea0003800000 */
.L_x_4634:
        /* <DEDUP_REMOVED lines=17> */
.L_x_4640:
[----:B------:R-:W-:-:S06]  /*5be0*/  IMAD.U32 R3, R3, 0x10000, RZ ;  /* 0x0001000003037824 */ /* 0x000fcc00078e00ff */
[----:B------:R-:W0:Y:S02]  /*5bf0*/  F2I.S64.TRUNC R2, R3 ;  /* 0x0000000300027311 */ /* 0x000e24000020d900 */
[----:B0-----:R0:W-:Y:S01]  /*5c00*/  STG.E.U8 desc[UR36][R16.64], R2 ;  /* 0x0000000210007986 */ /* 0x0011e2000c101124 */
[----:B------:R-:W-:Y:S05]  /*5c10*/  BRA `(.L_x_4642) ;  /* 0x0000000c00847947 */ /* 0x000fea0003800000 */
.L_x_4639:
        /* <DEDUP_REMOVED lines=10> */
.L_x_4644:
[----:B------:R-:W-:-:S06]  /*5cc0*/  IMAD.U32 R3, R3, 0x10000, RZ ;  /* 0x0001000003037824 */ /* 0x000fcc00078e00ff */
[----:B------:R-:W0:Y:S02]  /*5cd0*/  F2I.FTZ.TRUNC.NTZ R3, R3 ;  /* 0x0000000300037305 */ /* 0x000e24000021f100 */
[----:B0-----:R0:W-:Y:S01]  /*5ce0*/  STG.E desc[UR36][R16.64], R3 ;  /* 0x0000000310007986 */ /* 0x0011e2000c101924 */
[----:B------:R-:W-:Y:S05]  /*5cf0*/  BRA `(.L_x_4642) ;  /* 0x0000000c004c7947 */ /* 0x000fea0003800000 */
.L_x_4643:
[----:B------:R-:W-:-:S06]  /*5d00*/  IMAD.U32 R3, R3, 0x10000, RZ ;  /* 0x0001000003037824 */ /* 0x000fcc00078e00ff */
[----:B------:R-:W0:Y:S02]  /*5d10*/  F2I.FTZ.TRUNC.NTZ R3, R3 ;  /* 0x0000000300037305 */ /* 0x000e24000021f100 */
[----:B0-----:R0:W-:Y:S01]  /*5d20*/  STG.E.U16 desc[UR36][R16.64], R3 ;  /* 0x0000000310007986 */ /* 0x0011e2000c101524 */
[----:B------:R-:W-:Y:S05]  /*5d30*/  BRA `(.L_x_4642) ;  /* 0x0000000c003c7947 */ /* 0x000fea0003800000 */
.L_x_4638:
        /* <DEDUP_REMOVED lines=9> */
.L_x_4646:
[----:B------:R-:W-:-:S05]  /*5dd0*/  IMAD.U32 R0, R3, 0x10000, RZ ;  /* 0x0001000003007824 */ /* 0x000fca00078e00ff */
[----:B------:R-:W-:-:S05]  /*5de0*/  F2FP.F16.F32.PACK_AB R0, RZ, R0 ;  /* 0x00000000ff00723e */ /* 0x000fca00000000ff */
[----:B------:R0:W-:Y:S01]  /*5df0*/  STG.E.U16 desc[UR36][R16.64], R0 ;  /* 0x0000000010007986 */ /* 0x0001e2000c101524 */
[----:B------:R-:W-:Y:S05]  /*5e00*/  BRA `(.L_x_4642) ;  /* 0x0000000c00087947 */ /* 0x000fea0003800000 */
.L_x_4645:
        /* <DEDUP_REMOVED lines=10> */
.L_x_4648:
[----:B------:R-:W-:-:S05]  /*5eb0*/  IMAD.U32 R3, R3, 0x10000, RZ ;  /* 0x0001000003037824 */ /* 0x000fca00078e00ff */
[----:B------:R-:W-:-:S04]  /*5ec0*/  F2FP.F16.F32.PACK_AB R3, RZ, R3 ;  /* 0x00000003ff03723e */ /* 0x000fc800000000ff */
[----:B------:R-:W-:-:S05]  /*5ed0*/  PRMT R3, R3, 0x5410, RZ ;  /* 0x0000541003037816 */ /* 0x000fca00000000ff */
[----:B------:R0:W-:Y:S01]  /*5ee0*/  STG.E desc[UR36][R16.64], R3 ;  /* 0x0000000310007986 */ /* 0x0001e2000c101924 */
[----:B------:R-:W-:Y:S05]  /*5ef0*/  BRA `(.L_x_4642) ;  /* 0x0000000800cc7947 */ /* 0x000fea0003800000 */
.L_x_4647:
[----:B------:R-:W-:-:S04]  /*5f00*/  IMAD.U32 R2, R3, 0x10000, RZ ;  /* 0x0001000003027824 */ /* 0x000fc800078e00ff */
[----:B------:R-:W-:-:S06]  /*5f10*/  FMUL.FTZ R2, R2, 1 ;  /* 0x3f80000002027820 */ /* 0x000fcc0000410000 */
[----:B------:R-:W0:Y:S02]  /*5f20*/  F2F.F64.F32 R2, R2 ;  /* 0x0000000200027310 */ /* 0x000e240000201800 */
[----:B0-----:R0:W-:Y:S01]  /*5f30*/  STG.E.64 desc[UR36][R16.64], R2 ;  /* 0x0000000210007986 */ /* 0x0011e2000c101b24 */
[----:B------:R-:W-:Y:S05]  /*5f40*/  BRA `(.L_x_4642) ;  /* 0x0000000800b87947 */ /* 0x000fea0003800000 */
.L_x_4637:
        /* <DEDUP_REMOVED lines=13> */
.L_x_4651:
[----:B------:R-:W-:Y:S01]  /*6020*/  IMAD.U32 R3, R3, 0x10000, RZ ;  /* 0x0001000003037824 */ /* 0x000fe200078e00ff */
[----:B------:R-:W-:-:S03]  /*6030*/  CS2R R6, SRZ ;  /* 0x0000000000067805 */ /* 0x000fc6000001ff00 */
[----:B------:R-:W-:-:S04]  /*6040*/  FMUL.FTZ R3, R3, 1 ;  /* 0x3f80000003037820 */ /* 0x000fc80000410000 */
[----:B------:R-:W0:Y:S02]  /*6050*/  F2F.F64.F32 R4, R3 ;  /* 0x0000000300047310 */ /* 0x000e240000201800 */
[----:B0-----:R0:W-:Y:S01]  /*6060*/  STG.E.128 desc[UR36][R16.64], R4 ;  /* 0x0000000410007986 */ /* 0x0011e2000c101d24 */
[----:B------:R-:W-:Y:S05]  /*6070*/  BRA `(.L_x_4642) ;  /* 0x00000008006c7947 */ /* 0x000fea0003800000 */
.L_x_4650:
        /* <DEDUP_REMOVED lines=21> */
.L_x_4655:
[----:B------:R-:W-:Y:S05]  /*61d0*/  BSYNC B0 ;  /* 0x0000000000007941 */ /* 0x000fea0003800000 */
.L_x_4654:
[----:B------:R-:W-:-:S05]  /*61e0*/  LOP3.LUT R3, R0, R3, RZ, 0xfc, !PT ;  /* 0x0000000300037212 */ /* 0x000fca00078efcff */
[----:B------:R0:W-:Y:S01]  /*61f0*/  STG.E.U8 desc[UR36][R16.64], R3 ;  /* 0x0000000310007986 */ /* 0x0001e2000c101124 */
[----:B------:R-:W-:Y:S05]  /*6200*/  BRA `(.L_x_4642) ;  /* 0x0000000800087947 */ /* 0x000fea0003800000 */
.L_x_4653:
        /* <DEDUP_REMOVED lines=13> */
.L_x_4657:
[----:B------:R-:W-:Y:S01]  /*62e0*/  IMAD.MOV.U32 R0, RZ, RZ, 0x7f ;  /* 0x0000007fff007424 */ /* 0x000fe200078e00ff */
[----:B------:R-:W-:-:S04]  /*62f0*/  ISETP.GT.U32.AND P0, PT, R2, 0x7f800000, PT ;  /* 0x7f8000000200780c */ /* 0x000fc80003f04070 */
[----:B------:R-:W-:-:S09]  /*6300*/  SEL R0, R0, 0x7c, P0 ;  /* 0x0000007c00007807 */ /* 0x000fd20000000000 */
.L_x_4658:
[----:B------:R-:W-:Y:S05]  /*6310*/  BSYNC B0 ;  /* 0x0000000000007941 */ /* 0x000fea0003800000 */
.L_x_4656:
[----:B------:R-:W-:-:S04]  /*6320*/  LOP3.LUT R2, R3, 0x80000000, RZ, 0xc0, !PT ;  /* 0x8000000003027812 */ /* 0x000fc800078ec0ff */
[----:B------:R-:W-:-:S04]  /*6330*/  SHF.R.U32.HI R3, RZ, 0x18, R2 ;  /* 0x00000018ff037819 */ /* 0x000fc80000011602 */
[----:B------:R-:W-:-:S05]  /*6340*/  LOP3.LUT R3, R0, R3, RZ, 0xfc, !PT ;  /* 0x0000000300037212 */ /* 0x000fca00078efcff */
[----:B------:R0:W-:Y:S01]  /*6350*/  STG.E.U8 desc[UR36][R16.64], R3 ;  /* 0x0000000310007986 */ /* 0x0001e2000c101124 */
[----:B------:R-:W-:Y:S05]  /*6360*/  BRA `(.L_x_4642) ;  /* 0x0000000400b07947 */ /* 0x000fea0003800000 */
.L_x_4652:
[----:B------:R0:W-:Y:S01]  /*6370*/  STG.E.U16 desc[UR36][R16.64], R3 ;  /* 0x0000000310007986 */ /* 0x0001e2000c101524 */
[----:B------:R-:W-:Y:S05]  /*6380*/  BRA `(.L_x_4642) ;  /* 0x0000000400a87947 */ /* 0x000fea0003800000 */
.L_x_4649:
        /* <DEDUP_REMOVED lines=12> */
.L_x_4661:
        /* <DEDUP_REMOVED lines=17> */
.L_x_4664:
[----:B------:R-:W-:-:S04]  /*6560*/  LOP3.LUT R2, R3, 0x80000000, RZ, 0xc0, !PT ;  /* 0x8000000003027812 */ /* 0x000fc800078ec0ff */
[----:B------:R-:W-:-:S04]  /*6570*/  SHF.R.U32.HI R3, RZ, 0x18, R2 ;  /* 0x00000018ff037819 */ /* 0x000fc80000011602 */
[----:B------:R-:W-:-:S04]  /*6580*/  LOP3.LUT R0, R0, R3, RZ, 0xfc, !PT ;  /* 0x0000000300007212 */ /* 0x000fc800078efcff */
[----:B------:R-:W-:-:S07]  /*6590*/  PRMT R8, R0, 0x7610, R8 ;  /* 0x0000761000087816 */ /* 0x000fce0000000008 */
.L_x_4663:
[----:B------:R-:W-:Y:S05]  /*65a0*/  BSYNC B0 ;  /* 0x0000000000007941 */ /* 0x000fea0003800000 */
.L_x_4662:
[----:B------:R3:W-:Y:S01]  /*65b0*/  STG.E.U8 desc[UR36][R16.64], R8 ;  /* 0x0000000810007986 */ /* 0x0007e2000c101124 */
[----:B------:R-:W-:Y:S05]  /*65c0*/  BRA `(.L_x_4642) ;  /* 0x0000000400187947 */ /* 0x000fea0003800000 */
.L_x_4660:
        /* <DEDUP_REMOVED lines=17> */
.L_x_4667:
[----:B------:R-:W-:-:S04]  /*66e0*/  LOP3.LUT R2, R3, 0x80000000, RZ, 0xc0, !PT ;  /* 0x8000000003027812 */ /* 0x000fc800078ec0ff */
[----:B------:R-:W-:-:S04]  /*66f0*/  SHF.R.U32.HI R3, RZ, 0x18, R2 ;  /* 0x00000018ff037819 */ /* 0x000fc80000011602 */
[----:B------:R-:W-:-:S04]  /*6700*/  LOP3.LUT R0, R0, R3, RZ, 0xfc, !PT ;  /* 0x0000000300007212 */ /* 0x000fc800078efcff */
[----:B------:R-:W-:-:S07]  /*6710*/  PRMT R8, R0, 0x7610, R8 ;  /* 0x0000761000087816 */ /* 0x000fce0000000008 */
.L_x_4666:
[----:B------:R-:W-:Y:S05]  /*6720*/  BSYNC B0 ;  /* 0x0000000000007941 */ /* 0x000fea0003800000 */
.L_x_4665:
[----:B------:R0:W-:Y:S01]  /*6730*/  STG.E.U8 desc[UR36][R16.64], R8 ;  /* 0x0000000810007986 */ /* 0x0001e2000c101124 */
[----:B------:R-:W-:Y:S05]  /*6740*/  BRA `(.L_x_4642) ;  /* 0x0000000000b87947 */ /* 0x000fea0003800000 */
.L_x_4659:
        /* <DEDUP_REMOVED lines=22> */
.L_x_4641:
        /* <DEDUP_REMOVED lines=16> */
.L_x_4670:
[----:B------:R-:W-:Y:S05]  /*69b0*/  BRA `(.L_x_4642) ;  /* 0x00000000001c7947 */ /* 0x000fea0003800000 */
.L_x_4669:
[----:B------:R-:W-:-:S06]  /*69c0*/  IMAD.U32 R3, R3, 0x10000, RZ ;  /* 0x0001000003037824 */ /* 0x000fcc00078e00ff */
[----:B------:R-:W0:Y:S02]  /*69d0*/  F2I.U64.TRUNC R2, R3 ;  /* 0x0000000300027311 */ /* 0x000e24000020d800 */
[----:B0-----:R2:W-:Y:S01]  /*69e0*/  STG.E.64 desc[UR36][R16.64], R2 ;  /* 0x0000000210007986 */ /* 0x0015e2000c101b24 */
[----:B------:R-:W-:Y:S05]  /*69f0*/  BRA `(.L_x_4642) ;  /* 0x00000000000c7947 */ /* 0x000fea0003800000 */
.L_x_4668:
[----:B------:R-:W-:-:S06]  /*6a00*/  IMAD.U32 R3, R3, 0x10000, RZ ;  /* 0x0001000003037824 */ /* 0x000fcc00078e00ff */
[----:B------:R-:W0:Y:S02]  /*6a10*/  F2I.FTZ.U32.TRUNC.NTZ R3, R3 ;  /* 0x0000000300037305 */ /* 0x000e24000021f000 */
[----:B0-----:R0:W-:Y:S02]  /*6a20*/  STG.E desc[UR36][R16.64], R3 ;  /* 0x0000000310007986 */ /* 0x0011e4000c101924 */
.L_x_4642:
[----:B------:R-:W-:-:S07]  /*6a30*/  VIADD R19, R19, 0x80 ;  /* 0x0000008013137836 */ /* 0x000fce0000000000 */
.L_x_4599:
[----:B------:R-:W-:Y:S05]  /*6a40*/  BSYNC B6 ;  /* 0x0000000000067941 */ /* 0x000fea0003800000 */
.L_x_4598:
        /* <DEDUP_REMOVED lines=307> */
.L_x_4673:
        /* <DEDUP_REMOVED lines=22> */
.L_x_4677:
[----:B------:R-:W2:Y:S02]  /*7ee0*/  LDG.E.U8 R2, desc[UR36][R2.64] ;  /* 0x0000002402027981 */ /* 0x000ea4000c1e1100 */
[----:B--2---:R-:W-:-:S04]  /*7ef0*/  I2FP.F32.U32 R0, R2 ;  /* 0x0000000200007245 */ /* 0x004fc80000201000 */
[----:B------:R-:W-:Y:S01]  /*7f00*/  F2FP.BF16.F32.PACK_AB R0, RZ, R0 ;  /* 0x00000000ff00723e */ /* 0x000fe200000010ff */
[----:B------:R-:W-:Y:S06]  /*7f10*/  BRA `(.L_x_4679) ;  /* 0x0000000c00907947 */ /* 0x000fec0003800000 */
.L_x_4676:
        /* <DEDUP_REMOVED lines=10> */
.L_x_4681:
[----:B------:R-:W2:Y:S02]  /*7fc0*/  LDG.E R2, desc[UR36][R2.64] ;  /* 0x0000002402027981 */ /* 0x000ea4000c1e1900 */
[----:B--2---:R-:W-:-:S04]  /*7fd0*/  I2FP.F32.S32 R0, R2 ;  /* 0x0000000200007245 */ /* 0x004fc80000201400 */
[----:B------:R-:W-:Y:S01]  /*7fe0*/  F2FP.BF16.F32.PACK_AB R0, RZ, R0 ;  /* 0x00000000ff00723e */ /* 0x000fe200000010ff */
[----:B------:R-:W-:Y:S06]  /*7ff0*/  BRA `(.L_x_4679) ;  /* 0x0000000c00587947 */ /* 0x000fec0003800000 */
.L_x_4680:
[----:B------:R-:W2:Y:S02]  /*8000*/  LDG.E.U16 R2, desc[UR36][R2.64] ;  /* 0x0000002402027981 */ /* 0x000ea4000c1e1500 */
[----:B--2---:R-:W0:Y:S02]  /*8010*/  I2F.S16 R0, R2 ;  /* 0x0000000200007306 */ /* 0x004e240000101400 */
[----:B0-----:R-:W-:Y:S01]  /*8020*/  F2FP.BF16.F32.PACK_AB R0, RZ, R0 ;  /* 0x00000000ff00723e */ /* 0x001fe200000010ff */
[----:B------:R-:W-:Y:S06]  /*8030*/  BRA `(.L_x_4679) ;  /* 0x0000000c00487947 */ /* 0x000fec0003800000 */
.L_x_4675:
        /* <DEDUP_REMOVED lines=9> */
.L_x_4683:
[----:B------:R-:W2:Y:S02]  /*80d0*/  LDG.E.U16 R0, desc[UR36][R2.64] ;  /* 0x0000002402007981 */ /* 0x000ea4000c1e1500 */
[----:B--2---:R-:W-:-:S05]  /*80e0*/  HADD2.F32 R0, -RZ, R0.H0_H0 ;  /* 0x20000000ff007230 */ /* 0x004fca0000004100 */
[----:B------:R-:W-:Y:S01]  /*80f0*/  F2FP.BF16.F32.PACK_AB R0, RZ, R0 ;  /* 0x00000000ff00723e */ /* 0x000fe200000010ff */
[----:B------:R-:W-:Y:S06]  /*8100*/  BRA `(.L_x_4679) ;  /* 0x0000000c00147947 */ /* 0x000fec0003800000 */
.L_x_4682:
        /* <DEDUP_REMOVED lines=9> */
.L_x_4685:
[----:B------:R-:W2:Y:S02]  /*81a0*/  LDG.E.U16 R2, desc[UR36][R2.64] ;  /* 0x0000002402027981 */ /* 0x000ea4000c1e1500 */
[----:B--2---:R-:W-:-:S05]  /*81b0*/  HADD2.F32 R0, -RZ, R2.H0_H0 ;  /* 0x20000002ff007230 */ /* 0x004fca0000004100 */
[----:B------:R-:W-:Y:S01]  /*81c0*/  F2FP.BF16.F32.PACK_AB R0, RZ, R0 ;  /* 0x00000000ff00723e */ /* 0x000fe200000010ff */
[----:B------:R-:W-:Y:S06]  /*81d0*/  BRA `(.L_x_4679) ;  /* 0x0000000800e07947 */ /* 0x000fec0003800000 */
.L_x_4684:
        /* <DEDUP_REMOVED lines=8> */
.L_x_4674:
        /* <DEDUP_REMOVED lines=13> */
.L_x_4688:
        /* <DEDUP_REMOVED lines=8> */
.L_x_4687:
        /* <DEDUP_REMOVED lines=28> */
.L_x_4690:
        /* <DEDUP_REMOVED lines=15> */
.L_x_4689:
[----:B------:R0:W5:Y:S01]  /*8660*/  LDG.E.U16 R0, desc[UR36][R2.64] ;  /* 0x0000002402007981 */ /* 0x000162000c1e1500 */
[----:B------:R-:W-:Y:S05]  /*8670*/  BRA `(.L_x_4679) ;  /* 0x0000000400b87947 */ /* 0x000fea0003800000 */
.L_x_4686:
        /* <DEDUP_REMOVED lines=12> */
.L_x_4693:
        /* <DEDUP_REMOVED lines=21> */
.L_x_4697:
[----:B------:R-:W-:Y:S05]  /*8890*/  BSYNC B1 ;  /* 0x0000000000017941 */ /* 0x000fea0003800000 */
.L_x_4696:
[----:B------:R-:W-:Y:S01]  /*88a0*/  LEA R3, R0, 0x3b800000, 0x17 ;  /* 0x3b80000000037811 */ /* 0x000fe200078eb8ff */
[----:B------:R-:W-:-:S05]  /*88b0*/  IMAD.SHL.U32 R0, R2, 0x100000, RZ ;  /* 0x0010000002007824 */ /* 0x000fca00078e00ff */
[----:B------:R-:W-:-:S07]  /*88c0*/  LOP3.LUT R0, R3, R0, R4, 0xfe, !PT ;  /* 0x0000000003007212 */ /* 0x000fce00078efe04 */
.L_x_4695:
[----:B------:R-:W-:Y:S05]  /*88d0*/  BSYNC B0 ;  /* 0x0000000000007941 */ /* 0x000fea0003800000 */
.L_x_4694:
[----:B------:R-:W-:Y:S01]  /*88e0*/  F2FP.BF16.F32.PACK_AB R0, RZ, R0 ;  /* 0x00000000ff00723e */ /* 0x000fe200000010ff */
[----:B------:R-:W-:Y:S06]  /*88f0*/  BRA `(.L_x_4679) ;  /* 0x0000000400187947 */ /* 0x000fec0003800000 */
.L_x_4692:
        /* <DEDUP_REMOVED lines=21> */
.L_x_4701:
[----:B------:R-:W-:Y:S05]  /*8a50*/  BSYNC B1 ;  /* 0x0000000000017941 */ /* 0x000fea0003800000 */
.L_x_4700:
[----:B------:R-:W-:Y:S01]  /*8a60*/  LEA R3, R0, 0x37800000, 0x17 ;  /* 0x3780000000037811 */ /* 0x000fe200078eb8ff */
[----:B------:R-:W-:-:S05]  /*8a70*/  IMAD.SHL.U32 R0, R2, 0x200000, RZ ;  /* 0x0020000002007824 */ /* 0x000fca00078e00ff */
[----:B------:R-:W-:-:S07]  /*8a80*/  LOP3.LUT R0, R3, R0, R4, 0xfe, !PT ;  /* 0x0000000003007212 */ /* 0x000fce00078efe04 */
.L_x_4699:
[----:B------:R-:W-:Y:S05]  /*8a90*/  BSYNC B0 ;  /* 0x0000000000007941 */ /* 0x000fea0003800000 */
.L_x_4698:
[----:B------:R-:W-:Y:S01]  /*8aa0*/  F2FP.BF16.F32.PACK_AB R0, RZ, R0 ;  /* 0x00000000ff00723e */ /* 0x000fe200000010ff */
[----:B------:R-:W-:Y:S06]  /*8ab0*/  BRA `(.L_x_4679) ;  /* 0x0000000000a87947 */ /* 0x000fec0003800000 */
.L_x_4691:
        /* <DEDUP_REMOVED lines=14> */
.L_x_4705:
[----:B------:R-:W-:Y:S05]  /*8ba0*/  BSYNC B0 ;  /* 0x0000000000007941 */ /* 0x000fea0003800000 */
.L_x_4704:
[----:B------:R-:W-:Y:S01]  /*8bb0*/  F2FP.BF16.F32.PACK_AB R0, RZ, R0 ;  /* 0x00000000ff00723e */ /* 0x000fe200000010ff */
[----:B------:R-:W-:Y:S06]  /*8bc0*/  BRA `(.L_x_4679) ;  /* 0x0000000000647947 */ /* 0x000fec0003800000 */
.L_x_4678:
        /* <DEDUP_REMOVED lines=16> */
.L_x_4706:
[----:B------:R-:W-:Y:S01]  /*8cd0*/  PRMT R0, RZ, 0x7610, R0 ;  /* 0x00007610ff007816 */ /* 0x000fe20000000000 */
[----:B------:R-:W-:Y:S06]  /*8ce0*/  BRA `(.L_x_4679) ;  /* 0x00000000001c7947 */ /* 0x000fec0003800000 */
.L_x_4703:
[----:B------:R-:W2:Y:S02]  /*8cf0*/  LDG.E.64 R2, desc[UR36][R2.64] ;  /* 0x0000002402027981 */ /* 0x000ea4000c1e1b00 */
[----:B--2---:R-:W0:Y:S02]  /*8d00*/  I2F.U64 R0, R2 ;  /* 0x0000000200007312 */ /* 0x004e240000301000 */
[----:B0-----:R-:W-:Y:S01]  /*8d10*/  F2FP.BF16.F32.PACK_AB R0, RZ, R0 ;  /* 0x00000000ff00723e */ /* 0x001fe200000010ff */
[----:B------:R-:W-:Y:S06]  /*8d20*/  BRA `(.L_x_4679) ;  /* 0x00000000000c7947 */ /* 0x000fec0003800000 */
.L_x_4702:
[----:B------:R-:W2:Y:S02]  /*8d30*/  LDG.E R2, desc[UR36][R2.64] ;  /* 0x0000002402027981 */ /* 0x000ea4000c1e1900 */
[----:B--2---:R-:W-:-:S04]  /*8d40*/  I2FP.F32.U32 R0, R2 ;  /* 0x0000000200007245 */ /* 0x004fc80000201000 */
[----:B------:R-:W-:-:S07]  /*8d50*/  F2FP.BF16.F32.PACK_AB R0, RZ, R0 ;  /* 0x00000000ff00723e */ /* 0x000fce00000010ff */
.L_x_4679:
        /* <DEDUP_REMOVED lines=34> */
.L_x_4708:
[----:B------:R-:W-:Y:S02]  /*8f80*/  ULDC UR4, c[0x0][0x424] ;  /* 0x0001090000047ab9 */ /* 0x000fe40000000800 */
[----:B------:R-:W-:-:S07]  /*8f90*/  FMUL.FTZ R0, R0, UR4 ;  /* 0x0000000400007c20 */ /* 0x000fce0008410000 */
.L_x_4709:
[----:B------:R-:W-:Y:S05]  /*8fa0*/  BSYNC B0 ;  /* 0x0000000000007941 */ /* 0x000fea0003800000 */
.L_x_4707:
        /* <DEDUP_REMOVED lines=17> */
.L_x_4713:
[----:B------:R-:W-:-:S06]  /*90c0*/  IMAD.U32 R3, R3, 0x10000, RZ ;  /* 0x0001000003037824 */ /* 0x000fcc00078e00ff */
[----:B------:R-:W0:Y:S02]  /*90d0*/  F2I.S64.TRUNC R2, R3 ;  /* 0x0000000300027311 */ /* 0x000e24000020d900 */
[----:B0-----:R0:W-:Y:S01]  /*90e0*/  STG.E.U8 desc[UR36][R16.64], R2 ;  /* 0x0000000210007986 */ /* 0x0011e2000c101124 */
[----:B------:R-:W-:Y:S05]  /*90f0*/  BRA `(.L_x_4715) ;  /* 0x0000000c00847947 */ /* 0x000fea0003800000 */
.L_x_4712:
        /* <DEDUP_REMOVED lines=10> */
.L_x_4717:
[----:B------:R-:W-:-:S06]  /*91a0*/  IMAD.U32 R3, R3, 0x10000, RZ ;  /* 0x0001000003037824 */ /* 0x000fcc00078e00ff */
[----:B------:R-:W0:Y:S02]  /*91b0*/  F2I.FTZ.TRUNC.NTZ R3, R3 ;  /* 0x0000000300037305 */ /* 0x000e24000021f100 */
[----:B0-----:R0:W-:Y:S01]  /*91c0*/  STG.E desc[UR36][R16.64], R3 ;  /* 0x0000000310007986 */ /* 0x0011e2000c101924 */
[----:B------:R-:W-:Y:S05]  /*91d0*/  BRA `(.L_x_4715) ;  /* 0x0000000c004c7947 */ /* 0x000fea0003800000 */
.L_x_4716:
[----:B------:R-:W-:-:S06]  /*91e0*/  IMAD.U32 R3, R3, 0x10000, RZ ;  /* 0x0001000003037824 */ /* 0x000fcc00078e00ff */
[----:B------:R-:W0:Y:S02]  /*91f0*/  F2I.FTZ.TRUNC.NTZ R3, R3 ;  /* 0x0000000300037305 */ /* 0x000e24000021f100 */
[----:B0-----:R0:W-:Y:S01]  /*9200*/  STG.E.U16 desc[UR36][R16.64], R3 ;  /* 0x0000000310007986 */ /* 0x0011e2000c101524 */
[----:B------:R-:W-:Y:S05]  /*9210*/  BRA `(.L_x_4715) ;  /* 0x0000000c003c7947 */ /* 0x000fea0003800000 */
.L_x_4711:
        /* <DEDUP_REMOVED lines=9> */
.L_x_4719:
[----:B------:R-:W-:-:S05]  /*92b0*/  IMAD.U32 R0, R3, 0x10000, RZ ;  /* 0x0001000003007824 */ /* 0x000fca00078e00ff */
[----:B------:R-:W-:-:S05]  /*92c0*/  F2FP.F16.F32.PACK_AB R0, RZ, R0 ;  /* 0x00000000ff00723e */ /* 0x000fca00000000ff */
[----:B------:R0:W-:Y:S01]  /*92d0*/  STG.E.U16 desc[UR36][R16.64], R0 ;  /* 0x0000000010007986 */ /* 0x0001e2000c101524 */
[----:B------:R-:W-:Y:S05]  /*92e0*/  BRA `(.L_x_4715) ;  /* 0x0000000c00087947 */ /* 0x000fea0003800000 */
.L_x_4718:
        /* <DEDUP_REMOVED lines=10> */
.L_x_4721:
[----:B------:R-:W-:-:S05]  /*9390*/  IMAD.U32 R3, R3, 0x10000, RZ ;  /* 0x0001000003037824 */ /* 0x000fca00078e00ff */
[----:B------:R-:W-:-:S04]  /*93a0*/  F2FP.F16.F32.PACK_AB R3, RZ, R3 ;  /* 0x00000003ff03723e */ /* 0x000fc800000000ff */
[----:B------:R-:W-:-:S05]  /*93b0*/  PRMT R3, R3, 0x5410, RZ ;  /* 0x0000541003037816 */ /* 0x000fca00000000ff */
[----:B------:R0:W-:Y:S01]  /*93c0*/  STG.E desc[UR36][R16.64], R3 ;  /* 0x0000000310007986 */ /* 0x0001e2000c101924 */
[----:B------:R-:W-:Y:S05]  /*93d0*/  BRA `(.L_x_4715) ;  /* 0x0000000800cc7947 */ /* 0x000fea0003800000 */
.L_x_4720:
[----:B------:R-:W-:-:S04]  /*93e0*/  IMAD.U32 R2, R3, 0x10000, RZ ;  /* 0x0001000003027824 */ /* 0x000fc800078e00ff */
[----:B------:R-:W-:-:S06]  /*93f0*/  FMUL.FTZ R2, R2, 1 ;  /* 0x3f80000002027820 */ /* 0x000fcc0000410000 */
[----:B------:R-:W0:Y:S02]  /*9400*/  F2F.F64.F32 R2, R2 ;  /* 0x0000000200027310 */ /* 0x000e240000201800 */
[----:B0-----:R0:W-:Y:S01]  /*9410*/  STG.E.64 desc[UR36][R16.64], R2 ;  /* 0x0000000210007986 */ /* 0x0011e2000c101b24 */
[----:B------:R-:W-:Y:S05]  /*9420*/  BRA `(.L_x_4715) ;  /* 0x0000000800b87947 */ /* 0x000fea0003800000 */
.L_x_4710:
        /* <DEDUP_REMOVED lines=13> */
.L_x_4724:
[----:B------:R-:W-:Y:S01]  /*9500*/  IMAD.U32 R3, R3, 0x10000, RZ ;  /* 0x0001000003037824 */ /* 0x000fe200078e00ff */
[----:B------:R-:W-:-:S03]  /*9510*/  CS2R R6, SRZ ;  /* 0x0000000000067805 */ /* 0x000fc6000001ff00 */
[----:B------:R-:W-:-:S04]  /*9520*/  FMUL.FTZ R3, R3, 1 ;  /* 0x3f80000003037820 */ /* 0x000fc80000410000 */
[----:B------:R-:W0:Y:S02]  /*9530*/  F2F.F64.F32 R4, R3 ;  /* 0x0000000300047310 */ /* 0x000e240000201800 */
[----:B0-----:R0:W-:Y:S01]  /*9540*/  STG.E.128 desc[UR36][R16.64], R4 ;  /* 0x0000000410007986 */ /* 0x0011e2000c101d24 */
[----:B------:R-:W-:Y:S05]  /*9550*/  BRA `(.L_x_4715) ;  /* 0x00000008006c7947 */ /* 0x000fea0003800000 */
.L_x_4723:
        /* <DEDUP_REMOVED lines=21> */
.L_x_4728:
[----:B------:R-:W-:Y:S05]  /*96b0*/  BSYNC B0 ;  /* 0x0000000000007941 */ /* 0x000fea0003800000 */
.L_x_4727:
[----:B------:R-:W-:-:S05]  /*96c0*/  LOP3.LUT R3, R0, R3, RZ, 0xfc, !PT ;  /* 0x0000000300037212 */ /* 0x000fca00078efcff */
[----:B------:R0:W-:Y:S01]  /*96d0*/  STG.E.U8 desc[UR36][R16.64], R3 ;  /* 0x0000000310007986 */ /* 0x0001e2000c101124 */
[----:B------:R-:W-:Y:S05]  /*96e0*/  BRA `(.L_x_4715) ;  /* 0x0000000800087947 */ /* 0x000fea0003800000 */
.L_x_4726:
        /* <DEDUP_REMOVED lines=13> */
.L_x_4730:
[----:B------:R-:W-:Y:S01]  /*97c0*/  IMAD.MOV.U32 R0, RZ, RZ, 0x7f ;  /* 0x0000007fff007424 */ /* 0x000fe200078e00ff */
[----:B------:R-:W-:-:S04]  /*97d0*/  ISETP.GT.U32.AND P0, PT, R2, 0x7f800000, PT ;  /* 0x7f8000000200780c */ /* 0x000fc80003f04070 */
[----:B------:R-:W-:-:S09]  /*97e0*/  SEL R0, R0, 0x7c, P0 ;  /* 0x0000007c00007807 */ /* 0x000fd20000000000 */
.L_x_4731:
[----:B------:R-:W-:Y:S05]  /*97f0*/  BSYNC B0 ;  /* 0x0000000000007941 */ /* 0x000fea0003800000 */
.L_x_4729:
[----:B------:R-:W-:-:S04]  /*9800*/  LOP3.LUT R2, R3, 0x80000000, RZ, 0xc0, !PT ;  /* 0x8000000003027812 */ /* 0x000fc800078ec0ff */
[----:B------:R-:W-:-:S04]  /*9810*/  SHF.R.U32.HI R3, RZ, 0x18, R2 ;  /* 0x00000018ff037819 */ /* 0x000fc80000011602 */
[----:B------:R-:W-:-:S05]  /*9820*/  LOP3.LUT R3, R0, R3, RZ, 0xfc, !PT ;  /* 0x0000000300037212 */ /* 0x000fca00078efcff */
[----:B------:R0:W-:Y:S01]  /*9830*/  STG.E.U8 desc[UR36][R16.64], R3 ;  /* 0x0000000310007986 */ /* 0x0001e2000c101124 */
[----:B------:R-:W-:Y:S05]  /*9840*/  BRA `(.L_x_4715) ;  /* 0x0000000400b07947 */ /* 0x000fea0003800000 */
.L_x_4725:
[----:B------:R0:W-:Y:S01]  /*9850*/  STG.E.U16 desc[UR36][R16.64], R3 ;  /* 0x0000000310007986 */ /* 0x0001e2000c101524 */
[----:B------:R-:W-:Y:S05]  /*9860*/  BRA `(.L_x_4715) ;  /* 0x0000000400a87947 */ /* 0x000fea0003800000 */
.L_x_4722:
        /* <DEDUP_REMOVED lines=12> */
.L_x_4734:
        /* <DEDUP_REMOVED lines=17> */
.L_x_4737:
[----:B------:R-:W-:-:S04]  /*9a40*/  LOP3.LUT R2, R3, 0x80000000, RZ, 0xc0, !PT ;  /* 0x8000000003027812 */ /* 0x000fc800078ec0ff */
[----:B------:R-:W-:-:S04]  /*9a50*/  SHF.R.U32.HI R3, RZ, 0x18, R2 ;  /* 0x00000018ff037819 */ /* 0x000fc80000011602 */
[----:B------:R-:W-:-:S04]  /*9a60*/  LOP3.LUT R0, R0, R3, RZ, 0xfc, !PT ;  /* 0x0000000300007212 */ /* 0x000fc800078efcff */
[----:B------:R-:W-:-:S07]  /*9a70*/  PRMT R8, R0, 0x7610, R8 ;  /* 0x0000761000087816 */ /* 0x000fce0000000008 */
.L_x_4736:
[----:B------:R-:W-:Y:S05]  /*9a80*/  BSYNC B0 ;  /* 0x0000000000007941 */ /* 0x000fea0003800000 */
.L_x_4735:
[----:B------:R3:W-:Y:S01]  /*9a90*/  STG.E.U8 desc[UR36][R16.64], R8 ;  /* 0x0000000810007986 */ /* 0x0007e2000c101124 */
[----:B------:R-:W-:Y:S05]  /*9aa0*/  BRA `(.L_x_4715) ;  /* 0x0000000400187947 */ /* 0x000fea0003800000 */
.L_x_4733:
        /* <DEDUP_REMOVED lines=17> */
.L_x_4740:
[----:B------:R-:W-:-:S04]  /*9bc0*/  LOP3.LUT R2, R3, 0x80000000, RZ, 0xc0, !PT ;  /* 0x8000000003027812 */ /* 0x000fc800078ec0ff */
[----:B------:R-:W-:-:S04]  /*9bd0*/  SHF.R.U32.HI R3, RZ, 0x18, R2 ;  /* 0x00000018ff037819 */ /* 0x000fc80000011602 */
[----:B------:R-:W-:-:S04]  /*9be0*/  LOP3.LUT R0, R0, R3, RZ, 0xfc, !PT ;  /* 0x0000000300007212 */ /* 0x000fc800078efcff */
[----:B------:R-:W-:-:S07]  /*9bf0*/  PRMT R8, R0, 0x7610, R8 ;  /* 0x0000761000087816 */ /* 0x000fce0000000008 */
.L_x_4739:
[----:B------:R-:W-:Y:S05]  /*9c00*/  BSYNC B0 ;  /* 0x0000000000007941 */ /* 0x000fea0003800000 */
.L_x_4738:
[----:B------:R0:W-:Y:S01]  /*9c10*/  STG.E.U8 desc[UR36][R16.64], R8 ;  /* 0x0000000810007986 */ /* 0x0001e2000c101124 */
[----:B------:R-:W-:Y:S05]  /*9c20*/  BRA `(.L_x_4715) ;  /* 0x0000000000b87947 */ /* 0x000fea0003800000 */
.L_x_4732:
        /* <DEDUP_REMOVED lines=22> */
.L_x_4714:
        /* <DEDUP_REMOVED lines=16> */
.L_x_4743:
[----:B------:R-:W-:Y:S05]  /*9e90*/  BRA `(.L_x_4715) ;  /* 0x00000000001c7947 */ /* 0x000fea0003800000 */
.L_x_4742:
[----:B------:R-:W-:-:S06]  /*9ea0*/  IMAD.U32 R3, R3, 0x10000, RZ ;  /* 0x0001000003037824 */ /* 0x000fcc00078e00ff */
[----:B------:R-:W0:Y:S02]  /*9eb0*/  F2I.U64.TRUNC R2, R3 ;  /* 0x0000000300027311 */ /* 0x000e24000020d800 */
[----:B0-----:R1:W-:Y:S01]  /*9ec0*/  STG.E.64 desc[UR36][R16.64], R2 ;  /* 0x0000000210007986 */ /* 0x0013e2000c101b24 */
[----:B------:R-:W-:Y:S05]  /*9ed0*/  BRA `(.L_x_4715) ;  /* 0x00000000000c7947 */ /* 0x000fea0003800000 */
.L_x_4741:
[----:B------:R-:W-:-:S06]  /*9ee0*/  IMAD.U32 R3, R3, 0x10000, RZ ;  /* 0x0001000003037824 */ /* 0x000fcc00078e00ff */
[----:B------:R-:W0:Y:S02]  /*9ef0*/  F2I.FTZ.U32.TRUNC.NTZ R3, R3 ;  /* 0x0000000300037305 */ /* 0x000e24000021f000 */
[----:B0-----:R2:W-:Y:S02]  /*9f00*/  STG.E desc[UR36][R16.64], R3 ;  /* 0x0000000310007986 */ /* 0x0015e4000c101924 */
.L_x_4715:
[----:B------:R-:W-:-:S07]  /*9f10*/  VIADD R19, R19, 0x80 ;  /* 0x0000008013137836 */ /* 0x000fce0000000000 */
.L_x_4672:
[----:B------:R-:W-:Y:S05]  /*9f20*/  BSYNC B6 ;  /* 0x0000000000067941 */ /* 0x000fea0003800000 */
.L_x_4671:
[----:B------:R-:W-:Y:S02]  /*9f30*/  ULDC UR4, c[0x0][0x210] ;  /* 0x0000840000047ab9 */ /* 0x000fe40000000800 */
[----:B------:R-:W-:-:S13]  /*9f40*/  ISETP.GE.AND P0, PT, R19, UR4, PT ;  /* 0x0000000413007c0c */ /* 0x000fda000bf06270 */
[----:B------:R-:W-:Y:S05]  /*9f50*/  @P0 EXIT ;  /* 0x000000000000094d */ /* 0x000fea0003800000 */
        /* <DEDUP_REMOVED lines=303> */
.L_x_4744:
        /* <DEDUP_REMOVED lines=22> */
.L_x_4748:
[----:B------:R-:W2:Y:S02]  /*b3b0*/  LDG.E.U8 R2, desc[UR36][R2.64] ;  /* 0x0000002402027981 */ /* 0x000ea4000c1e1100 */
[----:B--2---:R-:W-:-:S04]  /*b3c0*/  I2FP.F32.U32 R0, R2 ;  /* 0x0000000200007245 */ /* 0x004fc80000201000 */
[----:B------:R-:W-:Y:S01]  /*b3d0*/  F2FP.BF16.F32.PACK_AB R0, RZ, R0 ;  /* 0x00000000ff00723e */ /* 0x000fe200000010ff */
[----:B------:R-:W-:Y:S06]  /*b3e0*/  BRA `(.L_x_4750) ;  /* 0x0000000c00907947 */ /* 0x000fec0003800000 */
.L_x_4747:
        /* <DEDUP_REMOVED lines=10> */
.L_x_4752:
[----:B------:R-:W2:Y:S02]  /*b490*/  LDG.E R2, desc[UR36][R2.64] ;  /* 0x0000002402027981 */ /* 0x000ea4000c1e1900 */
[----:B--2---:R-:W-:-:S04]  /*b4a0*/  I2FP.F32.S32 R0, R2 ;  /* 0x0000000200007245 */ /* 0x004fc80000201400 */
[----:B------:R-:W-:Y:S01]  /*b4b0*/  F2FP.BF16.F32.PACK_AB R0, RZ, R0 ;  /* 0x00000000ff00723e */ /* 0x000fe200000010ff */
[----:B------:R-:W-:Y:S06]  /*b4c0*/  BRA `(.L_x_4750) ;  /* 0x0000000c00587947 */ /* 0x000fec0003800000 */
.L_x_4751:
[----:B------:R-:W2:Y:S02]  /*b4d0*/  LDG.E.U16 R2, desc[UR36][R2.64] ;  /* 0x0000002402027981 */ /* 0x000ea4000c1e1500 */
[----:B--2---:R-:W0:Y:S02]  /*b4e0*/  I2F.S16 R0, R2 ;  /* 0x0000000200007306 */ /* 0x004e240000101400 */
[----:B0-----:R-:W-:Y:S01]  /*b4f0*/  F2FP.BF16.F32.PACK_AB R0, RZ, R0 ;  /* 0x00000000ff00723e */ /* 0x001fe200000010ff */
[----:B------:R-:W-:Y:S06]  /*b500*/  BRA `(.L_x_4750) ;  /* 0x0000000c00487947 */ /* 0x000fec0003800000 */
.L_x_4746:
        /* <DEDUP_REMOVED lines=9> */
.L_x_4754:
[----:B------:R-:W2:Y:S02]  /*b5a0*/  LDG.E.U16 R0, desc[UR36][R2.64] ;  /* 0x0000002402007981 */ /* 0x000ea4000c1e1500 */
[----:B--2---:R-:W-:-:S05]  /*b5b0*/  HADD2.F32 R0, -RZ, R0.H0_H0 ;  /* 0x20000000ff007230 */ /* 0x004fca0000004100 */
[----:B------:R-:W-:Y:S01]  /*b5c0*/  F2FP.BF16.F32.PACK_AB R0, RZ, R0 ;  /* 0x00000000ff00723e */ /* 0x000fe200000010ff */
[----:B------:R-:W-:Y:S06]  /*b5d0*/  BRA `(.L_x_4750) ;  /* 0x0000000c00147947 */ /* 0x000fec0003800000 */
.L_x_4753:
        /* <DEDUP_REMOVED lines=9> */
.L_x_4756:
[----:B------:R-:W2:Y:S02]  /*b670*/  LDG.E.U16 R2, desc[UR36][R2.64] ;  /* 0x0000002402027981 */ /* 0x000ea4000c1e1500 */
[----:B--2---:R-:W-:-:S05]  /*b680*/  HADD2.F32 R0, -RZ, R2.H0_H0 ;  /* 0x20000002ff007230 */ /* 0x004fca0000004100 */
[----:B------:R-:W-:Y:S01]  /*b690*/  F2FP.BF16.F32.PACK_AB R0, RZ, R0 ;  /* 0x00000000ff00723e */ /* 0x000fe200000010ff */
[----:B------:R-:W-:Y:S06]  /*b6a0*/  BRA `(.L_x_4750) ;  /* 0x0000000800e07947 */ /* 0x000fec0003800000 */
.L_x_4755:
        /* <DEDUP_REMOVED lines=8> */
.L_x_4745:
        /* <DEDUP_REMOVED lines=13> */
.L_x_4759:
        /* <DEDUP_REMOVED lines=8> */
.L_x_4758:
        /* <DEDUP_REMOVED lines=28> */
.L_x_4761:
        /* <DEDUP_REMOVED lines=15> */
.L_x_4760:
[----:B------:R0:W5:Y:S01]  /*bb30*/  LDG.E.U16 R0, desc[UR36][R2.64] ;  /* 0x0000002402007981 */ /* 0x000162000c1e1500 */
[----:B------:R-:W-:Y:S05]  /*bb40*/  BRA `(.L_x_4750) ;  /* 0x0000000400b87947 */ /* 0x000fea0003800000 */
.L_x_4757:
        /* <DEDUP_REMOVED lines=12> */
.L_x_4764:
        /* <DEDUP_REMOVED lines=21> */
.L_x_4768:
[----:B------:R-:W-:Y:S05]  /*bd60*/  BSYNC B1 ;  /* 0x0000000000017941 */ /* 0x000fea0003800000 */
.L_x_4767:
[----:B------:R-:W-:Y:S01]  /*bd70*/  LEA R3, R0, 0x3b800000, 0x17 ;  /* 0x3b80000000037811 */ /* 0x000fe200078eb8ff */
[----:B------:R-:W-:-:S05]  /*bd80*/  IMAD.SHL.U32 R0, R2, 0x100000, RZ ;  /* 0x0010000002007824 */ /* 0x000fca00078e00ff */
[----:B------:R-:W-:-:S07]  /*bd90*/  LOP3.LUT R0, R3, R0, R4, 0xfe, !PT ;  /* 0x0000000003007212 */ /* 0x000fce00078efe04 */
.L_x_4766:
[----:B------:R-:W-:Y:S05]  /*bda0*/  BSYNC B0 ;  /* 0x0000000000007941 */ /* 0x000fea0003800000 */
.L_x_4765:
[----:B------:R-:W-:Y:S01]  /*bdb0*/  F2FP.BF16.F32.PACK_AB R0, RZ, R0 ;  /* 0x00000000ff00723e */ /* 0x000fe200000010ff */
[----:B------:R-:W-:Y:S06]  /*bdc0*/  BRA `(.L_x_4750) ;  /* 0x0000000400187947 */ /* 0x000fec0003800000 */
.L_x_4763:
        /* <DEDUP_REMOVED lines=21> */
.L_x_4772:
[----:B------:R-:W-:Y:S05]  /*bf20*/  BSYNC B1 ;  /* 0x0000000000017941 */ /* 0x000fea0003800000 */
.L_x_4771:
[----:B------:R-:W-:Y:S01]  /*bf30*/  LEA R3, R0, 0x37800000, 0x17 ;  /* 0x3780000000037811 */ /* 0x000fe200078eb8ff */
[----:B------:R-:W-:-:S05]  /*bf40*/  IMAD.SHL.U32 R0, R2, 0x200000, RZ ;  /* 0x0020000002007824 */ /* 0x000fca00078e00ff */
[----:B------:R-:W-:-:S07]  /*bf50*/  LOP3.LUT R0, R3, R0, R4, 0xfe, !PT ;  /* 0x0000000003007212 */ /* 0x000fce00078efe04 */
.L_x_4770:
[----:B------:R-:W-:Y:S05]  /*bf60*/  BSYNC B0 ;  /* 0x0000000000007941 */ /* 0x000fea0003800000 */
.L_x_4769:
[----:B------:R-:W-:Y:S01]  /*bf70*/  F2FP.BF16.F32.PACK_AB R0, RZ, R0 ;  /* 0x00000000ff00723e */ /* 0x000fe200000010ff */
[----:B------:R-:W-:Y:S06]  /*bf80*/  BRA `(.L_x_4750) ;  /* 0x0000000000a87947 */ /* 0x000fec0003800000 */
.L_x_4762:
        /* <DEDUP_REMOVED lines=14> */
.L_x_4776:
[----:B------:R-:W-:Y:S05]  /*c070*/  BSYNC B0 ;  /* 0x0000000000007941 */ /* 0x000fea0003800000 */
.L_x_4775:
[----:B------:R-:W-:Y:S01]  /*c080*/  F2FP.BF16.F32.PACK_AB R0, RZ, R0 ;  /* 0x00000000ff00723e */ /* 0x000fe200000010ff */
[----:B------:R-:W-:Y:S06]  /*c090*/  BRA `(.L_x_4750) ;  /* 0x0000000000647947 */ /* 0x000fec0003800000 */
.L_x_4749:
        /* <DEDUP_REMOVED lines=16> */
.L_x_4777:
[----:B------:R-:W-:Y:S01]  /*c1a0*/  PRMT R0, RZ, 0x7610, R0 ;  /* 0x00007610ff007816 */ /* 0x000fe20000000000 */
[----:B------:R-:W-:Y:S06]  /*c1b0*/  BRA `(.L_x_4750) ;  /* 0x00000000001c7947 */ /* 0x000fec0003800000 */
.L_x_4774:
[----:B------:R-:W2:Y:S02]  /*c1c0*/  LDG.E.64 R2, desc[UR36][R2.64] ;  /* 0x0000002402027981 */ /* 0x000ea4000c1e1b00 */
[----:B--2---:R-:W0:Y:S02]  /*c1d0*/  I2F.U64 R0, R2 ;  /* 0x0000000200007312 */ /* 0x004e240000301000 */
[----:B0-----:R-:W-:Y:S01]  /*c1e0*/  F2FP.BF16.F32.PACK_AB R0, RZ, R0 ;  /* 0x00000000ff00723e */ /* 0x001fe200000010ff */
[----:B------:R-:W-:Y:S06]  /*c1f0*/  BRA `(.L_x_4750) ;  /* 0x00000000000c7947 */ /* 0x000fec0003800000 */
.L_x_4773:
[----:B------:R-:W2:Y:S02]  /*c200*/  LDG.E R2, desc[UR36][R2.64] ;  /* 0x0000002402027981 */ /* 0x000ea4000c1e1900 */
[----:B--2---:R-:W-:-:S04]  /*c210*/  I2FP.F32.U32 R0, R2 ;  /* 0x0000000200007245 */ /* 0x004fc80000201000 */
[----:B------:R-:W-:-:S07]  /*c220*/  F2FP.BF16.F32.PACK_AB R0, RZ, R0 ;  /* 0x00000000ff00723e */ /* 0x000fce00000010ff */
.L_x_4750:
        /* <DEDUP_REMOVED lines=34> */
.L_x_4779:
[----:B------:R-:W-:Y:S02]  /*c450*/  ULDC UR4, c[0x0][0x424] ;  /* 0x0001090000047ab9 */ /* 0x000fe40000000800 */
[----:B------:R-:W-:-:S07]  /*c460*/  FMUL.FTZ R0, R0, UR4 ;  /* 0x0000000400007c20 */ /* 0x000fce0008410000 */
.L_x_4780:
[----:B------:R-:W-:Y:S05]  /*c470*/  BSYNC B0 ;  /* 0x0000000000007941 */ /* 0x000fea0003800000 */
.L_x_4778:
        /* <DEDUP_REMOVED lines=15> */
[----:B0-----:R-:W-:Y:S01]  /*c570*/  STG.E.U8 desc[UR36][R16.64], R3 ;  /* 0x0000000310007986 */ /* 0x001fe2000c101124 */
[----:B------:R-:W-:Y:S05]  /*c580*/  EXIT ;  /* 0x000000000000794d */ /* 0x000fea0003800000 */
.L_x_4784:
[----:B------:R-:W-:-:S06]  /*c590*/  IMAD.U32 R3, R3, 0x10000, RZ ;  /* 0x0001000003037824 */ /* 0x000fcc00078e00ff */
[----:B------:R-:W0:Y:S02]  /*c5a0*/  F2I.S64.TRUNC R2, R3 ;  /* 0x0000000300027311 */ /* 0x000e24000020d900 */
[----:B0-----:R-:W-:Y:S01]  /*c5b0*/  STG.E.U8 desc[UR36][R16.64], R2 ;  /* 0x0000000210007986 */ /* 0x001fe2000c101124 */
[----:B------:R-:W-:Y:S05]  /*c5c0*/  EXIT ;  /* 0x000000000000794d */ /* 0x000fea0003800000 */
.L_x_4783:
        /* <DEDUP_REMOVED lines=10> */
.L_x_4787:
[----:B------:R-:W-:-:S06]  /*c670*/  IMAD.U32 R3, R3, 0x10000, RZ ;  /* 0x0001000003037824 */ /* 0x000fcc00078e00ff */
[----:B------:R-:W0:Y:S02]  /*c680*/  F2I.FTZ.TRUNC.NTZ R3, R3 ;  /* 0x0000000300037305 */ /* 0x000e24000021f100 */
[----:B0-----:R-:W-:Y:S01]  /*c690*/  STG.E desc[UR36][R16.64], R3 ;  /* 0x0000000310007986 */ /* 0x001fe2000c101924 */
[----:B------:R-:W-:Y:S05]  /*c6a0*/  EXIT ;  /* 0x000000000000794d */ /* 0x000fea0003800000 */
.L_x_4786:
[----:B------:R-:W-:-:S06]  /*c6b0*/  IMAD.U32 R3, R3, 0x10000, RZ ;  /* 0x0001000003037824 */ /* 0x000fcc00078e00ff */
[----:B------:R-:W0:Y:S02]  /*c6c0*/  F2I.FTZ.TRUNC.NTZ R3, R3 ;  /* 0x0000000300037305 */ /* 0x000e24000021f100 */
[----:B0-----:R-:W-:Y:S01]  /*c6d0*/  STG.E.U16 desc[UR36][R16.64], R3 ;  /* 0x0000000310007986 */ /* 0x001fe2000c101524 */
[----:B------:R-:W-:Y:S05]  /*c6e0*/  EXIT ;  /* 0x000000000000794d */ /* 0x000fea0003800000 */
.L_x_4782:
        /* <DEDUP_REMOVED lines=9> */
.L_x_4789:
[----:B------:R-:W-:-:S05]  /*c780*/  IMAD.U32 R0, R3, 0x10000, RZ ;  /* 0x0001000003007824 */ /* 0x000fca00078e00ff */
[----:B------:R-:W-:-:S05]  /*c790*/  F2FP.F16.F32.PACK_AB R0, RZ, R0 ;  /* 0x00000000ff00723e */ /* 0x000fca00000000ff */
[----:B------:R-:W-:Y:S01]  /*c7a0*/  STG.E.U16 desc[UR36][R16.64], R0 ;  /* 0x0000000010007986 */ /* 0x000fe2000c101524 */
[----:B------:R-:W-:Y:S05]  /*c7b0*/  EXIT ;  /* 0x000000000000794d */ /* 0x000fea0003800000 */
.L_x_4788:
        /* <DEDUP_REMOVED lines=10> */
.L_x_4791:
[----:B------:R-:W-:-:S05]  /*c860*/  IMAD.U32 R3, R3, 0x10000, RZ ;  /* 0x0001000003037824 */ /* 0x000fca00078e00ff */
[----:B------:R-:W-:-:S04]  /*c870*/  F2FP.F16.F32.PACK_AB R3, RZ, R3 ;  /* 0x00000003ff03723e */ /* 0x000fc800000000ff */
[----:B------:R-:W-:-:S05]  /*c880*/  PRMT R3, R3, 0x5410, RZ ;  /* 0x0000541003037816 */ /* 0x000fca00000000ff */
[----:B------:R-:W-:Y:S01]  /*c890*/  STG.E desc[UR36][R16.64], R3 ;  /* 0x0000000310007986 */ /* 0x000fe2000c101924 */
[----:B------:R-:W-:Y:S05]  /*c8a0*/  EXIT ;  /* 0x000000000000794d */ /* 0x000fea0003800000 */
.L_x_4790:
[----:B------:R-:W-:-:S04]  /*c8b0*/  IMAD.U32 R2, R3, 0x10000, RZ ;  /* 0x0001000003027824 */ /* 0x000fc800078e00ff */
[----:B------:R-:W-:-:S06]  /*c8c0*/  FMUL.FTZ R2, R2, 1 ;  /* 0x3f80000002027820 */ /* 0x000fcc0000410000 */
[----:B------:R-:W0:Y:S02]  /*c8d0*/  F2F.F64.F32 R2, R2 ;  /* 0x0000000200027310 */ /* 0x000e240000201800 */
[----:B0-----:R-:W-:Y:S01]  /*c8e0*/  STG.E.64 desc[UR36][R16.64], R2 ;  /* 0x0000000210007986 */ /* 0x001fe2000c101b24 */
[----:B------:R-:W-:Y:S05]  /*c8f0*/  EXIT ;  /* 0x000000000000794d */ /* 0x000fea0003800000 */
.L_x_4781:
        /* <DEDUP_REMOVED lines=13> */
.L_x_4794:
[----:B------:R-:W-:Y:S01]  /*c9d0*/  IMAD.U32 R3, R3, 0x10000, RZ ;  /* 0x0001000003037824 */ /* 0x000fe200078e00ff */
[----:B------:R-:W-:-:S03]  /*c9e0*/  CS2R R6, SRZ ;  /* 0x0000000000067805 */ /* 0x000fc6000001ff00 */
[----:B------:R-:W-:-:S04]  /*c9f0*/  FMUL.FTZ R3, R3, 1 ;  /* 0x3f80000003037820 */ /* 0x000fc80000410000 */
[----:B------:R-:W0:Y:S02]  /*ca00*/  F2F.F64.F32 R4, R3 ;  /* 0x0000000300047310 */ /* 0x000e240000201800 */
[----:B0-----:R-:W-:Y:S01]  /*ca10*/  STG.E.128 desc[UR36][R16.64], R4 ;  /* 0x0000000410007986 */ /* 0x001fe2000c101d24 */
[----:B------:R-:W-:Y:S05]  /*ca20*/  EXIT ;  /* 0x000000000000794d */ /* 0x000fea0003800000 */
.L_x_4793:
        /* <DEDUP_REMOVED lines=21> */
.L_x_4798:
[----:B------:R-:W-:Y:S05]  /*cb80*/  BSYNC B0 ;  /* 0x0000000000007941 */ /* 0x000fea0003800000 */
.L_x_4797:
[----:B------:R-:W-:-:S05]  /*cb90*/  LOP3.LUT R3, R0, R3, RZ, 0xfc, !PT ;  /* 0x0000000300037212 */ /* 0x000fca00078efcff */
[----:B------:R-:W-:Y:S01]  /*cba0*/  STG.E.U8 desc[UR36][R16.64], R3 ;  /* 0x0000000310007986 */ /* 0x000fe2000c101124 */
[----:B------:R-:W-:Y:S05]  /*cbb0*/  EXIT ;  /* 0x000000000000794d */ /* 0x000fea0003800000 */
.L_x_4796:
        /* <DEDUP_REMOVED lines=13> */
.L_x_4800:
[----:B------:R-:W-:Y:S01]  /*cc90*/  IMAD.MOV.U32 R0, RZ, RZ, 0x7f ;  /* 0x0000007fff007424 */ /* 0x000fe200078e00ff */
[----:B------:R-:W-:-:S04]  /*cca0*/  ISETP.GT.U32.AND P0, PT, R2, 0x7f800000, PT ;  /* 0x7f8000000200780c */ /* 0x000fc80003f04070 */
[----:B------:R-:W-:-:S09]  /*ccb0*/  SEL R0, R0, 0x7c, P0 ;  /* 0x0000007c00007807 */ /* 0x000fd20000000000 */
.L_x_4801:
[----:B------:R-:W-:Y:S05]  /*ccc0*/  BSYNC B0 ;  /* 0x0000000000007941 */ /* 0x000fea0003800000 */
.L_x_4799:
[----:B------:R-:W-:-:S04]  /*ccd0*/  LOP3.LUT R2, R3, 0x80000000, RZ, 0xc0, !PT ;  /* 0x8000000003027812 */ /* 0x000fc800078ec0ff */
[----:B------:R-:W-:-:S04]  /*cce0*/  SHF.R.U32.HI R3, RZ, 0x18, R2 ;  /* 0x00000018ff037819 */ /* 0x000fc80000011602 */
[----:B------:R-:W-:-:S05]  /*ccf0*/  LOP3.LUT R3, R0, R3, RZ, 0xfc, !PT ;  /* 0x0000000300037212 */ /* 0x000fca00078efcff */
[----:B------:R-:W-:Y:S01]  /*cd00*/  STG.E.U8 desc[UR36][R16.64], R3 ;  /* 0x0000000310007986 */ /* 0x000fe2000c101124 */
[----:B------:R-:W-:Y:S05]  /*cd10*/  EXIT ;  /* 0x000000000000794d */ /* 0x000fea0003800000 */
.L_x_4795:
[----:B------:R-:W-:Y:S01]  /*cd20*/  STG.E.U16 desc[UR36][R16.64], R3 ;  /* 0x0000000310007986 */ /* 0x000fe2000c101524 */
[----:B------:R-:W-:Y:S05]  /*cd30*/  EXIT ;  /* 0x000000000000794d */ /* 0x000fea0003800000 */
.L_x_4792:
        /* <DEDUP_REMOVED lines=12> */
.L_x_4804:
        /* <DEDUP_REMOVED lines=17> */
.L_x_4807:
[----:B------:R-:W-:-:S04]  /*cf10*/  LOP3.LUT R2, R3, 0x80000000, RZ, 0xc0, !PT ;  /* 0x8000000003027812 */ /* 0x000fc800078ec0ff */
[----:B------:R-:W-:-:S04]  /*cf20*/  SHF.R.U32.HI R3, RZ, 0x18, R2 ;  /* 0x00000018ff037819 */ /* 0x000fc80000011602 */
[----:B------:R-:W-:-:S04]  /*cf30*/  LOP3.LUT R0, R0, R3, RZ, 0xfc, !PT ;  /* 0x0000000300007212 */ /* 0x000fc800078efcff */
[----:B------:R-:W-:-:S07]  /*cf40*/  PRMT R8, R0, 0x7610, R8 ;  /* 0x0000761000087816 */ /* 0x000fce0000000008 */
.L_x_4806:
[----:B------:R-:W-:Y:S05]  /*cf50*/  BSYNC B0 ;  /* 0x0000000000007941 */ /* 0x000fea0003800000 */
.L_x_4805:
[----:B------:R-:W-:Y:S01]  /*cf60*/  STG.E.U8 desc[UR36][R16.64], R8 ;  /* 0x0000000810007986 */ /* 0x000fe2000c101124 */
[----:B------:R-:W-:Y:S05]  /*cf70*/  EXIT ;  /* 0x000000000000794d */ /* 0x000fea0003800000 */
.L_x_4803:
        /* <DEDUP_REMOVED lines=17> */
.L_x_4810:
[----:B------:R-:W-:-:S04]  /*d090*/  LOP3.LUT R2, R3, 0x80000000, RZ, 0xc0, !PT ;  /* 0x8000000003027812 */ /* 0x000fc800078ec0ff */
[----:B------:R-:W-:-:S04]  /*d0a0*/  SHF.R.U32.HI R3, RZ, 0x18, R2 ;  /* 0x00000018ff037819 */ /* 0x000fc80000011602 */
[----:B------:R-:W-:-:S04]  /*d0b0*/  LOP3.LUT R0, R0, R3, RZ, 0xfc, !PT ;  /* 0x0000000300007212 */ /* 0x000fc800078efcff */
[----:B------:R-:W-:-:S07]  /*d0c0*/  PRMT R8, R0, 0x7610, R8 ;  /* 0x0000761000087816 */ /* 0x000fce0000000008 */
.L_x_4809:
[----:B------:R-:W-:Y:S05]  /*d0d0*/  BSYNC B0 ;  /* 0x0000000000007941 */ /* 0x000fea0003800000 */
.L_x_4808:
[----:B------:R-:W-:Y:S01]  /*d0e0*/  STG.E.U8 desc[UR36][R16.64], R8 ;  /* 0x0000000810007986 */ /* 0x000fe2000c101124 */
[----:B------:R-:W-:Y:S05]  /*d0f0*/  EXIT ;  /* 0x000000000000794d */ /* 0x000fea0003800000 */
.L_x_4802:
        /* <DEDUP_REMOVED lines=22> */
.L_x_4785:
        /* <DEDUP_REMOVED lines=16> */
.L_x_4813:
[----:B------:R-:W-:Y:S05]  /*d360*/  EXIT ;  /* 0x000000000000794d */ /* 0x000fea0003800000 */
.L_x_4812:
[----:B------:R-:W-:-:S06]  /*d370*/  IMAD.U32 R3, R3, 0x10000, RZ ;  /* 0x0001000003037824 */ /* 0x000fcc00078e00ff */
[----:B------:R-:W0:Y:S02]  /*d380*/  F2I.U64.TRUNC R2, R3 ;  /* 0x0000000300027311 */ /* 0x000e24000020d800 */
[----:B0-----:R-:W-:Y:S01]  /*d390*/  STG.E.64 desc[UR36][R16.64], R2 ;  /* 0x0000000210007986 */ /* 0x001fe2000c101b24 */
[----:B------:R-:W-:Y:S05]  /*d3a0*/  EXIT ;  /* 0x000000000000794d */ /* 0x000fea0003800000 */
.L_x_4811:
[----:B------:R-:W-:-:S06]  /*d3b0*/  IMAD.U32 R3, R3, 0x10000, RZ ;  /* 0x0001000003037824 */ /* 0x000fcc00078e00ff */
[----:B------:R-:W0:Y:S02]  /*d3c0*/  F2I.FTZ.U32.TRUNC.NTZ R3, R3 ;  /* 0x0000000300037305 */ /* 0x000e24000021f000 */
[----:B0-----:R-:W-:Y:S01]  /*d3d0*/  STG.E desc[UR36][R16.64], R3 ;  /* 0x0000000310007986 */ /* 0x001fe2000c101924 */
[----:B------:R-:W-:Y:S05]  /*d3e0*/  EXIT ;  /* 0x000000000000794d */ /* 0x000fea0003800000 */
.L_x_4814:
        /* <DEDUP_REMOVED lines=9> */
.L_x_7853:


//--------------------- .text._ZN2at6native27unrolled_elementwise_kernelIZZZNS0_60_GLOBAL__N__171e0b9f_22_ActivationEluKernel_cu_9e10b42f_305310elu_kernelERNS_18TensorIteratorBaseERKN3c106ScalarES8_S8_ENKUlvE_clEvENKUlvE2_clEvEUlNS5_8BFloat16EE_St5arrayIPcLm2EELi4E23TrivialOffsetCalculatorILi1EjESH_NS0_6memory12LoadWithCastILi1EEENSI_13StoreWithCastILi1EEEEEviT_T0_T2_T3_T4_T5_ --------------------------
	.section	.text._ZN2at6native27unrolled_elementwise_kernelIZZZNS0_60_GLOBAL__N__171e0b9f_22_ActivationEluKernel_cu_9e10b42f_305310elu_kernelERNS_18TensorIteratorBaseERKN3c106ScalarES8_S8_ENKUlvE_clEvENKUlvE2_clEvEUlNS5_8BFloat16EE_St5arrayIPcLm2EELi4E23TrivialOffsetCalculatorILi1EjESH_NS0_6memory12LoadWithCastILi1EEENSI_13StoreWithCastILi1EEEEEviT_T0_T2_T3_T4_T5_,"ax",@progbits
	.align	128
        .global         _ZN2at6native27unrolled_elementwise_kernelIZZZNS0_60_GLOBAL__N__171e0b9f_22_ActivationEluKernel_cu_9e10b42f_305310elu_kernelERNS_18TensorIteratorBaseERKN3c106ScalarES8_S8_ENKUlvE_clEvENKUlvE2_clEvEUlNS5_8BFloat16EE_St5arrayIPcLm2EELi4E23TrivialOffsetCalculatorILi1EjESH_NS0_6memory12LoadWithCastILi1EEENSI_13StoreWithCastILi1EEEEEviT_T0_T2_T3_T4_T5_
        .type           _ZN2at6native27unrolled_elementwise_kernelIZZZNS0_60_GLOBAL__N__171e0b9f_22_ActivationEluKernel_cu_9e10b42f_305310elu_kernelERNS_18TensorIteratorBaseERKN3c106ScalarES8_S8_ENKUlvE_clEvENKUlvE2_clEvEUlNS5_8BFloat16EE_St5arrayIPcLm2EELi4E23TrivialOffsetCalculatorILi1EjESH_NS0_6memory12LoadWithCastILi1EEENSI_13StoreWithCastILi1EEEEEviT_T0_T2_T3_T4_T5_,@function
        .size           _ZN2at6native27unrolled_elementwise_kernelIZZZNS0_60_GLOBAL__N__171e0b9f_22_ActivationEluKernel_cu_9e10b42f_305310elu_kernelERNS_18TensorIteratorBaseERKN3c106ScalarES8_S8_ENKUlvE_clEvENKUlvE2_clEvEUlNS5_8BFloat16EE_St5arrayIPcLm2EELi4E23TrivialOffsetCalculatorILi1EjESH_NS0_6memory12LoadWithCastILi1EEENSI_13StoreWithCastILi1EEEEEviT_T0_T2_T3_T4_T5_,(.L_x_7854 - _ZN2at6native27unrolled_elementwise_kernelIZZZNS0_60_GLOBAL__N__171e0b9f_22_ActivationEluKernel_cu_9e10b42f_305310elu_kernelERNS_18TensorIteratorBaseERKN3c106ScalarES8_S8_ENKUlvE_clEvENKUlvE2_clEvEUlNS5_8BFloat16EE_St5arrayIPcLm2EELi4E23TrivialOffsetCalculatorILi1EjESH_NS0_6memory12LoadWithCastILi1EEENSI_13StoreWithCastILi1EEEEEviT_T0_T2_T3_T4_T5_)
        .other          _ZN2at6native27unrolled_elementwise_kernelIZZZNS0_60_GLOBAL__N__171e0b9f_22_ActivationEluKernel_cu_9e10b42f_305310elu_kernelERNS_18TensorIteratorBaseERKN3c106ScalarES8_S8_ENKUlvE_clEvENKUlvE2_clEvEUlNS5_8BFloat16EE_St5arrayIPcLm2EELi4E23TrivialOffsetCalculatorILi1EjESH_NS0_6memory12LoadWithCastILi1EEENSI_13StoreWithCastILi1EEEEEviT_T0_T2_T3_T4_T5_,@"STO_CUDA_ENTRY STV_DEFAULT"
_ZN2at6native27unrolled_elementwise_kernelIZZZNS0_60_GLOBAL__N__171e0b9f_22_ActivationEluKernel_cu_9e10b42f_305310elu_kernelERNS_18TensorIteratorBaseERKN3c106ScalarES8_S8_ENKUlvE_clEvENKUlvE2_clEvEUlNS5_8BFloat16EE_St5arrayIPcLm2EELi4E23TrivialOffsetCalculatorILi1EjESH_NS0_6memory12LoadWithCastILi1EEENSI_13StoreWithCastILi1EEEEEviT_T0_T2_T3_T4_T5_:
.text._ZN2at6native27unrolled_elementwise_kernelIZZZNS0_60_GLOBAL__N__171e0b9f_22_ActivationEluKernel_cu_9e10b42f_305310elu_kernelERNS_18TensorIteratorBaseERKN3c106ScalarES8_S8_ENKUlvE_clEvENKUlvE2_clEvEUlNS5_8BFloat16EE_St5arrayIPcLm2EELi4E23TrivialOffsetCalculatorILi1EjESH_NS0_6memory12LoadWithCastILi1EEENSI_13StoreWithCastILi1EEEEEviT_T0_T2_T3_T4_T5_:
        /* <DEDUP_REMOVED lines=9> */
[----:B-1----:R-:W-:-:S05]  /*0090*/  IMAD R16, R2, -0x200, R3 ;  /* 0xfffffe0002107824 */ /* 0x002fca00078e0203 */
[----:B--2---:R-:W-:-:S13]  /*00a0*/  ISETP.GE.AND P0, PT, R23, R16, PT ;  /* 0x000000101700720c */ /* 0x004fda0003f06270 */
[----:B0--3--:R-:W-:Y:S05]  /*00b0*/  @P0 BRA `(.L_x_4816) ;  /* 0x0000001000400947 */ /* 0x009fea0003800000 */
        /* <DEDUP_REMOVED lines=22> */
.L_x_4820:
[----:B------:R-:W2:Y:S02]  /*0220*/  LDG.E.U8 R4, desc[UR36][R4.64] ;  /* 0x0000002404047981 */ /* 0x000ea4000c1e1100 */
[----:B--2---:R-:W-:-:S04]  /*0230*/  I2FP.F32.U32 R0, R4 ;  /* 0x0000000400007245 */ /* 0x004fc80000201000 */
[----:B------:R-:W-:-:S04]  /*0240*/  F2FP.BF16.F32.PACK_AB R0, RZ, R0 ;  /* 0x00000000ff00723e */ /* 0x000fc800000010ff */
[----:B------:R-:W-:Y:S01]  /*0250*/  PRMT R19, R0, 0x7610, R19 ;  /* 0x0000761000137816 */ /* 0x000fe20000000013 */
[----:B------:R-:W-:Y:S06]  /*0260*/  BRA `(.L_x_4822) ;  /* 0x0000000c00cc7947 */ /* 0x000fec0003800000 */
.L_x_4819:
        /* <DEDUP_REMOVED lines=11> */
.L_x_4824:
[----:B------:R-:W2:Y:S02]  /*0320*/  LDG.E R4, desc[UR36][R4.64] ;  /* 0x0000002404047981 */ /* 0x000ea4000c1e1900 */
[----:B--2---:R-:W-:-:S04]  /*0330*/  I2FP.F32.S32 R0, R4 ;  /* 0x0000000400007245 */ /* 0x004fc80000201400 */
[----:B------:R-:W-:-:S04]  /*0340*/  F2FP.BF16.F32.PACK_AB R0, RZ, R0 ;  /* 0x00000000ff00723e */ /* 0x000fc800000010ff */
[----:B------:R-:W-:Y:S01]  /*0350*/  PRMT R19, R0, 0x7610, R19 ;  /* 0x0000761000137816 */ /* 0x000fe20000000013 */
[----:B------:R-:W-:Y:S06]  /*0360*/  BRA `(.L_x_4822) ;  /* 0x0000000c008c7947 */ /* 0x000fec0003800000 */
.L_x_4823:
[----:B------:R-:W2:Y:S02]  /*0370*/  LDG.E.U16 R4, desc[UR36][R4.64] ;  /* 0x0000002404047981 */ /* 0x000ea4000c1e1500 */
[----:B--2---:R-:W0:Y:S02]  /*0380*/  I2F.S16 R0, R4 ;  /* 0x0000000400007306 */ /* 0x004e240000101400 */
[----:B0-----:R-:W-:-:S04]  /*0390*/  F2FP.BF16.F32.PACK_AB R0, RZ, R0 ;  /* 0x00000000ff00723e */ /* 0x001fc800000010ff */
[----:B------:R-:W-:Y:S01]  /*03a0*/  PRMT R19, R0, 0x7610, R19 ;  /* 0x0000761000137816 */ /* 0x000fe20000000013 */
[----:B------:R-:W-:Y:S06]  /*03b0*/  BRA `(.L_x_4822) ;  /* 0x0000000c00787947 */ /* 0x000fec0003800000 */
.L_x_4818:
        /* <DEDUP_REMOVED lines=9> */
.L_x_4826:
[----:B------:R-:W2:Y:S02]  /*0450*/  LDG.E.U16 R0, desc[UR36][R4.64] ;  /* 0x0000002404007981 */ /* 0x000ea4000c1e1500 */
[----:B--2---:R-:W-:-:S05]  /*0460*/  HADD2.F32 R0, -RZ, R0.H0_H0 ;  /* 0x20000000ff007230 */ /* 0x004fca0000004100 */
[----:B------:R-:W-:-:S04]  /*0470*/  F2FP.BF16.F32.PACK_AB R0, RZ, R0 ;  /* 0x00000000ff00723e */ /* 0x000fc800000010ff */
[----:B------:R-:W-:Y:S01]  /*0480*/  PRMT R19, R0, 0x7610, R19 ;  /* 0x0000761000137816 */ /* 0x000fe20000000013 */
[----:B------:R-:W-:Y:S06]  /*0490*/  BRA `(.L_x_4822) ;  /* 0x0000000c00407947 */ /* 0x000fec0003800000 */
.L_x_4825:
        /* <DEDUP_REMOVED lines=9> */
.L_x_4828:
[----:B------:R-:W2:Y:S02]  /*0530*/  LDG.E.U16 R4, desc[UR36][R4.64] ;  /* 0x0000002404047981 */ /* 0x000ea4000c1e1500 */
[----:B--2---:R-:W-:-:S05]  /*0540*/  HADD2.F32 R0, -RZ, R4.H0_H0 ;  /* 0x20000004ff007230 */ /* 0x004fca0000004100 */
[----:B------:R-:W-:-:S04]  /*0550*/  F2FP.BF16.F32.PACK_AB R0, RZ, R0 ;  /* 0x00000000ff00723e */ /* 0x000fc800000010ff */
[----:B------:R-:W-:Y:S01]  /*0560*/  PRMT R19, R0, 0x7610, R19 ;  /* 0x0000761000137816 */ /* 0x000fe20000000013 */
[----:B------:R-:W-:Y:S06]  /*0570*/  BRA `(.L_x_4822) ;  /* 0x0000000c00087947 */ /* 0x000fec0003800000 */
.L_x_4827:
        /* <DEDUP_REMOVED lines=9> */
.L_x_4817:
        /* <DEDUP_REMOVED lines=14> */
.L_x_4831:
        /* <DEDUP_REMOVED lines=9> */
.L_x_4830:
        /* <DEDUP_REMOVED lines=28> */
.L_x_4833:
        /* <DEDUP_REMOVED lines=16> */
.L_x_4832:
[----:B------:R0:W5:Y:S01]  /*0a40*/  LDG.E.U16 R19, desc[UR36][R4.64] ;  /* 0x0000002404137981 */ /* 0x000162000c1e1500 */
[----:B------:R-:W-:Y:S05]  /*0a50*/  BRA `(.L_x_4822) ;  /* 0x0000000400d07947 */ /* 0x000fea0003800000 */
.L_x_4829:
        /* <DEDUP_REMOVED lines=13> */
.L_x_4836:
        /* <DEDUP_REMOVED lines=21> */
.L_x_4840:
[----:B------:R-:W-:Y:S05]  /*0c80*/  BSYNC B1 ;  /* 0x0000000000017941 */ /* 0x000fea0003800000 */
.L_x_4839:
[----:B------:R-:W-:Y:S01]  /*0c90*/  LEA R5, R0, 0x3b800000, 0x17 ;  /* 0x3b80000000057811 */ /* 0x000fe200078eb8ff */
[----:B------:R-:W-:-:S05]  /*0ca0*/  IMAD.SHL.U32 R0, R3, 0x100000, RZ ;  /* 0x0010000003007824 */ /* 0x000fca00078e00ff */
[----:B------:R-:W-:-:S07]  /*0cb0*/  LOP3.LUT R0, R5, R0, R6, 0xfe, !PT ;  /* 0x0000000005007212 */ /* 0x000fce00078efe06 */
.L_x_4838:
[----:B------:R-:W-:Y:S05]  /*0cc0*/  BSYNC B0 ;  /* 0x0000000000007941 */ /* 0x000fea0003800000 */
.L_x_4837:
[----:B------:R-:W-:-:S04]  /*0cd0*/  F2FP.BF16.F32.PACK_AB R0, RZ, R0 ;  /* 0x00000000ff00723e */ /* 0x000fc800000010ff */
[----:B------:R-:W-:Y:S01]  /*0ce0*/  PRMT R19, R0, 0x7610, R19 ;  /* 0x0000761000137816 */ /* 0x000fe20000000013 */
[----:B------:R-:W-:Y:S06]  /*0cf0*/  BRA `(.L_x_4822) ;  /* 0x0000000400287947 */ /* 0x000fec0003800000 */
.L_x_4835:
        /* <DEDUP_REMOVED lines=21> */
.L_x_4844:
[----:B------:R-:W-:Y:S05]  /*0e50*/  BSYNC B1 ;  /* 0x0000000000017941 */ /* 0x000fea0003800000 */
.L_x_4843:
[----:B------:R-:W-:Y:S01]  /*0e60*/  LEA R5, R0, 0x37800000, 0x17 ;  /* 0x3780000000057811 */ /* 0x000fe200078eb8ff */
[----:B------:R-:W-:-:S05]  /*0e70*/  IMAD.SHL.U32 R0, R3, 0x200000, RZ ;  /* 0x0020000003007824 */ /* 0x000fca00078e00ff */
[----:B------:R-:W-:-:S07]  /*0e80*/  LOP3.LUT R0, R5, R0, R6, 0xfe, !PT ;  /* 0x0000000005007212 */ /* 0x000fce00078efe06 */
.L_x_4842:
[----:B------:R-:W-:Y:S05]  /*0e90*/  BSYNC B0 ;  /* 0x0000000000007941 */ /* 0x000fea0003800000 */
.L_x_4841:
[----:B------:R-:W-:-:S04]  /*0ea0*/  F2FP.BF16.F32.PACK_AB R0, RZ, R0 ;  /* 0x00000000ff00723e */ /* 0x000fc800000010ff */
[----:B------:R-:W-:Y:S01]  /*0eb0*/  PRMT R19, R0, 0x7610, R19 ;  /* 0x0000761000137816 */ /* 0x000fe20000000013 */
[----:B------:R-:W-:Y:S06]  /*0ec0*/  BRA `(.L_x_4822) ;  /* 0x0000000000b47947 */ /* 0x000fec0003800000 */
.L_x_4834:
        /* <DEDUP_REMOVED lines=14> */
.L_x_4848:
[----:B------:R-:W-:Y:S05]  /*0fb0*/  BSYNC B0 ;  /* 0x0000000000007941 */ /* 0x000fea0003800000 */
.L_x_4847:
[----:B------:R-:W-:-:S04]  /*0fc0*/  F2FP.BF16.F32.PACK_AB R0, RZ, R0 ;  /* 0x00000000ff00723e */ /* 0x000fc800000010ff */
[----:B------:R-:W-:Y:S01]  /*0fd0*/  PRMT R19, R0, 0x7610, R19 ;  /* 0x0000761000137816 */ /* 0x000fe20000000013 */
[----:B------:R-:W-:Y:S06]  /*0fe0*/  BRA `(.L_x_4822) ;  /* 0x00000000006c7947 */ /* 0x000fec0003800000 */
.L_x_4821:
        /* <DEDUP_REMOVED lines=16> */
.L_x_4849:
[----:B------:R-:W-:Y:S01]  /*10f0*/  PRMT R19, RZ, 0x7610, R19 ;  /* 0x00007610ff137816 */ /* 0x000fe20000000013 */
[----:B------:R-:W-:Y:S06]  /*1100*/  BRA `(.L_x_4822) ;  /* 0x0000000000247947 */ /* 0x000fec0003800000 */
.L_x_4846:
[----:B------:R-:W2:Y:S02]  /*1110*/  LDG.E.64 R4, desc[UR36][R4.64] ;  /* 0x0000002404047981 */ /* 0x000ea4000c1e1b00 */
[----:B--2---:R-:W0:Y:S02]  /*1120*/  I2F.U64 R0, R4 ;  /* 0x0000000400007312 */ /* 0x004e240000301000 */
[----:B0-----:R-:W-:-:S04]  /*1130*/  F2FP.BF16.F32.PACK_AB R0, RZ, R0 ;  /* 0x00000000ff00723e */ /* 0x001fc800000010ff */
[----:B------:R-:W-:Y:S01]  /*1140*/  PRMT R19, R0, 0x7610, R19 ;  /* 0x0000761000137816 */ /* 0x000fe20000000013 */
[----:B------:R-:W-:Y:S06]  /*1150*/  BRA `(.L_x_4822) ;  /* 0x0000000000107947 */ /* 0x000fec0003800000 */
.L_x_4845:
[----:B------:R-:W2:Y:S02]  /*1160*/  LDG.E R4, desc[UR36][R4.64] ;  /* 0x0000002404047981 */ /* 0x000ea4000c1e1900 */
[----:B--2---:R-:W-:-:S04]  /*1170*/  I2FP.F32.U32 R0, R4 ;  /* 0x0000000400007245 */ /* 0x004fc80000201000 */
[----:B------:R-:W-:-:S04]  /*1180*/  F2FP.BF16.F32.PACK_AB R0, RZ, R0 ;  /* 0x00000000ff00723e */ /* 0x000fc800000010ff */
[----:B------:R-:W-:-:S07]  /*1190*/  PRMT R19, R0, 0x7610, R19 ;  /* 0x0000761000137816 */ /* 0x000fce0000000013 */
.L_x_4822:
[----:B------:R-:W1:Y:S02]  /*11a0*/  S2R R23, SR_TID.X ;  /* 0x0000000000177919 */ /* 0x000e640000002100 */
[----:B-1----:R-:W-:-:S07]  /*11b0*/  VIADD R23, R23, 0x80 ;  /* 0x0000008017177836 */ /* 0x002fce0000000000 */
.L_x_4816:
[----:B------:R-:W-:Y:S05]  /*11c0*/  BSYNC B6 ;  /* 0x0000000000067941 */ /* 0x000fea0003800000 */
.L_x_4815:
[----:B------:R-:W-:Y:S01]  /*11d0*/  ISETP.GE.AND P0, PT, R23, R16, PT ;  /* 0x000000101700720c */ /* 0x000fe20003f06270 */
[----:B------:R-:W-:-:S12]  /*11e0*/  BSSY B6, `(.L_x_4850) ;  /* 0x0000111000067945 */ /* 0x000fd80003800000 */
[----:B------:R-:W-:Y:S05]  /*11f0*/  @P0 BRA `(.L_x_4851) ;  /* 0x00000010003c0947 */ /* 0x000fea0003800000 */
[----:B0-----:R-:W0:Y:S01]  /*1200*/  LDC.64 R4, c[0x0][0x238] ;  /* 0x00008e00ff047b82 */ /* 0x001e220000000a00 */
        /* <DEDUP_REMOVED lines=22> */
.L_x_4855:
[----:B------:R-:W2:Y:S02]  /*1370*/  LDG.E.U8 R4, desc[UR36][R4.64] ;  /* 0x0000002404047981 */ /* 0x000ea4000c1e1100 */
[----:B--2---:R-:W-:-:S04]  /*1380*/  I2FP.F32.U32 R0, R4 ;  /* 0x0000000400007245 */ /* 0x004fc80000201000 */
[----:B------:R-:W-:-:S04]  /*1390*/  F2FP.BF16.F32.PACK_AB R0, RZ, R0 ;  /* 0x00000000ff00723e */ /* 0x000fc800000010ff */
[----:B------:R-:W-:Y:S01]  /*13a0*/  PRMT R17, R0, 0x7610, R17 ;  /* 0x0000761000117816 */ /* 0x000fe20000000011 */
[----:B------:R-:W-:Y:S06]  /*13b0*/  BRA `(.L_x_4857) ;  /* 0x0000000c00c87947 */ /* 0x000fec0003800000 */
.L_x_4854:
        /* <DEDUP_REMOVED lines=11> */
.L_x_4859:
[----:B------:R-:W2:Y:S02]  /*1470*/  LDG.E R4, desc[UR36][R4.64] ;  /* 0x0000002404047981 */ /* 0x000ea4000c1e1900 */
[----:B--2---:R-:W-:-:S04]  /*1480*/  I2FP.F32.S32 R0, R4 ;  /* 0x0000000400007245 */ /* 0x004fc80000201400 */
[----:B------:R-:W-:-:S04]  /*1490*/  F2FP.BF16.F32.PACK_AB R0, RZ, R0 ;  /* 0x00000000ff00723e */ /* 0x000fc800000010ff */
[----:B------:R-:W-:Y:S01]  /*14a0*/  PRMT R17, R0, 0x7610, R17 ;  /* 0x0000761000117816 */ /* 0x000fe20000000011 */
[----:B------:R-:W-:Y:S06]  /*14b0*/  BRA `(.L_x_4857) ;  /* 0x0000000c00887947 */ /* 0x000fec0003800000 */
.L_x_4858:
[----:B------:R-:W2:Y:S02]  /*14c0*/  LDG.E.U16 R4, desc[UR36][R4.64] ;  /* 0x0000002404047981 */ /* 0x000ea4000c1e1500 */
[----:B--2---:R-:W0:Y:S02]  /*14d0*/  I2F.S16 R0, R4 ;  /* 0x0000000400007306 */ /* 0x004e240000101400 */
[----:B0-----:R-:W-:-:S04]  /*14e0*/  F2FP.BF16.F32.PACK_AB R0, RZ, R0 ;  /* 0x00000000ff00723e */ /* 0x001fc800000010ff */
[----:B------:R-:W-:Y:S01]  /*14f0*/  PRMT R17, R0, 0x7610, R17 ;  /* 0x0000761000117816 */ /* 0x000fe20000000011 */
[----:B------:R-:W-:Y:S06]  /*1500*/  BRA `(.L_x_4857) ;  /* 0x0000000c00747947 */ /* 0x000fec0003800000 */
.L_x_4853:
        /* <DEDUP_REMOVED lines=9> */
.L_x_4861:
[----:B------:R-:W2:Y:S02]  /*15a0*/  LDG.E.U16 R0, desc[UR36][R4.64] ;  /* 0x0000002404007981 */ /* 0x000ea4000c1e1500 */
[----:B--2---:R-:W-:-:S05]  /*15b0*/  HADD2.F32 R0, -RZ, R0.H0_H0 ;  /* 0x20000000ff007230 */ /* 0x004fca0000004100 */
[----:B------:R-:W-:-:S04]  /*15c0*/  F2FP.BF16.F32.PACK_AB R0, RZ, R0 ;  /* 0x00000000ff00723e */ /* 0x000fc800000010ff */
[----:B------:R-:W-:Y:S01]  /*15d0*/  PRMT R17, R0, 0x7610, R17 ;  /* 0x0000761000117816 */ /* 0x000fe20000000011 */
[----:B------:R-:W-:Y:S06]  /*15e0*/  BRA `(.L_x_4857) ;  /* 0x0000000c003c7947 */ /* 0x000fec0003800000 */
.L_x_4860:
        /* <DEDUP_REMOVED lines=9> */
.L_x_4863:
[----:B------:R-:W2:Y:S02]  /*1680*/  LDG.E.U16 R4, desc[UR36][R4.64] ;  /* 0x0000002404047981 */ /* 0x000ea4000c1e1500 */
[----:B--2---:R-:W-:-:S05]  /*1690*/  HADD2.F32 R0, -RZ, R4.H0_H0 ;  /* 0x20000004ff007230 */ /* 0x004fca0000004100 */
[----:B------:R-:W-:-:S04]  /*16a0*/  F2FP.BF16.F32.PACK_AB R0, RZ, R0 ;  /* 0x00000000ff00723e */ /* 0x000fc800000010ff */
[----:B------:R-:W-:Y:S01]  /*16b0*/  PRMT R17, R0, 0x7610, R17 ;  /* 0x0000761000117816 */ /* 0x000fe20000000011 */
[----:B------:R-:W-:Y:S06]  /*16c0*/  BRA `(.L_x_4857) ;  /* 0x0000000c00047947 */ /* 0x000fec0003800000 */
.L_x_4862:
        /* <DEDUP_REMOVED lines=9> */
.L_x_4852:
        /* <DEDUP_REMOVED lines=14> */
.L_x_4866:
        /* <DEDUP_REMOVED lines=9> */
.L_x_4865:
        /* <DEDUP_REMOVED lines=28> */
.L_x_4868:
        /* <DEDUP_REMOVED lines=15> */
.L_x_4867:
[----:B------:R0:W5:Y:S01]  /*1b80*/  LDG.E.U16 R17, desc[UR36][R4.64] ;  /* 0x0000002404117981 */ /* 0x000162000c1e1500 */
[----:B------:R-:W-:Y:S05]  /*1b90*/  BRA `(.L_x_4857) ;  /* 0x0000000400d07947 */ /* 0x000fea0003800000 */
.L_x_4864:
        /* <DEDUP_REMOVED lines=13> */
.L_x_4871:
        /* <DEDUP_REMOVED lines=21> */
.L_x_4875:
[----:B------:R-:W-:Y:S05]  /*1dc0*/  BSYNC B1 ;  /* 0x0000000000017941 */ /* 0x000fea0003800000 */
.L_x_4874:
[----:B------:R-:W-:Y:S01]  /*1dd0*/  LEA R5, R0, 0x3b800000, 0x17 ;  /* 0x3b80000000057811 */ /* 0x000fe200078eb8ff */
[----:B------:R-:W-:-:S05]  /*1de0*/  IMAD.SHL.U32 R0, R3, 0x100000, RZ ;  /* 0x0010000003007824 */ /* 0x000fca00078e00ff */
[----:B------:R-:W-:-:S07]  /*1df0*/  LOP3.LUT R0, R5, R0, R6, 0xfe, !PT ;  /* 0x0000000005007212 */ /* 0x000fce00078efe06 */
.L_x_4873:
[----:B------:R-:W-:Y:S05]  /*1e00*/  BSYNC B0 ;  /* 0x0000000000007941 */ /* 0x000fea0003800000 */
.L_x_4872:
[----:B------:R-:W-:-:S04]  /*1e10*/  F2FP.BF16.F32.PACK_AB R0, RZ, R0 ;  /* 0x00000000ff00723e */ /* 0x000fc800000010ff */
[----:B------:R-:W-:Y:S01]  /*1e20*/  PRMT R17, R0, 0x7610, R17 ;  /* 0x0000761000117816 */ /* 0x000fe20000000011 */
[----:B------:R-:W-:Y:S06]  /*1e30*/  BRA `(.L_x_4857) ;  /* 0x0000000400287947 */ /* 0x000fec0003800000 */
.L_x_4870:
        /* <DEDUP_REMOVED lines=21> */
.L_x_4879:
[----:B------:R-:W-:Y:S05]  /*1f90*/  BSYNC B1 ;  /* 0x0000000000017941 */ /* 0x000fea0003800000 */
.L_x_4878:
[----:B------:R-:W-:Y:S01]  /*1fa0*/  LEA R5, R0, 0x37800000, 0x17 ;  /* 0x3780000000057811 */ /* 0x000fe200078eb8ff */
[----:B------:R-:W-:-:S05]  /*1fb0*/  IMAD.SHL.U32 R0, R3, 0x200000, RZ ;  /* 0x0020000003007824 */ /* 0x000fca00078e00ff */
[----:B------:R-:W-:-:S07]  /*1fc0*/  LOP3.LUT R0, R5, R0, R6, 0xfe, !PT ;  /* 0x0000000005007212 */ /* 0x000fce00078efe06 */
.L_x_4877:
[----:B------:R-:W-:Y:S05]  /*1fd0*/  BSYNC B0 ;  /* 0x0000000000007941 */ /* 0x000fea0003800000 */
.L_x_4876:
[----:B------:R-:W-:-:S04]  /*1fe0*/  F2FP.BF16.F32.PACK_AB R0, RZ, R0 ;  /* 0x00000000ff00723e */ /* 0x000fc800000010ff */
[----:B------:R-:W-:Y:S01]  /*1ff0*/  PRMT R17, R0, 0x7610, R17 ;  /* 0x0000761000117816 */ /* 0x000fe20000000011 */
[----:B------:R-:W-:Y:S06]  /*2000*/  BRA `(.L_x_4857) ;  /* 0x0000000000b47947 */ /* 0x000fec0003800000 */
.L_x_4869:
        /* <DEDUP_REMOVED lines=14> */
.L_x_4883:
[----:B------:R-:W-:Y:S05]  /*20f0*/  BSYNC B0 ;  /* 0x0000000000007941 */ /* 0x000fea0003800000 */
.L_x_4882:
[----:B------:R-:W-:-:S04]  /*2100*/  F2FP.BF16.F32.PACK_AB R0, RZ, R0 ;  /* 0x00000000ff00723e */ /* 0x000fc800000010ff */
[----:B------:R-:W-:Y:S01]  /*2110*/  PRMT R17, R0, 0x7610, R17 ;  /* 0x0000761000117816 */ /* 0x000fe20000000011 */
[----:B------:R-:W-:Y:S06]  /*2120*/  BRA `(.L_x_4857) ;  /* 0x00000000006c7947 */ /* 0x000fec0003800000 */
.L_x_4856:
        /* <DEDUP_REMOVED lines=16> */
.L_x_4884:
[----:B------:R-:W-:Y:S01]  /*2230*/  PRMT R17, RZ, 0x7610, R17 ;  /* 0x00007610ff117816 */ /* 0x000fe20000000011 */
[----:B------:R-:W-:Y:S06]  /*2240*/  BRA `(.L_x_4857) ;  /* 0x0000000000247947 */ /* 0x000fec0003800000 */
.L_x_4881:
[----:B------:R-:W2:Y:S02]  /*2250*/  LDG.E.64 R4, desc[UR36][R4.64] ;  /* 0x0000002404047981 */ /* 0x000ea4000c1e1b00 */
[----:B--2---:R-:W0:Y:S02]  /*2260*/  I2F.U64 R0, R4 ;  /* 0x0000000400007312 */ /* 0x004e240000301000 */
[----:B0-----:R-:W-:-:S04]  /*2270*/  F2FP.BF16.F32.PACK_AB R0, RZ, R0 ;  /* 0x00000000ff00723e */ /* 0x001fc800000010ff */
[----:B------:R-:W-:Y:S01]  /*2280*/  PRMT R17, R0, 0x7610, R17 ;  /* 0x0000761000117816 */ /* 0x000fe20000000011 */
[----:B------:R-:W-:Y:S06]  /*2290*/  BRA `(.L_x_4857) ;  /* 0x0000000000107947 */ /* 0x000fec0003800000 */
.L_x_4880:
[----:B------:R-:W2:Y:S02]  /*22a0*/  LDG.E R4, desc[UR36][R4.64] ;  /* 0x0000002404047981 */ /* 0x000ea4000c1e1900 */
[----:B--2---:R-:W-:-:S04]  /*22b0*/  I2FP.F32.U32 R0, R4 ;  /* 0x0000000400007245 */ /* 0x004fc80000201000 */
[----:B------:R-:W-:-:S04]  /*22c0*/  F2FP.BF16.F32.PACK_AB R0, RZ, R0 ;  /* 0x00000000ff00723e */ /* 0x000fc800000010ff */
[----:B------:R-:W-:-:S07]  /*22d0*/  PRMT R17, R0, 0x7610, R17 ;  /* 0x0000761000117816 */ /* 0x000fce0000000011 */
.L_x_4857:
[----:B------:R-:W-:-:S07]  /*22e0*/  VIADD R23, R23, 0x80 ;  /* 0x0000008017177836 */ /* 0x000fce0000000000 */
.L_x_4851:
[----:B------:R-:W-:Y:S05]  /*22f0*/  BSYNC B6 ;  /* 0x0000000000067941 */ /* 0x000fea0003800000 */
.L_x_4850:
[----:B------:R-:W-:Y:S01]  /*2300*/  ISETP.GE.AND P0, PT, R23, R16, PT ;  /* 0x000000101700720c */ /* 0x000fe20003f06270 */
[----:B------:R-:W-:Y:S01]  /*2310*/  BSSY B6, `(.L_x_4885) ;  /* 0x0000113000067945 */ /* 0x000fe20003800000 */
[----:B------:R-:W-:Y:S02]  /*2320*/  PRMT R18, RZ, 0x7610, R18 ;  /* 0x00007610ff127816 */ /* 0x000fe40000000012 */
[----:B------:R-:W-:-:S09]  /*2330*/  PRMT R24, RZ, 0x7610, R24 ;  /* 0x00007610ff187816 */ /* 0x000fd20000000018 */
        /* <DEDUP_REMOVED lines=24> */
.L_x_4890:
[----:B------:R-:W2:Y:S02]  /*24c0*/  LDG.E.U8 R4, desc[UR36][R4.64] ;  /* 0x0000002404047981 */ /* 0x000ea4000c1e1100 */
[----:B--2---:R-:W-:-:S04]  /*24d0*/  I2FP.F32.U32 R0, R4 ;  /* 0x0000000400007245 */ /* 0x004fc80000201000 */
[----:B------:R-:W-:-:S04]  /*24e0*/  F2FP.BF16.F32.PACK_AB R0, RZ, R0 ;  /* 0x00000000ff00723e */ /* 0x000fc800000010ff */
[----:B------:R-:W-:Y:S01]  /*24f0*/  PRMT R24, R0, 0x7610, R24 ;  /* 0x0000761000187816 */ /* 0x000fe20000000018 */
[----:B------:R-:W-:Y:S06]  /*2500*/  BRA `(.L_x_4892) ;  /* 0x0000000c00c87947 */ /* 0x000fec0003800000 */
.L_x_4889:
        /* <DEDUP_REMOVED lines=11> */
.L_x_4894:
[----:B------:R-:W2:Y:S02]  /*25c0*/  LDG.E R4, desc[UR36][R4.64] ;  /* 0x0000002404047981 */ /* 0x000ea4000c1e1900 */
[----:B--2---:R-:W-:-:S04]  /*25d0*/  I2FP.F32.S32 R0, R4 ;  /* 0x0000000400007245 */ /* 0x004fc80000201400 */
[----:B------:R-:W-:-:S04]  /*25e0*/  F2FP.BF16.F32.PACK_AB R0, RZ, R0 ;  /* 0x00000000ff00723e */ /* 0x000fc800000010ff */
[----:B------:R-:W-:Y:S01]  /*25f0*/  PRMT R24, R0, 0x7610, R24 ;  /* 0x0000761000187816 */ /* 0x000fe20000000018 */
[----:B------:R-:W-:Y:S06]  /*2600*/  BRA `(.L_x_4892) ;  /* 0x0000000c00887947 */ /* 0x000fec0003800000 */
.L_x_4893:
[----:B------:R-:W2:Y:S02]  /*2610*/  LDG.E.U16 R4, desc[UR36][R4.64] ;  /* 0x0000002404047981 */ /* 0x000ea4000c1e1500 */
[----:B--2---:R-:W0:Y:S02]  /*2620*/  I2F.S16 R0, R4 ;  /* 0x0000000400007306 */ /* 0x004e240000101400 */
[----:B0-----:R-:W-:-:S04]  /*2630*/  F2FP.BF16.F32.PACK_AB R0, RZ, R0 ;  /* 0x00000000ff00723e */ /* 0x001fc800000010ff */
[----:B------:R-:W-:Y:S01]  /*2640*/  PRMT R24, R0, 0x7610, R24 ;  /* 0x0000761000187816 */ /* 0x000fe20000000018 */
[----:B------:R-:W-:Y:S06]  /*2650*/  BRA `(.L_x_4892) ;  /* 0x0000000c00747947 */ /* 0x000fec0003800000 */
.L_x_4888:
        /* <DEDUP_REMOVED lines=9> */
.L_x_4896:
[----:B------:R-:W2:Y:S02]  /*26f0*/  LDG.E.U16 R0, desc[UR36][R4.64] ;  /* 0x0000002404007981 */ /* 0x000ea4000c1e1500 */
[----:B--2---:R-:W-:-:S05]  /*2700*/  HADD2.F32 R0, -RZ, R0.H0_H0 ;  /* 0x20000000ff007230 */ /* 0x004fca0000004100 */
[----:B------:R-:W-:-:S04]  /*2710*/  F2FP.BF16.F32.PACK_AB R0, RZ, R0 ;  /* 0x00000000ff00723e */ /* 0x000fc800000010ff */
[----:B------:R-:W-:Y:S01]  /*2720*/  PRMT R24, R0, 0x7610, R24 ;  /* 0x0000761000187816 */ /* 0x000fe20000000018 */
[----:B------:R-:W-:Y:S06]  /*2730*/  BRA `(.L_x_4892) ;  /* 0x0000000c003c7947 */ /* 0x000fec0003800000 */
.L_x_4895:
        /* <DEDUP_REMOVED lines=9> */
.L_x_4898:
[----:B------:R-:W2:Y:S02]  /*27d0*/  LDG.E.U16 R4, desc[UR36][R4.64] ;  /* 0x0000002404047981 */ /* 0x000ea4000c1e1500 */
[----:B--2---:R-:W-:-:S05]  /*27e0*/  HADD2.F32 R0, -RZ, R4.H0_H0 ;  /* 0x20000004ff007230 */ /* 0x004fca0000004100 */
[----:B------:R-:W-:-:S04]  /*27f0*/  F2FP.BF16.F32.PACK_AB R0, RZ, R0 ;  /* 0x00000000ff00723e */ /* 0x000fc800000010ff */
[----:B------:R-:W-:Y:S01]  /*2800*/  PRMT R24, R0, 0x7610, R24 ;  /* 0x0000761000187816 */ /* 0x000fe20000000018 */
[----:B------:R-:W-:Y:S06]  /*2810*/  BRA `(.L_x_4892) ;  /* 0x0000000c00047947 */ /* 0x000fec0003800000 */
.L_x_4897:
        /* <DEDUP_REMOVED lines=9> */
.L_x_4887:
        /* <DEDUP_REMOVED lines=14> */
.L_x_4901:
        /* <DEDUP_REMOVED lines=9> */
.L_x_4900:
        /* <DEDUP_REMOVED lines=28> */
.L_x_4903:
        /* <DEDUP_REMOVED lines=15> */
.L_x_4902:
[----:B------:R0:W5:Y:S01]  /*2cd0*/  LDG.E.U16 R24, desc[UR36][R4.64] ;  /* 0x0000002404187981 */ /* 0x000162000c1e1500 */
[----:B------:R-:W-:Y:S05]  /*2ce0*/  BRA `(.L_x_4892) ;  /* 0x0000000400d07947 */ /* 0x000fea0003800000 */
.L_x_4899:
        /* <DEDUP_REMOVED lines=13> */
.L_x_4906:
        /* <DEDUP_REMOVED lines=21> */
.L_x_4910:
[----:B------:R-:W-:Y:S05]  /*2f10*/  BSYNC B1 ;  /* 0x0000000000017941 */ /* 0x000fea0003800000 */
.L_x_4909:
[----:B------:R-:W-:Y:S01]  /*2f20*/  LEA R5, R0, 0x3b800000, 0x17 ;  /* 0x3b80000000057811 */ /* 0x000fe200078eb8ff */
[----:B------:R-:W-:-:S05]  /*2f30*/  IMAD.SHL.U32 R0, R3, 0x100000, RZ ;  /* 0x0010000003007824 */ /* 0x000fca00078e00ff */
[----:B------:R-:W-:-:S07]  /*2f40*/  LOP3.LUT R0, R5, R0, R6, 0xfe, !PT ;  /* 0x0000000005007212 */ /* 0x000fce00078efe06 */
.L_x_4908:
[----:B------:R-:W-:Y:S05]  /*2f50*/  BSYNC B0 ;  /* 0x0000000000007941 */ /* 0x000fea0003800000 */
.L_x_4907:
[----:B------:R-:W-:-:S04]  /*2f60*/  F2FP.BF16.F32.PACK_AB R0, RZ, R0 ;  /* 0x00000000ff00723e */ /* 0x000fc800000010ff */
[----:B------:R-:W-:Y:S01]  /*2f70*/  PRMT R24, R0, 0x7610, R24 ;  /* 0x0000761000187816 */ /* 0x000fe20000000018 */
[----:B------:R-:W-:Y:S06]  /*2f80*/  BRA `(.L_x_4892) ;  /* 0x0000000400287947 */ /* 0x000fec0003800000 */
.L_x_4905:
        /* <DEDUP_REMOVED lines=21> */
.L_x_4914:
[----:B------:R-:W-:Y:S05]  /*30e0*/  BSYNC B1 ;  /* 0x0000000000017941 */ /* 0x000fea0003800000 */
.L_x_4913:
[----:B------:R-:W-:Y:S01]  /*30f0*/  LEA R5, R0, 0x37800000, 0x17 ;  /* 0x3780000000057811 */ /* 0x000fe200078eb8ff */
[----:B------:R-:W-:-:S05]  /*3100*/  IMAD.SHL.U32 R0, R3, 0x200000, RZ ;  /* 0x0020000003007824 */ /* 0x000fca00078e00ff */
[----:B------:R-:W-:-:S07]  /*3110*/  LOP3.LUT R0, R5, R0, R6, 0xfe, !PT ;  /* 0x0000000005007212 */ /* 0x000fce00078efe06 */
.L_x_4912:
[----:B------:R-:W-:Y:S05]  /*3120*/  BSYNC B0 ;  /* 0x0000000000007941 */ /* 0x000fea0003800000 */
.L_x_4911:
[----:B------:R-:W-:-:S04]  /*3130*/  F2FP.BF16.F32.PACK_AB R0, RZ, R0 ;  /* 0x00000000ff00723e */ /* 0x000fc800000010ff */
[----:B------:R-:W-:Y:S01]  /*3140*/  PRMT R24, R0, 0x7610, R24 ;  /* 0x0000761000187816 */ /* 0x000fe20000000018 */
[----:B------:R-:W-:Y:S06]  /*3150*/  BRA `(.L_x_4892) ;  /* 0x0000000000b47947 */ /* 0x000fec0003800000 */
.L_x_4904:
        /* <DEDUP_REMOVED lines=14> */
.L_x_4918:
[----:B------:R-:W-:Y:S05]  /*3240*/  BSYNC B0 ;  /* 0x0000000000007941 */ /* 0x000fea0003800000 */
.L_x_4917:
[----:B------:R-:W-:-:S04]  /*3250*/  F2FP.BF16.F32.PACK_AB R0, RZ, R0 ;  /* 0x00000000ff00723e */ /* 0x000fc800000010ff */
[----:B------:R-:W-:Y:S01]  /*3260*/  PRMT R24, R0, 0x7610, R24 ;  /* 0x0000761000187816 */ /* 0x000fe20000000018 */
[----:B------:R-:W-:Y:S06]  /*3270*/  BRA `(.L_x_4892) ;  /* 0x00000000006c7947 */ /* 0x000fec0003800000 */
.L_x_4891:
        /* <DEDUP_REMOVED lines=16> */
.L_x_4919:
[----:B------:R-:W-:Y:S01]  /*3380*/  PRMT R24, RZ, 0x7610, R24 ;  /* 0x00007610ff187816 */ /* 0x000fe20000000018 */
[----:B------:R-:W-:Y:S06]  /*3390*/  BRA `(.L_x_4892) ;  /* 0x0000000000247947 */ /* 0x000fec0003800000 */
.L_x_4916:
[----:B------:R-:W2:Y:S02]  /*33a0*/  LDG.E.64 R4, desc[UR36][R4.64] ;  /* 0x0000002404047981 */ /* 0x000ea4000c1e1b00 */
[----:B--2---:R-:W0:Y:S02]  /*33b0*/  I2F.U64 R0, R4 ;  /* 0x0000000400007312 */ /* 0x004e240000301000 */
[----:B0-----:R-:W-:-:S04]  /*33c0*/  F2FP.BF16.F32.PACK_AB R0, RZ, R0 ;  /* 0x00000000ff00723e */ /* 0x001fc800000010ff */
[----:B------:R-:W-:Y:S01]  /*33d0*/  PRMT R24, R0, 0x7610, R24 ;  /* 0x0000761000187816 */ /* 0x000fe20000000018 */
[----:B------:R-:W-:Y:S06]  /*33e0*/  BRA `(.L_x_4892) ;  /* 0x0000000000107947 */ /* 0x000fec0003800000 */
.L_x_4915:
[----:B------:R-:W2:Y:S02]  /*33f0*/  LDG.E R4, desc[UR36][R4.64] ;  /* 0x0000002404047981 */ /* 0x000ea4000c1e1900 */
[----:B--2---:R-:W-:-:S04]  /*3400*/  I2FP.F32.U32 R0, R4 ;  /* 0x0000000400007245 */ /* 0x004fc80000201000 */
[----:B------:R-:W-:-:S04]  /*3410*/  F2FP.BF16.F32.PACK_AB R0, RZ, R0 ;  /* 0x00000000ff00723e */ /* 0x000fc800000010ff */
[----:B------:R-:W-:-:S07]  /*3420*/  PRMT R24, R0, 0x7610, R24 ;  /* 0x0000761000187816 */ /* 0x000fce0000000018 */
.L_x_4892:
[----:B------:R-:W-:-:S07]  /*3430*/  VIADD R23, R23, 0x80 ;  /* 0x0000008017177836 */ /* 0x000fce0000000000 */
.L_x_4886:
[----:B------:R-:W-:Y:S05]  /*3440*/  BSYNC B6 ;  /* 0x0000000000067941 */ /* 0x000fea0003800000 */
.L_x_4885:
[----:B------:R-:W-:Y:S01]  /*3450*/  ISETP.GE.AND P0, PT, R23, R16, PT ;  /* 0x000000101700720c */ /* 0x000fe20003f06270 */
[----:B------:R-:W-:-:S12]  /*3460*/  BSSY B6, `(.L_x_4920) ;  /* 0x000010f000067945 */ /* 0x000fd80003800000 */
        /* <DEDUP_REMOVED lines=23> */
.L_x_4925:
[----:B------:R-:W2:Y:S02]  /*35e0*/  LDG.E.U8 R4, desc[UR36][R4.64] ;  /* 0x0000002404047981 */ /* 0x000ea4000c1e1100 */
[----:B--2---:R-:W-:-:S04]  /*35f0*/  I2FP.F32.U32 R0, R4 ;  /* 0x0000000400007245 */ /* 0x004fc80000201000 */
[----:B------:R-:W-:-:S04]  /*3600*/  F2FP.BF16.F32.PACK_AB R0, RZ, R0 ;  /* 0x00000000ff00723e */ /* 0x000fc800000010ff */
[----:B------:R-:W-:Y:S01]  /*3610*/  PRMT R18, R0, 0x7610, R18 ;  /* 0x0000761000127816 */ /* 0x000fe20000000012 */
[----:B------:R-:W-:Y:S06]  /*3620*/  BRA `(.L_x_4921) ;  /* 0x0000000c00c87947 */ /* 0x000fec0003800000 */
.L_x_4924:
        /* <DEDUP_REMOVED lines=11> */
.L_x_4928:
[----:B------:R-:W2:Y:S02]  /*36e0*/  LDG.E R4, desc[UR36][R4.64] ;  /* 0x0000002404047981 */ /* 0x000ea4000c1e1900 */
[----:B--2---:R-:W-:-:S04]  /*36f0*/  I2FP.F32.S32 R0, R4 ;  /* 0x0000000400007245 */ /* 0x004fc80000201400 */
[----:B------:R-:W-:-:S04]  /*3700*/  F2FP.BF16.F32.PACK_AB R0, RZ, R0 ;  /* 0x00000000ff00723e */ /* 0x000fc800000010ff */
[----:B------:R-:W-:Y:S01]  /*3710*/  PRMT R18, R0, 0x7610, R18 ;  /* 0x0000761000127816 */ /* 0x000fe20000000012 */
[----:B------:R-:W-:Y:S06]  /*3720*/  BRA `(.L_x_4921) ;  /* 0x0000000c00887947 */ /* 0x000fec0003800000 */
.L_x_4927:
[----:B------:R-:W2:Y:S02]  /*3730*/  LDG.E.U16 R4, desc[UR36][R4.64] ;  /* 0x0000002404047981 */ /* 0x000ea4000c1e1500 */
[----:B--2---:R-:W0:Y:S02]  /*3740*/  I2F.S16 R0, R4 ;  /* 0x0000000400007306 */ /* 0x004e240000101400 */
[----:B0-----:R-:W-:-:S04]  /*3750*/  F2FP.BF16.F32.PACK_AB R0, RZ, R0 ;  /* 0x00000000ff00723e */ /* 0x001fc800000010ff */
[----:B------:R-:W-:Y:S01]  /*3760*/  PRMT R18, R0, 0x7610, R18 ;  /* 0x0000761000127816 */ /* 0x000fe20000000012 */
[----:B------:R-:W-:Y:S06]  /*3770*/  BRA `(.L_x_4921) ;  /* 0x0000000c00747947 */ /* 0x000fec0003800000 */
.L_x_4923:
        /* <DEDUP_REMOVED lines=9> */
.L_x_4930:
[----:B------:R-:W2:Y:S02]  /*3810*/  LDG.E.U16 R0, desc[UR36][R4.64] ;  /* 0x0000002404007981 */ /* 0x000ea4000c1e1500 */
[----:B--2---:R-:W-:-:S05]  /*3820*/  HADD2.F32 R0, -RZ, R0.H0_H0 ;  /* 0x20000000ff007230 */ /* 0x004fca0000004100 */
[----:B------:R-:W-:-:S04]  /*3830*/  F2FP.BF16.F32.PACK_AB R0, RZ, R0 ;  /* 0x00000000ff00723e */ /* 0x000fc800000010ff */
[----:B------:R-:W-:Y:S01]  /*3840*/  PRMT R18, R0, 0x7610, R18 ;  /* 0x0000761000127816 */ /* 0x000fe20000000012 */
[----:B------:R-:W-:Y:S06]  /*3850*/  BRA `(.L_x_4921) ;  /* 0x0000000c003c7947 */ /* 0x000fec0003800000 */
.L_x_4929:
        /* <DEDUP_REMOVED lines=9> */
.L_x_4932:
[----:B------:R-:W2:Y:S02]  /*38f0*/  LDG.E.U16 R4, desc[UR36][R4.64] ;  /* 0x0000002404047981 */ /* 0x000ea4000c1e1500 */
[----:B--2---:R-:W-:-:S05]  /*3900*/  HADD2.F32 R0, -RZ, R4.H0_H0 ;  /* 0x20000004ff007230 */ /* 0x004fca0000004100 */
[----:B------:R-:W-:-:S04]  /*3910*/  F2FP.BF16.F32.PACK_AB R0, RZ, R0 ;  /* 0x00000000ff00723e */ /* 0x000fc800000010ff */
[----:B------:R-:W-:Y:S01]  /*3920*/  PRMT R18, R0, 0x7610, R18 ;  /* 0x0000761000127816 */ /* 0x000fe20000000012 */
[----:B------:R-:W-:Y:S06]  /*3930*/  BRA `(.L_x_4921) ;  /* 0x0000000c00047947 */ /* 0x000fec0003800000 */
.L_x_4931:
        /* <DEDUP_REMOVED lines=9> */
.L_x_4922:
        /* <DEDUP_REMOVED lines=14> */
.L_x_4935:
        /* <DEDUP_REMOVED lines=9> */
.L_x_4934:
        /* <DEDUP_REMOVED lines=28> */
.L_x_4937:
        /* <DEDUP_REMOVED lines=15> */
.L_x_4936:
[----:B------:R1:W5:Y:S01]  /*3df0*/  LDG.E.U16 R18, desc[UR36][R4.64] ;  /* 0x0000002404127981 */ /* 0x000362000c1e1500 */
[----:B------:R-:W-:Y:S05]  /*3e00*/  BRA `(.L_x_4921) ;  /* 0x0000000400d07947 */ /* 0x000fea0003800000 */
.L_x_4933:
        /* <DEDUP_REMOVED lines=13> */
.L_x_4940:
        /* <DEDUP_REMOVED lines=21> */
.L_x_4944:
[----:B------:R-:W-:Y:S05]  /*4030*/  BSYNC B1 ;  /* 0x0000000000017941 */ /* 0x000fea0003800000 */
.L_x_4943:
[----:B------:R-:W-:Y:S01]  /*4040*/  LEA R5, R0, 0x3b800000, 0x17 ;  /* 0x3b80000000057811 */ /* 0x000fe200078eb8ff */
[----:B------:R-:W-:-:S05]  /*4050*/  IMAD.SHL.U32 R0, R3, 0x100000, RZ ;  /* 0x0010000003007824 */ /* 0x000fca00078e00ff */
[----:B------:R-:W-:-:S07]  /*4060*/  LOP3.LUT R0, R5, R0, R6, 0xfe, !PT ;  /* 0x0000000005007212 */ /* 0x000fce00078efe06 */
.L_x_4942:
[----:B------:R-:W-:Y:S05]  /*4070*/  BSYNC B0 ;  /* 0x0000000000007941 */ /* 0x000fea0003800000 */
.L_x_4941:
[----:B------:R-:W-:-:S04]  /*4080*/  F2FP.BF16.F32.PACK_AB R0, RZ, R0 ;  /* 0x00000000ff00723e */ /* 0x000fc800000010ff */
[----:B------:R-:W-:Y:S01]  /*4090*/  PRMT R18, R0, 0x7610, R18 ;  /* 0x0000761000127816 */ /* 0x000fe20000000012 */
[----:B------:R-:W-:Y:S06]  /*40a0*/  BRA `(.L_x_4921) ;  /* 0x0000000400287947 */ /* 0x000fec0003800000 */
.L_x_4939:
        /* <DEDUP_REMOVED lines=21> */
.L_x_4948:
[----:B------:R-:W-:Y:S05]  /*4200*/  BSYNC B1 ;  /* 0x0000000000017941 */ /* 0x000fea0003800000 */
.L_x_4947:
[----:B------:R-:W-:Y:S01]  /*4210*/  LEA R5, R0, 0x37800000, 0x17 ;  /* 0x3780000000057811 */ /* 0x000fe200078eb8ff */
[----:B------:R-:W-:-:S05]  /*4220*/  IMAD.SHL.U32 R0, R3, 0x200000, RZ ;  /* 0x0020000003007824 */ /* 0x000fca00078e00ff */
[----:B------:R-:W-:-:S07]  /*4230*/  LOP3.LUT R0, R5, R0, R6, 0xfe, !PT ;  /* 0x0000000005007212 */ /* 0x000fce00078efe06 */
.L_x_4946:
[----:B------:R-:W-:Y:S05]  /*4240*/  BSYNC B0 ;  /* 0x0000000000007941 */ /* 0x000fea0003800000 */
.L_x_4945:
[----:B------:R-:W-:-:S04]  /*4250*/  F2FP.BF16.F32.PACK_AB R0, RZ, R0 ;  /* 0x00000000ff00723e */ /* 0x000fc800000010ff */
[----:B------:R-:W-:Y:S01]  /*4260*/  PRMT R18, R0, 0x7610, R18 ;  /* 0x0000761000127816 */ /* 0x000fe20000000012 */
[----:B------:R-:W-:Y:S06]  /*4270*/  BRA `(.L_x_4921) ;  /* 0x0000000000b47947 */ /* 0x000fec0003800000 */
.L_x_4938:
        /* <DEDUP_REMOVED lines=14> */
.L_x_4952:
[----:B------:R-:W-:Y:S05]  /*4360*/  BSYNC B0 ;  /* 0x0000000000007941 */ /* 0x000fea0003800000 */
.L_x_4951:
[----:B------:R-:W-:-:S04]  /*4370*/  F2FP.BF16.F32.PACK_AB R0, RZ, R0 ;  /* 0x00000000ff00723e */ /* 0x000fc800000010ff */
[----:B------:R-:W-:Y:S01]  /*4380*/  PRMT R18, R0, 0x7610, R18 ;  /* 0x0000761000127816 */ /* 0x000fe20000000012 */
[----:B------:R-:W-:Y:S06]  /*4390*/  BRA `(.L_x_4921) ;  /* 0x00000000006c7947 */ /* 0x000fec0003800000 */
.L_x_4926:
        /* <DEDUP_REMOVED lines=16> */
.L_x_4953:
[----:B------:R-:W-:Y:S01]  /*44a0*/  PRMT R18, RZ, 0x7610, R18 ;  /* 0x00007610ff127816 */ /* 0x000fe20000000012 */
[----:B------:R-:W-:Y:S06]  /*44b0*/  BRA `(.L_x_4921) ;  /* 0x0000000000247947 */ /* 0x000fec0003800000 */
.L_x_4950:
[----:B------:R-:W2:Y:S02]  /*44c0*/  LDG.E.64 R4, desc[UR36][R4.64] ;  /* 0x0000002404047981 */ /* 0x000ea4000c1e1b00 */
[----:B--2---:R-:W0:Y:S02]  /*44d0*/  I2F.U64 R0, R4 ;  /* 0x0000000400007312 */ /* 0x004e240000301000 */
[----:B0-----:R-:W-:-:S04]  /*44e0*/  F2FP.BF16.F32.PACK_AB R0, RZ, R0 ;  /* 0x00000000ff00723e */ /* 0x001fc800000010ff */
[----:B------:R-:W-:Y:S01]  /*44f0*/  PRMT R18, R0, 0x7610, R18 ;  /* 0x0000761000127816 */ /* 0x000fe20000000012 */
[----:B------:R-:W-:Y:S06]  /*4500*/  BRA `(.L_x_4921) ;  /* 0x0000000000107947 */ /* 0x000fec0003800000 */
.L_x_4949:
[----:B------:R-:W2:Y:S02]  /*4510*/  LDG.E R4, desc[UR36][R4.64] ;  /* 0x0000002404047981 */ /* 0x000ea4000c1e1900 */
[----:B--2---:R-:W-:-:S04]  /*4520*/  I2FP.F32.U32 R0, R4 ;  /* 0x0000000400007245 */ /* 0x004fc80000201000 */
[----:B------:R-:W-:-:S04]  /*4530*/  F2FP.BF16.F32.PACK_AB R0, RZ, R0 ;  /* 0x00000000ff00723e */ /* 0x000fc800000010ff */
[----:B------:R-:W-:-:S07]  /*4540*/  PRMT R18, R0, 0x7610, R18 ;  /* 0x0000761000127816 */ /* 0x000fce0000000012 */
.L_x_4921:
[----:B------:R-:W-:Y:S05]  /*4550*/  BSYNC B6 ;  /* 0x0000000000067941 */ /* 0x000fea0003800000 */
.L_x_4920:
[----:B------:R-:W2:Y:S01]  /*4560*/  S2R R25, SR_TID.X ;  /* 0x0000000000197919 */ /* 0x000ea20000002100 */
[----:B------:R-:W-:Y:S01]  /*4570*/  BSSY B0, `(.L_x_4954) ;  /* 0x0000029000007945 */ /* 0x000fe20003800000 */
[----:B--2---:R-:W-:-:S13]  /*4580*/  ISETP.GE.AND P0, PT, R25, R16, PT ;  /* 0x000000101900720c */ /* 0x004fda0003f06270 */
[----:B------:R-:W-:Y:S05]  /*4590*/  @P0 BRA `(.L_x_4955) ;  /* 0x0000000000980947 */ /* 0x000fea0003800000 */
        /* <DEDUP_REMOVED lines=8> */
[C---:B------:R-:W-:Y:S01]  /*4620*/  FMUL.FTZ R3, R0.reuse, 1.4426950216293334961 ;  /* 0x3fb8aa3b00037820 */ /* 0x040fe20000410000 */
[----:B------:R-:W-:-:S05]  /*4630*/  FSETP.GEU.FTZ.AND P1, PT, |R0|, 0.40999999642372131348, PT ;  /* 0x3ed1eb850000780b */ /* 0x000fca0003f3e200 */
[----:B------:R-:W0:Y:S02]  /*4640*/  FRND R3, R3 ;  /* 0x0000000300037307 */ /* 0x000e240000201000 */
[----:B01----:R-:W-:Y:S02]  /*4650*/  FSEL R5, R3, RZ, P1 ;  /* 0x000000ff03057208 */ /* 0x003fe40000800000 */
        /* <DEDUP_REMOVED lines=22> */
.L_x_4957:
[----:B------:R-:W-:Y:S02]  /*47c0*/  ULDC UR4, c[0x0][0x21c] ;  /* 0x0000870000047ab9 */ /* 0x000fe40000000800 */
[----:B------:R-:W-:-:S07]  /*47d0*/  FMUL.FTZ R3, R19, UR4 ;  /* 0x0000000413037c20 */ /* 0x000fce0008410000 */
.L_x_4958:
[----:B------:R-:W-:Y:S05]  /*47e0*/  BSYNC B1 ;  /* 0x0000000000017941 */ /* 0x000fea0003800000 */
.L_x_4956:
[----:B------:R-:W2:Y:S02]  /*47f0*/  F2F.BF16.F32 R3, R3 ;  /* 0x0000000300037304 */ /* 0x000ea40000202000 */
.L_x_4955:
[----:B------:R-:W-:Y:S05]  /*4800*/  BSYNC B0 ;  /* 0x0000000000007941 */ /* 0x000fea0003800000 */
.L_x_4954:
[----:B------:R-:W-:Y:S01]  /*4810*/  VIADD R23, R25, 0x80 ;  /* 0x0000008019177836 */ /* 0x000fe20000000000 */
[----:B------:R-:W-:Y:S04]  /*4820*/  BSSY B0, `(.L_x_4959) ;  /* 0x0000029000007945 */ /* 0x000fe80003800000 */
[----:B------:R-:W-:-:S13]  /*4830*/  ISETP.GE.AND P1, PT, R23, R16, PT ;  /* 0x000000101700720c */ /* 0x000fda0003f26270 */
        /* <DEDUP_REMOVED lines=9> */
[C---:B01----:R-:W-:Y:S01]  /*48d0*/  FMUL.FTZ R4, R0.reuse, 1.4426950216293334961 ;  /* 0x3fb8aa3b00047820 */ /* 0x043fe20000410000 */
        /* <DEDUP_REMOVED lines=25> */
.L_x_4962:
[----:B------:R-:W-:Y:S02]  /*4a70*/  ULDC UR4, c[0x0][0x21c] ;  /* 0x0000870000047ab9 */ /* 0x000fe40000000800 */
[----:B------:R-:W-:-:S07]  /*4a80*/  FMUL.FTZ R22, R17, UR4 ;  /* 0x0000000411167c20 */ /* 0x000fce0008410000 */
.L_x_4963:
[----:B------:R-:W-:Y:S05]  /*4a90*/  BSYNC B1 ;  /* 0x0000000000017941 */ /* 0x000fea0003800000 */
.L_x_4961:
[----:B------:R-:W3:Y:S02]  /*4aa0*/  F2F.BF16.F32 R22, R22 ;  /* 0x0000001600167304 */ /* 0x000ee40000202000 */
.L_x_4960:
[----:B------:R-:W-:Y:S05]  /*4ab0*/  BSYNC B0 ;  /* 0x0000000000007941 */ /* 0x000fea0003800000 */
.L_x_4959:
[----:B01----:R-:W-:Y:S01]  /*4ac0*/  VIADD R5, R25, 0x100 ;  /* 0x0000010019057836 */ /* 0x003fe20000000000 */
        /* <DEDUP_REMOVED lines=37> */
.L_x_4967:
[----:B------:R-:W-:Y:S02]  /*4d20*/  ULDC UR4, c[0x0][0x21c] ;  /* 0x0000870000047ab9 */ /* 0x000fe40000000800 */
[----:B------:R-:W-:-:S07]  /*4d30*/  FMUL.FTZ R17, R24, UR4 ;  /* 0x0000000418117c20 */ /* 0x000fce0008410000 */
.L_x_4968:
[----:B------:R-:W-:Y:S05]  /*4d40*/  BSYNC B1 ;  /* 0x0000000000017941 */ /* 0x000fea0003800000 */
.L_x_4966:
[----:B------:R-:W0:Y:S02]  /*4d50*/  F2F.BF16.F32 R17, R17 ;  /* 0x0000001100117304 */ /* 0x000e240000202000 */
.L_x_4965:
[----:B------:R-:W-:Y:S05]  /*4d60*/  BSYNC B0 ;  /* 0x0000000000007941 */ /* 0x000fea0003800000 */
.L_x_4964:
        /* <DEDUP_REMOVED lines=14> */
[----:B------:R-:W1:Y:S02]  /*4e50*/  FRND R4, R4 ;  /* 0x0000000400047307 */ /* 0x000e640000201000 */
[----:B-1----:R-:W-:Y:S02]  /*4e60*/  FSEL R5, R4, RZ, P1 ;  /* 0x000000ff04057208 */ /* 0x002fe40000800000 */
[----:B------:R-:W-:Y:S02]  /*4e70*/  FSETP.NEU.FTZ.AND P1, PT, R0, RZ, PT ;  /* 0x000000ff0000720b */ /* 0x000fe40003f3d000 */
[C---:B------:R-:W-:Y:S01]  /*4e80*/  FSETP.NEU.FTZ.AND P2, PT, R5.reuse, 128, PT ;  /* 0x430000000500780b */ /* 0x040fe20003f5d000 */
[----:B------:R-:W-:-:S04]  /*4e90*/  FFMA.FTZ R6, -R5, 0.693145751953125, R0 ;  /* 0x3f31720005067823 */ /* 0x000fc80000010100 */
[----:B------:R-:W-:-:S04]  /*4ea0*/  FFMA.FTZ R6, -R5, 1.428606765330187045e-06, R6 ;  /* 0x35bfbe8e05067823 */ /* 0x000fc80000010106 */
[----:B------:R-:W-:-:S04]  /*4eb0*/  FFMA.FTZ R7, R6, R7, 0.0083824126049876213074 ;  /* 0x3c09566306077423 */ /* 0x000fc80000010007 */
[----:B------:R-:W-:Y:S01]  /*4ec0*/  @!P2 FADD.FTZ R5, R5, -1 ;  /* 0xbf8000000505a421 */ /* 0x000fe20000010000 */
[----:B------:R-:W-:-:S03]  /*4ed0*/  FFMA.FTZ R7, R6, R7, 0.041667830199003219604 ;  /* 0x3d2aabe306077423 */ /* 0x000fc60000010007 */
[----:B------:R-:W1:Y:S01]  /*4ee0*/  MUFU.EX2 R8, R5 ;  /* 0x0000000500087308 */ /* 0x000e620000000800 */
[----:B------:R-:W-:Y:S01]  /*4ef0*/  FFMA.FTZ R7, R6, R7, 0.16666397452354431152 ;  /* 0x3e2aa9f606077423 */ /* 0x000fe20000010007 */
[----:B------:R-:W-:-:S03]  /*4f00*/  FSETP.GEU.FTZ.AND P3, PT, R5, -25, PT ;  /* 0xc1c800000500780b */ /* 0x000fc60003f7e000 */
[----:B------:R-:W-:-:S04]  /*4f10*/  FFMA.FTZ R7, R6, R7, 0.49999994039535522461 ;  /* 0x3efffffe06077423 */ /* 0x000fc80000010007 */
[----:B------:R-:W-:-:S04]  /*4f20*/  FMUL.FTZ R7, R6, R7 ;  /* 0x0000000706077220 */ /* 0x000fc80000410000 */
[----:B------:R-:W-:Y:S01]  /*4f30*/  FFMA.FTZ R7, R6, R7, R6 ;  /* 0x0000000706077223 */ /* 0x000fe20000010006 */
[----:B-1----:R-:W-:-:S04]  /*4f40*/  FADD.FTZ R4, R8, -1 ;  /* 0xbf80000008047421 */ /* 0x002fc80000010000 */
        /* <DEDUP_REMOVED lines=8> */
.L_x_4972:
[----:B------:R-:W-:Y:S02]  /*4fd0*/  ULDC UR4, c[0x0][0x21c] ;  /* 0x0000870000047ab9 */ /* 0x000fe40000000800 */
[----:B------:R-:W-:-:S07]  /*4fe0*/  FMUL.FTZ R18, R18, UR4 ;  /* 0x0000000412127c20 */ /* 0x000fce0008410000 */
.L_x_4973:
[----:B------:R-:W-:Y:S05]  /*4ff0*/  BSYNC B1 ;  /* 0x0000000000017941 */ /* 0x000fea0003800000 */
.L_x_4971:
[----:B------:R-:W1:Y:S02]  /*5000*/  F2F.BF16.F32 R18, R18 ;  /* 0x0000001200127304 */ /* 0x000e640000202000 */
.L_x_4970:
[----:B------:R-:W-:Y:S05]  /*5010*/  BSYNC B0 ;  /* 0x0000000000007941 */ /* 0x000fea0003800000 */
.L_x_4969:
[----:B-----5:R-:W4:Y:S01]  /*5020*/  LDC.U8 R19, c[0x0][0x24c] ;  /* 0x00009300ff137b82 */ /* 0x020f220000000000 */
[----:B------:R-:W-:Y:S04]  /*5030*/  BSSY B6, `(.L_x_4974) ;  /* 0x0000112000067945 */ /* 0x000fe80003800000 */
[----:B------:R-:W-:Y:S05]  /*5040*/  @P0 BRA `(.L_x_4975) ;  /* 0x0000001000400947 */ /* 0x000fea0003800000 */
[----:B------:R-:W5:Y:S01]  /*5050*/  LDC.64 R8, c[0x0][0x230] ;  /* 0x00008c00ff087b82 */ /* 0x000f620000000a00 */
[----:B----4-:R-:W-:Y:S01]  /*5060*/  PRMT R0, R19, 0x9910, RZ ;  /* 0x0000991013007816 */ /* 0x010fe200000000ff */
[----:B------:R-:W-:Y:S01]  /*5070*/  IMAD R25, R2, 0x200, R25 ;  /* 0x0000020002197824 */ /* 0x000fe200078e0219 */
[----:B------:R-:W-:Y:S02]  /*5080*/  ULDC UR4, c[0x0][0x250] ;  /* 0x0000940000047ab9 */ /* 0x000fe40000000800 */
[----:B------:R-:W-:Y:S01]  /*5090*/  ISETP.GT.AND P0, PT, R0, 0x9, PT ;  /* 0x000000090000780c */ /* 0x000fe20003f04270 */
[----:B------:R-:W-:-:S05]  /*50a0*/  IMAD R25, R25, UR4, RZ ;  /* 0x0000000419197c24 */ /* 0x000fca000f8e02ff */
[----:B-----5:R-:W-:-:S05]  /*50b0*/  IADD3 R8, P1, R25, R8, RZ ;  /* 0x0000000819087210 */ /* 0x020fca0007f3e0ff */
        /* <DEDUP_REMOVED lines=10> */
[----:B--2---:R-:W-:Y:S02]  /*5160*/  IMAD.U32 R3, R3, 0x10000, RZ ;  /* 0x0001000003037824 */ /* 0x004fe400078e00ff */
[----:B------:R-:W-:-:S04]  /*5170*/  IMAD.MOV.U32 R25, RZ, RZ, R23 ;  /* 0x000000ffff197224 */ /* 0x000fc800078e0017 */
[----:B------:R-:W2:Y:S02]  /*5180*/  F2I.FTZ.TRUNC.NTZ R3, R3 ;  /* 0x0000000300037305 */ /* 0x000ea4000021f100 */
[----:B--2---:R2:W-:Y:S01]  /*5190*/  STG.E.U8 desc[UR36][R8.64], R3 ;  /* 0x0000000308007986 */ /* 0x0045e2000c101124 */
[----:B------:R-:W-:Y:S05]  /*51a0*/  BRA `(.L_x_4975) ;  /* 0x0000000c00e87947 */ /* 0x000fea0003800000 */
.L_x_4979:
[----:B--2---:R-:W-:Y:S02]  /*51b0*/  IMAD.U32 R5, R3, 0x10000, RZ ;  /* 0x0001000003057824 */ /* 0x004fe400078e00ff */
[----:B------:R-:W-:-:S04]  /*51c0*/  IMAD.MOV.U32 R25, RZ, RZ, R23 ;  /* 0x000000ffff197224 */ /* 0x000fc800078e0017 */
[----:B------:R-:W2:Y:S02]  /*51d0*/  F2I.S64.TRUNC R4, R5 ;  /* 0x0000000500047311 */ /* 0x000ea4000020d900 */
[----:B--2---:R2:W-:Y:S01]  /*51e0*/  STG.E.U8 desc[UR36][R8.64], R4 ;  /* 0x0000000408007986 */ /* 0x0045e2000c101124 */
[----:B------:R-:W-:Y:S05]  /*51f0*/  BRA `(.L_x_4975) ;  /* 0x0000000c00d47947 */ /* 0x000fea0003800000 */
.L_x_4978:
[----:B------:R-:W-:-:S13]  /*5200*/  ISETP.NE.AND P0, PT, R0, 0x2, PT ;  /* 0x000000020000780c */ /* 0x000fda0003f05270 */
[----:B------:R-:W-:Y:S05]  /*5210*/  @!P0 BRA `(.L_x_4981) ;  /* 0x0000000000388947 */ /* 0x000fea0003800000 */
[----:B------:R-:W-:-:S13]  /*5220*/  ISETP.NE.AND P0, PT, R0, 0x3, PT ;  /* 0x000000030000780c */ /* 0x000fda0003f05270 */
[----:B------:R-:W-:Y:S05]  /*5230*/  @!P0 BRA `(.L_x_4982) ;  /* 0x00000000001c8947 */ /* 0x000fea0003800000 */
[----:B------:R-:W-:-:S13]  /*5240*/  ISETP.NE.AND P0, PT, R0, 0x4, PT ;  /* 0x000000040000780c */ /* 0x000fda0003f05270 */
[----:B------:R-:W-:Y:S05]  /*5250*/  @P0 BRA `(.L_x_4980) ;  /* 0x0000000c00500947 */ /* 0x000fea0003800000 */
[----:B--2---:R-:W-:Y:S02]  /*5260*/  IMAD.U32 R4, R3, 0x10000, RZ ;  /* 0x0001000003047824 */ /* 0x004fe400078e00ff */
[----:B------:R-:W-:-:S04]  /*5270*/  IMAD.MOV.U32 R25, RZ, RZ, R23 ;  /* 0x000000ffff197224 */ /* 0x000fc800078e0017 */
[----:B------:R-:W2:Y:S02]  /*5280*/  F2I.S64.TRUNC R4, R4 ;  /* 0x0000000400047311 */ /* 0x000ea4000020d900 */
[----:B--2---:R2:W-:Y:S01]  /*5290*/  STG.E.64 desc[UR36][R8.64], R4 ;  /* 0x0000000408007986 */ /* 0x0045e2000c101b24 */
[----:B------:R-:W-:Y:S05]  /*52a0*/  BRA `(.L_x_4975) ;  /* 0x0000000c00a87947 */ /* 0x000fea0003800000 */
.L_x_4982:
[----:B--2---:R-:W-:Y:S02]  /*52b0*/  IMAD.U32 R3, R3, 0x10000, RZ ;  /* 0x0001000003037824 */ /* 0x004fe400078e00ff */
[----:B------:R-:W-:-:S04]  /*52c0*/  IMAD.MOV.U32 R25, RZ, RZ, R23 ;  /* 0x000000ffff197224 */ /* 0x000fc800078e0017 */
[----:B------:R-:W2:Y:S02]  /*52d0*/  F2I.FTZ.TRUNC.NTZ R3, R3 ;  /* 0x0000000300037305 */ /* 0x000ea4000021f100 */
[----:B--2---:R2:W-:Y:S01]  /*52e0*/  STG.E desc[UR36][R8.64], R3 ;  /* 0x0000000308007986 */ /* 0x0045e2000c101924 */
[----:B------:R-:W-:Y:S05]  /*52f0*/  BRA `(.L_x_4975) ;  /* 0x0000000c00947947 */ /* 0x000fea0003800000 */
.L_x_4981:
[----:B--2---:R-:W-:Y:S02]  /*5300*/  IMAD.U32 R3, R3, 0x10000, RZ ;  /* 0x0001000003037824 */ /* 0x004fe400078e00ff */
[----:B------:R-:W-:-:S04]  /*5310*/  IMAD.MOV.U32 R25, RZ, RZ, R23 ;  /* 0x000000ffff197224 */ /* 0x000fc800078e0017 */
[----:B------:R-:W2:Y:S02]  /*5320*/  F2I.FTZ.TRUNC.NTZ R3, R3 ;  /* 0x0000000300037305 */ /* 0x000ea4000021f100 */
[----:B--2---:R2:W-:Y:S01]  /*5330*/  STG.E.U16 desc[UR36][R8.64], R3 ;  /* 0x0000000308007986 */ /* 0x0045e2000c101524 */
[----:B------:R-:W-:Y:S05]  /*5340*/  BRA `(.L_x_4975) ;  /* 0x0000000c00807947 */ /* 0x000fea0003800000 */
.L_x_4977:
[----:B------:R-:W-:-:S13]  /*5350*/  ISETP.GT.AND P0, PT, R0, 0x6, PT ;  /* 0x000000060000780c */ /* 0x000fda0003f04270 */
[----:B------:R-:W-:Y:S05]  /*5360*/  @P0 BRA `(.L_x_4983) ;  /* 0x0000000000340947 */ /* 0x000fea0003800000 */
[----:B------:R-:W-:-:S13]  /*5370*/  ISETP.NE.AND P0, PT, R0, 0x5, PT ;  /* 0x000000050000780c */ /* 0x000fda0003f05270 */
[----:B------:R-:W-:Y:S05]  /*5380*/  @!P0 BRA `(.L_x_4984) ;  /* 0x0000000000188947 */ /* 0x000fea0003800000 */
[----:B------:R-:W-:-:S13]  /*5390*/  ISETP.NE.AND P0, PT, R0, 0x6, PT ;  /* 0x000000060000780c */ /* 0x000fda0003f05270 */
[----:B------:R-:W-:Y:S05]  /*53a0*/  @P0 BRA `(.L_x_4980) ;  /* 0x0000000800fc0947 */ /* 0x000fea0003800000 */
[----:B--2---:R-:W-:Y:S02]  /*53b0*/  IMAD.U32 R3, R3, 0x10000, RZ ;  /* 0x0001000003037824 */ /* 0x004fe400078e00ff */
[----:B------:R-:W-:-:S03]  /*53c0*/  IMAD.MOV.U32 R25, RZ, RZ, R23 ;  /* 0x000000ffff197224 */ /* 0x000fc600078e0017 */
[----:B------:R2:W-:Y:S01]  /*53d0*/  STG.E desc[UR36][R8.64], R3 ;  /* 0x0000000308007986 */ /* 0x0005e2000c101924 */
[----:B------:R-:W-:Y:S05]  /*53e0*/  BRA `(.L_x_4975) ;  /* 0x0000000c00587947 */ /* 0x000fea0003800000 */
.L_x_4984:
[----:B--2---:R-:W-:Y:S02]  /*53f0*/  IMAD.U32 R0, R3, 0x10000, RZ ;  /* 0x0001000003007824 */ /* 0x004fe400078e00ff */
[----:B------:R-:W-:-:S03]  /*5400*/  IMAD.MOV.U32 R25, RZ, RZ, R23 ;  /* 0x000000ffff197224 */ /* 0x000fc600078e0017 */
[----:B------:R-:W-:-:S05]  /*5410*/  F2FP.F16.F32.PACK_AB R0, RZ, R0 ;  /* 0x00000000ff00723e */ /* 0x000fca00000000ff */
[----:B------:R2:W-:Y:S01]  /*5420*/  STG.E.U16 desc[UR36][R8.64], R0 ;  /* 0x0000000008007986 */ /* 0x0005e2000c101524 */
[----:B------:R-:W-:Y:S05]  /*5430*/  BRA `(.L_x_4975) ;  /* 0x0000000c00447947 */ /* 0x000fea0003800000 */
.L_x_4983:
[----:B------:R-:W-:-:S13]  /*5440*/  ISETP.NE.AND P0, PT, R0, 0x7, PT ;  /* 0x000000070000780c */ /* 0x000fda0003f05270 */
[----:B------:R-:W-:Y:S05]  /*5450*/  @!P0 BRA `(.L_x_4985) ;  /* 0x00000000003c8947 */ /* 0x000fea0003800000 */
[----:B------:R-:W-:-:S13]  /*5460*/  ISETP.NE.AND P0, PT, R0, 0x8, PT ;  /* 0x000000080000780c */ /* 0x000fda0003f05270 */
[----:B------:R-:W-:Y:S05]  /*5470*/  @!P0 BRA `(.L_x_4986) ;  /* 0x00000000001c8947 */ /* 0x000fea0003800000 */
[----:B------:R-:W-:-:S13]  /*5480*/  ISETP.NE.AND P0, PT, R0, 0x9, PT ;  /* 0x000000090000780c */ /* 0x000fda0003f05270 */
[----:B------:R-:W-:Y:S05]  /*5490*/  @P0 BRA `(.L_x_4980) ;  /* 0x0000000800c00947 */ /* 0x000fea0003800000 */
[----:B--2---:R-:W-:Y:S02]  /*54a0*/  IMAD.U32 R4, R3, 0x10000, RZ ;  /* 0x0001000003047824 */ /* 0x004fe400078e00ff */
[----:B------:R-:W-:Y:S02]  /*54b0*/  IMAD.MOV.U32 R5, RZ, RZ, RZ ;  /* 0x000000ffff057224 */ /* 0x000fe400078e00ff */
[----:B------:R-:W-:-:S03]  /*54c0*/  IMAD.MOV.U32 R25, RZ, RZ, R23 ;  /* 0x000000ffff197224 */ /* 0x000fc600078e0017 */
[----:B------:R2:W-:Y:S01]  /*54d0*/  STG.E.64 desc[UR36][R8.64], R4 ;  /* 0x0000000408007986 */ /* 0x0005e2000c101b24 */
[----:B------:R-:W-:Y:S05]  /*54e0*/  BRA `(.L_x_4975) ;  /* 0x0000000c00187947 */ /* 0x000fea0003800000 */
.L_x_4986:
[----:B--2---:R-:W-:Y:S02]  /*54f0*/  IMAD.U32 R3, R3, 0x10000, RZ ;  /* 0x0001000003037824 */ /* 0x004fe400078e00ff */
[----:B------:R-:W-:-:S03]  /*5500*/  IMAD.MOV.U32 R25, RZ, RZ, R23 ;  /* 0x000000ffff197224 */ /* 0x000fc600078e0017 */
[----:B------:R-:W-:-:S04]  /*5510*/  F2FP.F16.F32.PACK_AB R3, RZ, R3 ;  /* 0x00000003ff03723e */ /* 0x000fc800000000ff */
[----:B------:R-:W-:-:S05]  /*5520*/  PRMT R3, R3, 0x5410, RZ ;  /* 0x0000541003037816 */ /* 0x000fca00000000ff */
[----:B------:R2:W-:Y:S01]  /*5530*/  STG.E desc[UR36][R8.64], R3 ;  /* 0x0000000308007986 */ /* 0x0005e2000c101924 */
[----:B------:R-:W-:Y:S05]  /*5540*/  BRA `(.L_x_4975) ;  /* 0x0000000c00007947 */ /* 0x000fea0003800000 */
.L_x_4985:
[----:B--2---:R-:W-:Y:S02]  /*5550*/  IMAD.U32 R4, R3, 0x10000, RZ ;  /* 0x0001000003047824 */ /* 0x004fe400078e00ff */
[----:B------:R-:W-:Y:S02]  /*5560*/  IMAD.MOV.U32 R25, RZ, RZ, R23 ;  /* 0x000000ffff197224 */ /* 0x000fe400078e0017 */
[----:B------:R-:W-:-:S06]  /*5570*/  FMUL.FTZ R4, R4, 1 ;  /* 0x3f80000004047820 */ /* 0x000fcc0000410000 */
[----:B------:R-:W2:Y:S02]  /*5580*/  F2F.F64.F32 R4, R4 ;  /* 0x0000000400047310 */ /* 0x000ea40000201800 */
[----:B--2---:R2:W-:Y:S01]  /*5590*/  STG.E.64 desc[UR36][R8.64], R4 ;  /* 0x0000000408007986 */ /* 0x0045e2000c101b24 */
[----:B------:R-:W-:Y:S05]  /*55a0*/  BRA `(.L_x_4975) ;  /* 0x0000000800e87947 */ /* 0x000fea0003800000 */
.L_x_4976:
        /* <DEDUP_REMOVED lines=10> */
[----:B------:R-:W-:-:S04]  /*5650*/  FSETP.NEU.FTZ.AND P0, PT, R3, RZ, PT ;  /* 0x000000ff0300720b */ /* 0x000fc80003f1d000 */
[----:B------:R-:W-:-:S05]  /*5660*/  SEL R3, RZ, 0x1, !P0 ;  /* 0x00000001ff037807 */ /* 0x000fca0004000000 */
[----:B------:R2:W-:Y:S01]  /*5670*/  STG.E.U8 desc[UR36][R8.64], R3 ;  /* 0x0000000308007986 */ /* 0x0005e2000c101124 */
[----:B------:R-:W-:Y:S05]  /*5680*/  BRA `(.L_x_4975) ;  /* 0x0000000800b07947 */ /* 0x000fea0003800000 */
.L_x_4989:
[----:B--2---:R-:W-:Y:S01]  /*5690*/  IMAD.U32 R3, R3, 0x10000, RZ ;  /* 0x0001000003037824 */ /* 0x004fe200078e00ff */
[----:B------:R-:W-:Y:S01]  /*56a0*/  CS2R R6, SRZ ;  /* 0x0000000000067805 */ /* 0x000fe2000001ff00 */
[----:B------:R-:W-:Y:S02]  /*56b0*/  IMAD.MOV.U32 R25, RZ, RZ, R23 ;  /* 0x000000ffff197224 */ /* 0x000fe400078e0017 */
[----:B------:R-:W-:-:S04]  /*56c0*/  FMUL.FTZ R3, R3, 1 ;  /* 0x3f80000003037820 */ /* 0x000fc80000410000 */
[----:B------:R-:W2:Y:S02]  /*56d0*/  F2F.F64.F32 R4, R3 ;  /* 0x0000000300047310 */ /* 0x000ea40000201800 */
[----:B--2---:R2:W-:Y:S01]  /*56e0*/  STG.E.128 desc[UR36][R8.64], R4 ;  /* 0x0000000408007986 */ /* 0x0045e2000c101d24 */
[----:B------:R-:W-:Y:S05]  /*56f0*/  BRA `(.L_x_4975) ;  /* 0x0000000800947947 */ /* 0x000fea0003800000 */
.L_x_4988:
[----:B------:R-:W-:-:S13]  /*5700*/  ISETP.NE.AND P0, PT, R0, 0xf, PT ;  /* 0x0000000f0000780c */ /* 0x000fda0003f05270 */
[----:B------:R-:W-:Y:S05]  /*5710*/  @!P0 BRA `(.L_x_4990) ;  /* 0x0000000000bc8947 */ /* 0x000fea0003800000 */
[----:B------:R-:W-:-:S13]  /*5720*/  ISETP.NE.AND P0, PT, R0, 0x17, PT ;  /* 0x000000170000780c */ /* 0x000fda0003f05270 */
[----:B------:R-:W-:Y:S05]  /*5730*/  @!P0 BRA `(.L_x_4991) ;  /* 0x0000000000588947 */ /* 0x000fea0003800000 */
[----:B------:R-:W-:-:S13]  /*5740*/  ISETP.NE.AND P0, PT, R0, 0x18, PT ;  /* 0x000000180000780c */ /* 0x000fda0003f05270 */
[----:B------:R-:W-:Y:S05]  /*5750*/  @P0 BRA `(.L_x_4980) ;  /* 0x0000000800100947 */ /* 0x000fea0003800000 */
[----:B--2---:R-:W-:Y:S01]  /*5760*/  IMAD.U32 R7, R3, 0x10000, RZ ;  /* 0x0001000003077824 */ /* 0x004fe200078e00ff */
        /* <DEDUP_REMOVED lines=14> */
.L_x_4993:
[----:B------:R-:W-:Y:S05]  /*5850*/  BSYNC B0 ;  /* 0x0000000000007941 */ /* 0x000fea0003800000 */
.L_x_4992:
[----:B------:R-:W-:Y:S01]  /*5860*/  LOP3.LUT R5, R0, R5, RZ, 0xfc, !PT ;  /* 0x0000000500057212 */ /* 0x000fe200078efcff */
[----:B------:R-:W-:-:S04]  /*5870*/  IMAD.MOV.U32 R25, RZ, RZ, R23 ;  /* 0x000000ffff197224 */ /* 0x000fc800078e0017 */
[----:B------:R2:W-:Y:S01]  /*5880*/  STG.E.U8 desc[UR36][R8.64], R5 ;  /* 0x0000000508007986 */ /* 0x0005e2000c101124 */
[----:B------:R-:W-:Y:S05]  /*5890*/  BRA `(.L_x_4975) ;  /* 0x00000008002c7947 */ /* 0x000fea0003800000 */
.L_x_4991:
[----:B--2---:R-:W-:Y:S01]  /*58a0*/  IMAD.U32 R5, R3, 0x10000, RZ ;  /* 0x0001000003057824 */ /* 0x004fe200078e00ff */
        /* <DEDUP_REMOVED lines=12> */
.L_x_4995:
[----:B------:R-:W-:Y:S01]  /*5970*/  IMAD.MOV.U32 R0, RZ, RZ, 0x7f ;  /* 0x0000007fff007424 */ /* 0x000fe200078e00ff */
[----:B------:R-:W-:-:S04]  /*5980*/  ISETP.GT.U32.AND P0, PT, R3, 0x7f800000, PT ;  /* 0x7f8000000300780c */ /* 0x000fc80003f04070 */
[----:B------:R-:W-:-:S09]  /*5990*/  SEL R0, R0, 0x7c, P0 ;  /* 0x0000007c00007807 */ /* 0x000fd20000000000 */
.L_x_4996:
[----:B------:R-:W-:Y:S05]  /*59a0*/  BSYNC B0 ;  /* 0x0000000000007941 */ /* 0x000fea0003800000 */
.L_x_4994:
[----:B------:R-:W-:Y:S01]  /*59b0*/  LOP3.LUT R3, R5, 0x80000000, RZ, 0xc0, !PT ;  /* 0x8000000005037812 */ /* 0x000fe200078ec0ff */
[----:B------:R-:W-:-:S03]  /*59c0*/  IMAD.MOV.U32 R25, RZ, RZ, R23 ;  /* 0x000000ffff197224 */ /* 0x000fc600078e0017 */
[----:B------:R-:W-:-:S04]  /*59d0*/  SHF.R.U32.HI R3, RZ, 0x18, R3 ;  /* 0x00000018ff037819 */ /* 0x000fc80000011603 */
[----:B------:R-:W-:-:S05]  /*59e0*/  LOP3.LUT R3, R0, R3, RZ, 0xfc, !PT ;  /* 0x0000000300037212 */ /* 0x000fca00078efcff */
[----:B------:R2:W-:Y:S01]  /*59f0*/  STG.E.U8 desc[UR36][R8.64], R3 ;  /* 0x0000000308007986 */ /* 0x0005e2000c101124 */
[----:B------:R-:W-:Y:S05]  /*5a00*/  BRA `(.L_x_4975) ;  /* 0x0000000400d07947 */ /* 0x000fea0003800000 */
.L_x_4990:
[----:B--2---:R2:W-:Y:S01]  /*5a10*/  STG.E.U16 desc[UR36][R8.64], R3 ;  /* 0x0000000308007986 */ /* 0x0045e2000c101524 */
[----:B------:R-:W-:Y:S01]  /*5a20*/  IMAD.MOV.U32 R25, RZ, RZ, R23 ;  /* 0x000000ffff197224 */ /* 0x000fe200078e0017 */
[----:B------:R-:W-:Y:S06]  /*5a30*/  BRA `(.L_x_4975) ;  /* 0x0000000400c47947 */ /* 0x000fec0003800000 */
.L_x_4987:
        /* <DEDUP_REMOVED lines=10> */
[----:B------:R-:W2:Y:S02]  /*5ae0*/  F2I.FTZ.U32.TRUNC.NTZ R3, R3 ;  /* 0x0000000300037305 */ /* 0x000ea4000021f000 */
[----:B--2---:R2:W-:Y:S01]  /*5af0*/  STG.E.U16 desc[UR36][R8.64], R3 ;  /* 0x0000000308007986 */ /* 0x0045e2000c101524 */
[----:B------:R-:W-:Y:S05]  /*5b00*/  BRA `(.L_x_4975) ;  /* 0x0000000400907947 */ /* 0x000fea0003800000 */
.L_x_4999:
[----:B--2---:R-:W-:Y:S01]  /*5b10*/  IMAD.U32 R5, R3, 0x10000, RZ ;  /* 0x0001000003057824 */ /* 0x004fe200078e00ff */
        /* <DEDUP_REMOVED lines=16> */
.L_x_5002:
[----:B------:R-:W-:-:S04]  /*5c20*/  LOP3.LUT R3, R5, 0x80000000, RZ, 0xc0, !PT ;  /* 0x8000000005037812 */ /* 0x000fc800078ec0ff */
[----:B------:R-:W-:-:S04]  /*5c30*/  SHF.R.U32.HI R3, RZ, 0x18, R3 ;  /* 0x00000018ff037819 */ /* 0x000fc80000011603 */
[----:B------:R-:W-:-:S04]  /*5c40*/  LOP3.LUT R0, R0, R3, RZ, 0xfc, !PT ;  /* 0x0000000300007212 */ /* 0x000fc800078efcff */
[----:B------:R-:W-:-:S07]  /*5c50*/  PRMT R4, R0, 0x7610, R4 ;  /* 0x0000761000047816 */ /* 0x000fce0000000004 */
.L_x_5001:
[----:B------:R-:W-:Y:S05]  /*5c60*/  BSYNC B0 ;  /* 0x0000000000007941 */ /* 0x000fea0003800000 */
.L_x_5000:
[----:B------:R2:W-:Y:S01]  /*5c70*/  STG.E.U8 desc[UR36][R8.64], R4 ;  /* 0x0000000408007986 */ /* 0x0005e2000c101124 */
[----:B------:R-:W-:Y:S01]  /*5c80*/  IMAD.MOV.U32 R25, RZ, RZ, R23 ;  /* 0x000000ffff197224 */ /* 0x000fe200078e0017 */
[----:B------:R-:W-:Y:S06]  /*5c90*/  BRA `(.L_x_4975) ;  /* 0x00000004002c7947 */ /* 0x000fec0003800000 */
.L_x_4998:
        /* <DEDUP_REMOVED lines=17> */
.L_x_5005:
[----:B------:R-:W-:-:S04]  /*5db0*/  LOP3.LUT R3, R5, 0x80000000, RZ, 0xc0, !PT ;  /* 0x8000000005037812 */ /* 0x000fc800078ec0ff */
[----:B------:R-:W-:-:S04]  /*5dc0*/  SHF.R.U32.HI R3, RZ, 0x18, R3 ;  /* 0x00000018ff037819 */ /* 0x000fc80000011603 */
[----:B------:R-:W-:-:S04]  /*5dd0*/  LOP3.LUT R0, R0, R3, RZ, 0xfc, !PT ;  /* 0x0000000300007212 */ /* 0x000fc800078efcff */
[----:B------:R-:W-:-:S07]  /*5de0*/  PRMT R4, R0, 0x7610, R4 ;  /* 0x0000761000047816 */ /* 0x000fce0000000004 */
.L_x_5004:
[----:B------:R-:W-:Y:S05]  /*5df0*/  BSYNC B0 ;  /* 0x0000000000007941 */ /* 0x000fea0003800000 */
.L_x_5003:
[----:B------:R2:W-:Y:S01]  /*5e00*/  STG.E.U8 desc[UR36][R8.64], R4 ;  /* 0x0000000408007986 */ /* 0x0005e2000c101124 */
[----:B------:R-:W-:Y:S01]  /*5e10*/  IMAD.MOV.U32 R25, RZ, RZ, R23 ;  /* 0x000000ffff197224 */ /* 0x000fe200078e0017 */
[----:B------:R-:W-:Y:S06]  /*5e20*/  BRA `(.L_x_4975) ;  /* 0x0000000000c87947 */ /* 0x000fec0003800000 */
.L_x_4997:
[----:B------:R-:W-:-:S13]  /*5e30*/  ISETP.NE.AND P0, PT, R0, 0x1c, PT ;  /* 0x0000001c0000780c */ /* 0x000fda0003f05270 */
[----:B------:R-:W-:Y:S05]  /*5e40*/  @!P0 BRA `(.L_x_5006) ;  /* 0x0000000000b08947 */ /* 0x000fea0003800000 */
[----:B------:R-:W-:-:S13]  /*5e50*/  ISETP.NE.AND P0, PT, R0, 0x1d, PT ;  /* 0x0000001d0000780c */ /* 0x000fda0003f05270 */
[----:B------:R-:W-:Y:S05]  /*5e60*/  @!P0 BRA `(.L_x_5007) ;  /* 0x0000000000948947 */ /* 0x000fea0003800000 */
[----:B------:R-:W-:-:S13]  /*5e70*/  ISETP.NE.AND P0, PT, R0, 0x2c, PT ;  /* 0x0000002c0000780c */ /* 0x000fda0003f05270 */
[----:B------:R-:W-:Y:S05]  /*5e80*/  @P0 BRA `(.L_x_4980) ;  /* 0x0000000000440947 */ /* 0x000fea0003800000 */
[----:B--2---:R-:W-:Y:S02]  /*5e90*/  IMAD.U32 R4, R3, 0x10000, RZ ;  /* 0x0001000003047824 */ /* 0x004fe400078e00ff */
[----:B------:R-:W-:-:S03]  /*5ea0*/  IMAD.MOV.U32 R25, RZ, RZ, R23 ;  /* 0x000000ffff197224 */ /* 0x000fc600078e0017 */
        /* <DEDUP_REMOVED lines=15> */
.L_x_4980:
[----:B------:R-:W-:Y:S01]  /*5fa0*/  MOV R14, 0x0 ;  /* 0x00000000000e7802 */ /* 0x000fe20000000f00 */
[----:B------:R-:W-:Y:S01]  /*5fb0*/  ULDC.64 UR4, c[0x4][0x128] ;  /* 0x01004a0000047ab9 */ /* 0x000fe20000000a00 */
[----:B------:R-:W-:Y:S01]  /*5fc0*/  ULDC.64 UR6, c[0x4][0x130] ;  /* 0x01004c0000067ab9 */ /* 0x000fe20000000a00 */
[----:B------:R-:W-:Y:S02]  /*5fd0*/  IMAD.U32 R4, RZ, RZ, UR4 ;  /* 0x00000004ff047e24 */ /* 0x000fe4000f8e00ff */
[----:B------:R-:W-:Y:S01]  /*5fe0*/  IMAD.U32 R5, RZ, RZ, UR5 ;  /* 0x00000005ff057e24 */ /* 0x000fe2000f8e00ff */
[----:B------:R-:W4:Y:S01]  /*5ff0*/  LDC.64 R14, c[0x4][R14] ;  /* 0x010000000e0e7b82 */ /* 0x000f220000000a00 */
        /* <DEDUP_REMOVED lines=9> */
[----:B01234-:R-:W-:Y:S05]  /*6090*/  CALL.ABS.NOINC R14 ;  /* 0x000000000e007343 */ /* 0x01ffea0003c00000 */
.L_x_5008:
[----:B------:R-:W-:Y:S01]  /*60a0*/  IMAD.MOV.U32 R25, RZ, RZ, R23 ;  /* 0x000000ffff197224 */ /* 0x000fe200078e0017 */
[----:B------:R-:W-:Y:S06]  /*60b0*/  BRA `(.L_x_4975) ;  /* 0x0000000000247947 */ /* 0x000fec0003800000 */
.L_x_5007:
[----:B--2---:R-:W-:Y:S02]  /*60c0*/  IMAD.U32 R4, R3, 0x10000, RZ ;  /* 0x0001000003047824 */ /* 0x004fe400078e00ff */
[----:B------:R-:W-:-:S04]  /*60d0*/  IMAD.MOV.U32 R25, RZ, RZ, R23 ;  /* 0x000000ffff197224 */ /* 0x000fc800078e0017 */
[----:B------:R-:W2:Y:S02]  /*60e0*/  F2I.U64.TRUNC R4, R4 ;  /* 0x0000000400047311 */ /* 0x000ea4000020d800 */
[----:B--2---:R2:W-:Y:S01]  /*60f0*/  STG.E.64 desc[UR36][R8.64], R4 ;  /* 0x0000000408007986 */ /* 0x0045e2000c101b24 */
[----:B------:R-:W-:Y:S05]  /*6100*/  BRA `(.L_x_4975) ;  /* 0x0000000000107947 */ /* 0x000fea0003800000 */
.L_x_5006:
[----:B--2---:R-:W-:Y:S02]  /*6110*/  IMAD.U32 R3, R3, 0x10000, RZ ;  /* 0x0001000003037824 */ /* 0x004fe400078e00ff */
[----:B------:R-:W-:-:S04]  /*6120*/  IMAD.MOV.U32 R25, RZ, RZ, R23 ;  /* 0x000000ffff197224 */ /* 0x000fc800078e0017 */
[----:B------:R-:W2:Y:S02]  /*6130*/  F2I.FTZ.U32.TRUNC.NTZ R3, R3 ;  /* 0x0000000300037305 */ /* 0x000ea4000021f000 */
[----:B--2---:R2:W-:Y:S02]  /*6140*/  STG.E desc[UR36][R8.64], R3 ;  /* 0x0000000308007986 */ /* 0x0045e4000c101924 */
.L_x_4975:
[----:B------:R-:W-:Y:S05]  /*6150*/  BSYNC B6 ;  /* 0x0000000000067941 */ /* 0x000fea0003800000 */
.L_x_4974:
[----:B------:R-:W-:Y:S01]  /*6160*/  ISETP.GE.AND P0, PT, R25, R16, PT ;  /* 0x000000101900720c */ /* 0x000fe20003f06270 */
[----:B------:R-:W-:-:S12]  /*6170*/  BSSY B6, `(.L_x_5009) ;  /* 0x00001fc000067945 */ /* 0x000fd80003800000 */
[----:B------:R-:W-:Y:S05]  /*6180*/  @P0 BRA `(.L_x_5010) ;  /* 0x0000001c00e80947 */ /* 0x000fea0003800000 */
[----:B--2---:R-:W2:Y:S01]  /*6190*/  LDC.64 R8, c[0x0][0x230] ;  /* 0x00008c00ff087b82 */ /* 0x004ea20000000a00 */
[----:B------:R-:W-:Y:S01]  /*61a0*/  IMAD R0, R2, 0x200, R25 ;  /* 0x0000020002007824 */ /* 0x000fe200078e0219 */
[----:B----4-:R-:W-:Y:S01]  /*61b0*/  PRMT R4, R19, 0x9910, RZ ;  /* 0x0000991013047816 */ /* 0x010fe200000000ff */
[----:B------:R-:W-:Y:S02]  /*61c0*/  ULDC UR4, c[0x0][0x250] ;  /* 0x0000940000047ab9 */ /* 0x000fe40000000800 */
[----:B------:R-:W-:Y:S02]  /*61d0*/  IMAD R3, R0, UR4, RZ ;  /* 0x0000000400037c24 */ /* 0x000fe4000f8e02ff */
[----:B------:R-:W-:-:S05]  /*61e0*/  IMAD.MOV.U32 R0, RZ, RZ, R4 ;  /* 0x000000ffff007224 */ /* 0x000fca00078e0004 */
        /* <DEDUP_REMOVED lines=12> */
[----:B---3--:R-:W-:-:S04]  /*62b0*/  IMAD.U32 R22, R22, 0x10000, RZ ;  /* 0x0001000016167824 */ /* 0x008fc800078e00ff */
[----:B------:R-:W2:Y:S02]  /*62c0*/  F2I.FTZ.TRUNC.NTZ R3, R22 ;  /* 0x0000001600037305 */ /* 0x000ea4000021f100 */
[----:B--2---:R2:W-:Y:S01]  /*62d0*/  STG.E.U8 desc[UR36][R8.64], R3 ;  /* 0x0000000308007986 */ /* 0x0045e2000c101124 */
[----:B------:R-:W-:Y:S05]  /*62e0*/  BRA `(.L_x_5016) ;  /* 0x0000000c00947947 */ /* 0x000fea0003800000 */
.L_x_5014:
[----:B---3--:R-:W-:-:S06]  /*62f0*/  IMAD.U32 R5, R22, 0x10000, RZ ;  /* 0x0001000016057824 */ /* 0x008fcc00078e00ff */
[----:B------:R-:W2:Y:S02]  /*6300*/  F2I.S64.TRUNC R4, R5 ;  /* 0x0000000500047311 */ /* 0x000ea4000020d900 */
[----:B--2---:R2:W-:Y:S01]  /*6310*/  STG.E.U8 desc[UR36][R8.64], R4 ;  /* 0x0000000408007986 */ /* 0x0045e2000c101124 */
[----:B------:R-:W-:Y:S05]  /*6320*/  BRA `(.L_x_5016) ;  /* 0x0000000c00847947 */ /* 0x000fea0003800000 */
.L_x_5013:
[----:B------:R-:W-:-:S13]  /*6330*/  ISETP.NE.AND P0, PT, R0, 0x2, PT ;  /* 0x000000020000780c */ /* 0x000fda0003f05270 */
[----:B------:R-:W-:Y:S05]  /*6340*/  @!P0 BRA `(.L_x_5017) ;  /* 0x0000000000308947 */ /* 0x000fea0003800000 */
[----:B------:R-:W-:-:S13]  /*6350*/  ISETP.NE.AND P0, PT, R0, 0x3, PT ;  /* 0x000000030000780c */ /* 0x000fda0003f05270 */
[----:B------:R-:W-:Y:S05]  /*6360*/  @!P0 BRA `(.L_x_5018) ;  /* 0x0000000000188947 */ /* 0x000fea0003800000 */
[----:B------:R-:W-:-:S13]  /*6370*/  ISETP.NE.AND P0, PT, R0, 0x4, PT ;  /* 0x000000040000780c */ /* 0x000fda0003f05270 */
[----:B------:R-:W-:Y:S05]  /*6380*/  @P0 BRA `(.L_x_5015) ;  /* 0x0000000c000c0947 */ /* 0x000fea0003800000 */
[----:B---3--:R-:W-:-:S06]  /*6390*/  IMAD.U32 R4, R22, 0x10000, RZ ;  /* 0x0001000016047824 */ /* 0x008fcc00078e00ff */
[----:B------:R-:W2:Y:S02]  /*63a0*/  F2I.S64.TRUNC R4, R4 ;  /* 0x0000000400047311 */ /* 0x000ea4000020d900 */
[----:B--2---:R3:W-:Y:S01]  /*63b0*/  STG.E.64 desc[UR36][R8.64], R4 ;  /* 0x0000000408007986 */ /* 0x0047e2000c101b24 */
[----:B------:R-:W-:Y:S05]  /*63c0*/  BRA `(.L_x_5016) ;  /* 0x0000000c005c7947 */ /* 0x000fea0003800000 */
.L_x_5018:
[----:B---3--:R-:W-:-:S04]  /*63d0*/  IMAD.U32 R22, R22, 0x10000, RZ ;  /* 0x0001000016167824 */ /* 0x008fc800078e00ff */
[----:B------:R-:W2:Y:S02]  /*63e0*/  F2I.FTZ.TRUNC.NTZ R3, R22 ;  /* 0x0000001600037305 */ /* 0x000ea4000021f100 */
[----:B--2---:R4:W-:Y:S01]  /*63f0*/  STG.E desc[UR36][R8.64], R3 ;  /* 0x0000000308007986 */ /* 0x0049e2000c101924 */
[----:B------:R-:W-:Y:S05]  /*6400*/  BRA `(.L_x_5016) ;  /* 0x0000000c004c7947 */ /* 0x000fea0003800000 */
.L_x_5017:
[----:B---3--:R-:W-:-:S04]  /*6410*/  IMAD.U32 R22, R22, 0x10000, RZ ;  /* 0x0001000016167824 */ /* 0x008fc800078e00ff */
[----:B------:R-:W2:Y:S02]  /*6420*/  F2I.FTZ.TRUNC.NTZ R3, R22 ;  /* 0x0000001600037305 */ /* 0x000ea4000021f100 */
[----:B--2---:R2:W-:Y:S01]  /*6430*/  STG.E.U16 desc[UR36][R8.64], R3 ;  /* 0x0000000308007986 */ /* 0x0045e2000c101524 */
[----:B------:R-:W-:Y:S05]  /*6440*/  BRA `(.L_x_5016) ;  /* 0x0000000c003c7947 */ /* 0x000fea0003800000 */
.L_x_5012:
[----:B------:R-:W-:-:S13]  /*6450*/  ISETP.GT.AND P0, PT, R0, 0x6, PT ;  /* 0x000000060000780c */ /* 0x000fda0003f04270 */
[----:B------:R-:W-:Y:S05]  /*6460*/  @P0 BRA `(.L_x_5019) ;  /* 0x00000000002c0947 */ /* 0x000fea0003800000 */
[----:B------:R-:W-:-:S13]  /*6470*/  ISETP.NE.AND P0, PT, R0, 0x5, PT ;  /* 0x000000050000780c */ /* 0x000fda0003f05270 */
[----:B------:R-:W-:Y:S05]  /*6480*/  @!P0 BRA `(.L_x_5020) ;  /* 0x0000000000148947 */ /* 0x000fea0003800000 */
[----:B------:R-:W-:-:S13]  /*6490*/  ISETP.NE.AND P0, PT, R0, 0x6, PT ;  /* 0x000000060000780c */ /* 0x000fda0003f05270 */
[----:B------:R-:W-:Y:S05]  /*64a0*/  @P0 BRA `(.L_x_5015) ;  /* 0x0000000800c40947 */ /* 0x000fea0003800000 */
[----:B---3--:R-:W-:-:S05]  /*64b0*/  IMAD.U32 R3, R22, 0x10000, RZ ;  /* 0x0001000016037824 */ /* 0x008fca00078e00ff */
[----:B------:R2:W-:Y:S01]  /*64c0*/  STG.E desc[UR36][R8.64], R3 ;  /* 0x0000000308007986 */ /* 0x0005e2000c101924 */
[----:B------:R-:W-:Y:S05]  /*64d0*/  BRA `(.L_x_5016) ;  /* 0x0000000c00187947 */ /* 0x000fea0003800000 */
.L_x_5020:
[----:B---3--:R-:W-:-:S05]  /*64e0*/  IMAD.U32 R0, R22, 0x10000, RZ ;  /* 0x0001000016007824 */ /* 0x008fca00078e00ff */
[----:B------:R-:W-:-:S05]  /*64f0*/  F2FP.F16.F32.PACK_AB R0, RZ, R0 ;  /* 0x00000000ff00723e */ /* 0x000fca00000000ff */
[----:B------:R2:W-:Y:S01]  /*6500*/  STG.E.U16 desc[UR36][R8.64], R0 ;  /* 0x0000000008007986 */ /* 0x0005e2000c101524 */
[----:B------:R-:W-:Y:S05]  /*6510*/  BRA `(.L_x_5016) ;  /* 0x0000000c00087947 */ /* 0x000fea0003800000 */
.L_x_5019:
[----:B------:R-:W-:-:S13]  /*6520*/  ISETP.NE.AND P0, PT, R0, 0x7, PT ;  /* 0x000000070000780c */ /* 0x000fda0003f05270 */
[----:B------:R-:W-:Y:S05]  /*6530*/  @!P0 BRA `(.L_x_5021) ;  /* 0x0000000000348947 */ /* 0x000fea0003800000 */
[----:B------:R-:W-:-:S13]  /*6540*/  ISETP.NE.AND P0, PT, R0, 0x8, PT ;  /* 0x000000080000780c */ /* 0x000fda0003f05270 */
[----:B------:R-:W-:Y:S05]  /*6550*/  @!P0 BRA `(.L_x_5022) ;  /* 0x0000000000188947 */ /* 0x000fea0003800000 */
[----:B------:R-:W-:-:S13]  /*6560*/  ISETP.NE.AND P0, PT, R0, 0x9, PT ;  /* 0x000000090000780c */ /* 0x000fda0003f05270 */
[----:B------:R-:W-:Y:S05]  /*6570*/  @P0 BRA `(.L_x_5015) ;  /* 0x0000000800900947 */ /* 0x000fea0003800000 */
[----:B---3--:R-:W-:Y:S02]  /*6580*/  IMAD.U32 R22, R22, 0x10000, RZ ;  /* 0x0001000016167824 */ /* 0x008fe400078e00ff */
[----:B------:R-:W-:-:S05]  /*6590*/  IMAD.MOV.U32 R23, RZ, RZ, RZ ;  /* 0x000000ffff177224 */ /* 0x000fca00078e00ff */
[----:B------:R2:W-:Y:S01]  /*65a0*/  STG.E.64 desc[UR36][R8.64], R22 ;  /* 0x0000001608007986 */ /* 0x0005e2000c101b24 */
[----:B------:R-:W-:Y:S05]  /*65b0*/  BRA `(.L_x_5016) ;  /* 0x0000000800e07947 */ /* 0x000fea0003800000 */
.L_x_5022:
[----:B---3--:R-:W-:-:S05]  /*65c0*/  IMAD.U32 R22, R22, 0x10000, RZ ;  /* 0x0001000016167824 */ /* 0x008fca00078e00ff */
[----:B------:R-:W-:-:S04]  /*65d0*/  F2FP.F16.F32.PACK_AB R3, RZ, R22 ;  /* 0x00000016ff03723e */ /* 0x000fc800000000ff */
[----:B------:R-:W-:-:S05]  /*65e0*/  PRMT R3, R3, 0x5410, RZ ;  /* 0x0000541003037816 */ /* 0x000fca00000000ff */
[----:B------:R2:W-:Y:S01]  /*65f0*/  STG.E desc[UR36][R8.64], R3 ;  /* 0x0000000308007986 */ /* 0x0005e2000c101924 */
[----:B------:R-:W-:Y:S05]  /*6600*/  BRA `(.L_x_5016) ;  /* 0x0000000800cc7947 */ /* 0x000fea0003800000 */
.L_x_5021:
[----:B---3--:R-:W-:-:S04]  /*6610*/  IMAD.U32 R4, R22, 0x10000, RZ ;  /* 0x0001000016047824 */ /* 0x008fc800078e00ff */
[----:B------:R-:W-:-:S06]  /*6620*/  FMUL.FTZ R4, R4, 1 ;  /* 0x3f80000004047820 */ /* 0x000fcc0000410000 */
[----:B------:R-:W2:Y:S02]  /*6630*/  F2F.F64.F32 R4, R4 ;  /* 0x0000000400047310 */ /* 0x000ea40000201800 */
[----:B--2---:R2:W-:Y:S01]  /*6640*/  STG.E.64 desc[UR36][R8.64], R4 ;  /* 0x0000000408007986 */ /* 0x0045e2000c101b24 */
[----:B------:R-:W-:Y:S05]  /*6650*/  BRA `(.L_x_5016) ;  /* 0x0000000800b87947 */ /* 0x000fea0003800000 */
.L_x_5011:
        /* <DEDUP_REMOVED lines=8> */
[----:B---3--:R-:W-:-:S05]  /*66e0*/  IMAD.U32 R22, R22, 0x10000, RZ ;  /* 0x0001000016167824 */ /* 0x008fca00078e00ff */
[----:B------:R-:W-:-:S04]  /*66f0*/  FSETP.NEU.FTZ.AND P0, PT, R22, RZ, PT ;  /* 0x000000ff1600720b */ /* 0x000fc80003f1d000 */
[----:B------:R-:W-:-:S05]  /*6700*/  SEL R3, RZ, 0x1, !P0 ;  /* 0x00000001ff037807 */ /* 0x000fca0004000000 */
[----:B------:R2:W-:Y:S01]  /*6710*/  STG.E.U8 desc[UR36][R8.64], R3 ;  /* 0x0000000308007986 */ /* 0x0005e2000c101124 */
[----:B------:R-:W-:Y:S05]  /*6720*/  BRA `(.L_x_5016) ;  /* 0x0000000800847947 */ /* 0x000fea0003800000 */
.L_x_5025:
[----:B---3--:R-:W-:Y:S01]  /*6730*/  IMAD.U32 R22, R22, 0x10000, RZ ;  /* 0x0001000016167824 */ /* 0x008fe200078e00ff */
[----:B------:R-:W-:-:S03]  /*6740*/  CS2R R6, SRZ ;  /* 0x0000000000067805 */ /* 0x000fc6000001ff00 */
[----:B------:R-:W-:-:S06]  /*6750*/  FMUL.FTZ R4, R22, 1 ;  /* 0x3f80000016047820 */ /* 0x000fcc0000410000 */
[----:B------:R-:W2:Y:S02]  /*6760*/  F2F.F64.F32 R4, R4 ;  /* 0x0000000400047310 */ /* 0x000ea40000201800 */
[----:B--2---:R2:W-:Y:S01]  /*6770*/  STG.E.128 desc[UR36][R8.64], R4 ;  /* 0x0000000408007986 */ /* 0x0045e2000c101d24 */
[----:B------:R-:W-:Y:S05]  /*6780*/  BRA `(.L_x_5016) ;  /* 0x00000008006c7947 */ /* 0x000fea0003800000 */
.L_x_5024:
[----:B------:R-:W-:-:S13]  /*6790*/  ISETP.NE.AND P0, PT, R0, 0xf, PT ;  /* 0x0000000f0000780c */ /* 0x000fda0003f05270 */
[----:B------:R-:W-:Y:S05]  /*67a0*/  @!P0 BRA `(.L_x_5026) ;  /* 0x0000000000b48947 */ /* 0x000fea0003800000 */
[----:B------:R-:W-:-:S13]  /*67b0*/  ISETP.NE.AND P0, PT, R0, 0x17, PT ;  /* 0x000000170000780c */ /* 0x000fda0003f05270 */
[----:B------:R-:W-:Y:S05]  /*67c0*/  @!P0 BRA `(.L_x_5027) ;  /* 0x0000000000548947 */ /* 0x000fea0003800000 */
[----:B------:R-:W-:-:S13]  /*67d0*/  ISETP.NE.AND P0, PT, R0, 0x18, PT ;  /* 0x000000180000780c */ /* 0x000fda0003f05270 */
[----:B------:R-:W-:Y:S05]  /*67e0*/  @P0 BRA `(.L_x_5015) ;  /* 0x0000000400f40947 */ /* 0x000fea0003800000 */
[----:B---3--:R-:W-:Y:S01]  /*67f0*/  IMAD.U32 R7, R22, 0x10000, RZ ;  /* 0x0001000016077824 */ /* 0x008fe200078e00ff */
        /* <DEDUP_REMOVED lines=14> */
.L_x_5029:
[----:B------:R-:W-:Y:S05]  /*68e0*/  BSYNC B0 ;  /* 0x0000000000007941 */ /* 0x000fea0003800000 */
.L_x_5028:
[----:B------:R-:W-:-:S05]  /*68f0*/  LOP3.LUT R5, R0, R5, RZ, 0xfc, !PT ;  /* 0x0000000500057212 */ /* 0x000fca00078efcff */
[----:B------:R2:W-:Y:S01]  /*6900*/  STG.E.U8 desc[UR36][R8.64], R5 ;  /* 0x0000000508007986 */ /* 0x0005e2000c101124 */
[----:B------:R-:W-:Y:S05]  /*6910*/  BRA `(.L_x_5016) ;  /* 0x0000000800087947 */ /* 0x000fea0003800000 */
.L_x_5027:
[----:B---3--:R-:W-:Y:S01]  /*6920*/  IMAD.U32 R5, R22, 0x10000, RZ ;  /* 0x0001000016057824 */ /* 0x008fe200078e00ff */
        /* <DEDUP_REMOVED lines=12> */
.L_x_5031:
[----:B------:R-:W-:Y:S01]  /*69f0*/  IMAD.MOV.U32 R0, RZ, RZ, 0x7f ;  /* 0x0000007fff007424 */ /* 0x000fe200078e00ff */
[----:B------:R-:W-:-:S04]  /*6a00*/  ISETP.GT.U32.AND P0, PT, R3, 0x7f800000, PT ;  /* 0x7f8000000300780c */ /* 0x000fc80003f04070 */
[----:B------:R-:W-:-:S09]  /*6a10*/  SEL R0, R0, 0x7c, P0 ;  /* 0x0000007c00007807 */ /* 0x000fd20000000000 */
.L_x_5032:
[----:B------:R-:W-:Y:S05]  /*6a20*/  BSYNC B0 ;  /* 0x0000000000007941 */ /* 0x000fea0003800000 */
.L_x_5030:
[----:B------:R-:W-:-:S04]  /*6a30*/  LOP3.LUT R3, R5, 0x80000000, RZ, 0xc0, !PT ;  /* 0x8000000005037812 */ /* 0x000fc800078ec0ff */
[----:B------:R-:W-:-:S04]  /*6a40*/  SHF.R.U32.HI R3, RZ, 0x18, R3 ;  /* 0x00000018ff037819 */ /* 0x000fc80000011603 */
[----:B------:R-:W-:-:S05]  /*6a50*/  LOP3.LUT R3, R0, R3, RZ, 0xfc, !PT ;  /* 0x0000000300037212 */ /* 0x000fca00078efcff */
[----:B------:R2:W-:Y:S01]  /*6a60*/  STG.E.U8 desc[UR36][R8.64], R3 ;  /* 0x0000000308007986 */ /* 0x0005e2000c101124 */
[----:B------:R-:W-:Y:S05]  /*6a70*/  BRA `(.L_x_5016) ;  /* 0x0000000400b07947 */ /* 0x000fea0003800000 */
.L_x_5026:
[----:B---3--:R2:W-:Y:S01]  /*6a80*/  STG.E.U16 desc[UR36][R8.64], R22 ;  /* 0x0000001608007986 */ /* 0x0085e2000c101524 */
[----:B------:R-:W-:Y:S05]  /*6a90*/  BRA `(.L_x_5016) ;  /* 0x0000000400a87947 */ /* 0x000fea0003800000 */
.L_x_5023:
        /* <DEDUP_REMOVED lines=8> */
[----:B---3--:R-:W-:-:S06]  /*6b20*/  IMAD.U32 R3, R22, 0x10000, RZ ;  /* 0x0001000016037824 */ /* 0x008fcc00078e00ff */
[----:B------:R-:W2:Y:S02]  /*6b30*/  F2I.FTZ.U32.TRUNC.NTZ R3, R3 ;  /* 0x0000000300037305 */ /* 0x000ea4000021f000 */
[----:B--2---:R2:W-:Y:S01]  /*6b40*/  STG.E.U16 desc[UR36][R8.64], R3 ;  /* 0x0000000308007986 */ /* 0x0045e2000c101524 */
[----:B------:R-:W-:Y:S05]  /*6b50*/  BRA `(.L_x_5016) ;  /* 0x0000000400787947 */ /* 0x000fea0003800000 */
.L_x_5035:
[----:B---3--:R-:W-:Y:S01]  /*6b60*/  IMAD.U32 R5, R22, 0x10000, RZ ;  /* 0x0001000016057824 */ /* 0x008fe200078e00ff */
        /* <DEDUP_REMOVED lines=16> */
.L_x_5038:
[----:B------:R-:W-:-:S04]  /*6c70*/  LOP3.LUT R3, R5, 0x80000000, RZ, 0xc0, !PT ;  /* 0x8000000005037812 */ /* 0x000fc800078ec0ff */
[----:B------:R-:W-:-:S04]  /*6c80*/  SHF.R.U32.HI R3, RZ, 0x18, R3 ;  /* 0x00000018ff037819 */ /* 0x000fc80000011603 */
[----:B------:R-:W-:-:S04]  /*6c90*/  LOP3.LUT R0, R0, R3, RZ, 0xfc, !PT ;  /* 0x0000000300007212 */ /* 0x000fc800078efcff */
[----:B------:R-:W-:-:S07]  /*6ca0*/  PRMT R4, R0, 0x7610, R4 ;  /* 0x0000761000047816 */ /* 0x000fce0000000004 */
.L_x_5037:
[----:B------:R-:W-:Y:S05]  /*6cb0*/  BSYNC B0 ;  /* 0x0000000000007941 */ /* 0x000fea0003800000 */
.L_x_5036:
[----:B------:R2:W-:Y:S01]  /*6cc0*/  STG.E.U8 desc[UR36][R8.64], R4 ;  /* 0x0000000408007986 */ /* 0x0005e2000c101124 */
[----:B------:R-:W-:Y:S05]  /*6cd0*/  BRA `(.L_x_5016) ;  /* 0x0000000400187947 */ /* 0x000fea0003800000 */
.L_x_5034:
        /* <DEDUP_REMOVED lines=17> */
.L_x_5041:
[----:B------:R-:W-:-:S04]  /*6df0*/  LOP3.LUT R3, R5, 0x80000000, RZ, 0xc0, !PT ;  /* 0x8000000005037812 */ /* 0x000fc800078ec0ff */
[----:B------:R-:W-:-:S04]  /*6e00*/  SHF.R.U32.HI R3, RZ, 0x18, R3 ;  /* 0x00000018ff037819 */ /* 0x000fc80000011603 */
[----:B------:R-:W-:-:S04]  /*6e10*/  LOP3.LUT R0, R0, R3, RZ, 0xfc, !PT ;  /* 0x0000000300007212 */ /* 0x000fc800078efcff */
[----:B------:R-:W-:-:S07]  /*6e20*/  PRMT R4, R0, 0x7610, R4 ;  /* 0x0000761000047816 */ /* 0x000fce0000000004 */
.L_x_5040:
[----:B------:R-:W-:Y:S05]  /*6e30*/  BSYNC B0 ;  /* 0x0000000000007941 */ /* 0x000fea0003800000 */
.L_x_5039:
[----:B------:R2:W-:Y:S01]  /*6e40*/  STG.E.U8 desc[UR36][R8.64], R4 ;  /* 0x0000000408007986 */ /* 0x0005e2000c101124 */
[----:B------:R-:W-:Y:S05]  /*6e50*/  BRA `(.L_x_5016) ;  /* 0x0000000000b87947 */ /* 0x000fea0003800000 */
.L_x_5033:
[----:B------:R-:W-:-:S13]  /*6e60*/  ISETP.NE.AND P0, PT, R0, 0x1c, PT ;  /* 0x0000001c0000780c */ /* 0x000fda0003f05270 */
[----:B------:R-:W-:Y:S05]  /*6e70*/  @!P0 BRA `(.L_x_5042) ;  /* 0x0000000000a48947 */ /* 0x000fea0003800000 */
[----:B------:R-:W-:-:S13]  /*6e80*/  ISETP.NE.AND P0, PT, R0, 0x1d, PT ;  /* 0x0000001d0000780c */ /* 0x000fda0003f05270 */
[----:B------:R-:W-:Y:S05]  /*6e90*/  @!P0 BRA `(.L_x_5043) ;  /* 0x00000000008c8947 */ /* 0x000fea0003800000 */
[----:B------:R-:W-:-:S13]  /*6ea0*/  ISETP.NE.AND P0, PT, R0, 0x2c, PT ;  /* 0x0000002c0000780c */ /* 0x000fda0003f05270 */
[----:B------:R-:W-:Y:S05]  /*6eb0*/  @P0 BRA `(.L_x_5015) ;  /* 0x0000000000400947 */ /* 0x000fea0003800000 */
[----:B---3--:R-:W-:-:S05]  /*6ec0*/  IMAD.U32 R22, R22, 0x10000, RZ ;  /* 0x0001000016167824 */ /* 0x008fca00078e00ff */
        /* <DEDUP_REMOVED lines=15> */
.L_x_5015:
[----:B------:R-:W-:Y:S01]  /*6fc0*/  MOV R14, 0x0 ;  /* 0x00000000000e7802 */ /* 0x000fe20000000f00 */
[----:B------:R-:W-:Y:S01]  /*6fd0*/  ULDC.64 UR4, c[0x4][0x128] ;  /* 0x01004a0000047ab9 */ /* 0x000fe20000000a00 */
[----:B------:R-:W-:Y:S01]  /*6fe0*/  ULDC.64 UR6, c[0x4][0x40] ;  /* 0x0100100000067ab9 */ /* 0x000fe20000000a00 */
[----:B------:R-:W-:Y:S02]  /*6ff0*/  IMAD.U32 R4, RZ, RZ, UR4 ;  /* 0x00000004ff047e24 */ /* 0x000fe4000f8e00ff */
[----:B------:R-:W-:Y:S01]  /*7000*/  IMAD.U32 R5, RZ, RZ, UR5 ;  /* 0x00000005ff057e24 */ /* 0x000fe2000f8e00ff */
[----:B------:R-:W2:Y:S01]  /*7010*/  LDC.64 R14, c[0x4][R14] ;  /* 0x010000000e0e7b82 */ /* 0x000ea20000000a00 */
        /* <DEDUP_REMOVED lines=9> */
[----:B0123--:R-:W-:Y:S05]  /*70b0*/  CALL.ABS.NOINC R14 ;  /* 0x000000000e007343 */ /* 0x00ffea0003c00000 */
.L_x_5044:
[----:B------:R-:W-:Y:S05]  /*70c0*/  BRA `(.L_x_5016) ;  /* 0x00000000001c7947 */ /* 0x000fea0003800000 */
.L_x_5043:
[----:B---3--:R-:W-:-:S06]  /*70d0*/  IMAD.U32 R4, R22, 0x10000, RZ ;  /* 0x0001000016047824 */ /* 0x008fcc00078e00ff */
[----:B------:R-:W2:Y:S02]  /*70e0*/  F2I.U64.TRUNC R4, R4 ;  /* 0x0000000400047311 */ /* 0x000ea4000020d800 */
[----:B--2---:R2:W-:Y:S01]  /*70f0*/  STG.E.64 desc[UR36][R8.64], R4 ;  /* 0x0000000408007986 */ /* 0x0045e2000c101b24 */
[----:B------:R-:W-:Y:S05]  /*7100*/  BRA `(.L_x_5016) ;  /* 0x00000000000c7947 */ /* 0x000fea0003800000 */
.L_x_5042:
[----:B---3--:R-:W-:-:S04]  /*7110*/  IMAD.U32 R22, R22, 0x10000, RZ ;  /* 0x0001000016167824 */ /* 0x008fc800078e00ff */
[----:B------:R-:W2:Y:S02]  /*7120*/  F2I.FTZ.U32.TRUNC.NTZ R3, R22 ;  /* 0x0000001600037305 */ /* 0x000ea4000021f000 */
[----:B--2---:R2:W-:Y:S02]  /*7130*/  STG.E desc[UR36][R8.64], R3 ;  /* 0x0000000308007986 */ /* 0x0045e4000c101924 */
.L_x_5016:
[----:B------:R-:W-:-:S05]  /*7140*/  VIADD R25, R25, 0x80 ;  /* 0x0000008019197836 */ /* 0x000fca0000000000 */
[----:B------:R-:W-:-:S13]  /*7150*/  ISETP.GE.AND P0, PT, R25, R16, PT ;  /* 0x000000101900720c */ /* 0x000fda0003f06270 */
[----:B------:R-:W-:Y:S05]  /*7160*/  @P0 BRA `(.L_x_5010) ;  /* 0x0000000c00f00947 */ /* 0x000fea0003800000 */
[----:B--234-:R-:W2:Y:S01]  /*7170*/  LDC.64 R8, c[0x0][0x230] ;  /* 0x00008c00ff087b82 */ /* 0x01cea20000000a00 */
[----:B------:R-:W-:Y:S01]  /*7180*/  IMAD R0, R2, 0x200, R25 ;  /* 0x0000020002007824 */ /* 0x000fe200078e0219 */
[----:B------:R-:W-:Y:S01]  /*7190*/  PRMT R4, R19, 0x9910, RZ ;  /* 0x0000991013047816 */ /* 0x000fe200000000ff */
        /* <DEDUP_REMOVED lines=15> */
[----:B0-----:R-:W-:-:S06]  /*7290*/  IMAD.U32 R17, R17, 0x10000, RZ ;  /* 0x0001000011117824 */ /* 0x001fcc00078e00ff */
[----:B------:R-:W0:Y:S02]  /*72a0*/  F2I.FTZ.TRUNC.NTZ R17, R17 ;  /* 0x0000001100117305 */ /* 0x000e24000021f100 */
[----:B0-----:R0:W-:Y:S01]  /*72b0*/  STG.E.U8 desc[UR36][R8.64], R17 ;  /* 0x0000001108007986 */ /* 0x0011e2000c101124 */
[----:B------:R-:W-:Y:S05]  /*72c0*/  BRA `(.L_x_5050) ;  /* 0x0000000c00947947 */ /* 0x000fea0003800000 */
.L_x_5048:
[----:B0-----:R-:W-:-:S06]  /*72d0*/  IMAD.U32 R5, R17, 0x10000, RZ ;  /* 0x0001000011057824 */ /* 0x001fcc00078e00ff */
[----:B------:R-:W0:Y:S02]  /*72e0*/  F2I.S64.TRUNC R4, R5 ;  /* 0x0000000500047311 */ /* 0x000e24000020d900 */
[----:B0-----:R0:W-:Y:S01]  /*72f0*/  STG.E.U8 desc[UR36][R8.64], R4 ;  /* 0x0000000408007986 */ /* 0x0011e2000c101124 */
[----:B------:R-:W-:Y:S05]  /*7300*/  BRA `(.L_x_5050) ;  /* 0x0000000c00847947 */ /* 0x000fea0003800000 */
.L_x_5047:
[----:B------:R-:W-:-:S13]  /*7310*/  ISETP.NE.AND P0, PT, R0, 0x2, PT ;  /* 0x000000020000780c */ /* 0x000fda0003f05270 */
[----:B------:R-:W-:Y:S05]  /*7320*/  @!P0 BRA `(.L_x_5051) ;  /* 0x0000000000308947 */ /* 0x000fea0003800000 */
[----:B------:R-:W-:-:S13]  /*7330*/  ISETP.NE.AND P0, PT, R0, 0x3, PT ;  /* 0x000000030000780c */ /* 0x000fda0003f05270 */
[----:B------:R-:W-:Y:S05]  /*7340*/  @!P0 BRA `(.L_x_5052) ;  /* 0x0000000000188947 */ /* 0x000fea0003800000 */
[----:B------:R-:W-:-:S13]  /*7350*/  ISETP.NE.AND P0, PT, R0, 0x4, PT ;  /* 0x000000040000780c */ /* 0x000fda0003f05270 */
[----:B------:R-:W-:Y:S05]  /*7360*/  @P0 BRA `(.L_x_5049) ;  /* 0x0000000c000c0947 */ /* 0x000fea0003800000 */
[----:B0-----:R-:W-:-:S06]  /*7370*/  IMAD.U32 R4, R17, 0x10000, RZ ;  /* 0x0001000011047824 */ /* 0x001fcc00078e00ff */
[----:B------:R-:W0:Y:S02]  /*7380*/  F2I.S64.TRUNC R4, R4 ;  /* 0x0000000400047311 */ /* 0x000e24000020d900 */
[----:B0-----:R0:W-:Y:S01]  /*7390*/  STG.E.64 desc[UR36][R8.64], R4 ;  /* 0x0000000408007986 */ /* 0x0011e2000c101b24 */
[----:B------:R-:W-:Y:S05]  /*73a0*/  BRA `(.L_x_5050) ;  /* 0x0000000c005c7947 */ /* 0x000fea0003800000 */
.L_x_5052:
[----:B0-----:R-:W-:-:S06]  /*73b0*/  IMAD.U32 R17, R17, 0x10000, RZ ;  /* 0x0001000011117824 */ /* 0x001fcc00078e00ff */
[----:B------:R-:W0:Y:S02]  /*73c0*/  F2I.FTZ.TRUNC.NTZ R17, R17 ;  /* 0x0000001100117305 */ /* 0x000e24000021f100 */
[----:B0-----:R0:W-:Y:S01]  /*73d0*/  STG.E desc[UR36][R8.64], R17 ;  /* 0x0000001108007986 */ /* 0x0011e2000c101924 */
[----:B------:R-:W-:Y:S05]  /*73e0*/  BRA `(.L_x_5050) ;  /* 0x0000000c004c7947 */ /* 0x000fea0003800000 */
.L_x_5051:
[----:B0-----:R-:W-:-:S06]  /*73f0*/  IMAD.U32 R17, R17, 0x10000, RZ ;  /* 0x0001000011117824 */ /* 0x001fcc00078e00ff */
[----:B------:R-:W0:Y:S02]  /*7400*/  F2I.FTZ.TRUNC.NTZ R17, R17 ;  /* 0x0000001100117305 */ /* 0x000e24000021f100 */
[----:B0-----:R0:W-:Y:S01]  /*7410*/  STG.E.U16 desc[UR36][R8.64], R17 ;  /* 0x0000001108007986 */ /* 0x0011e2000c101524 */
[----:B------:R-:W-:Y:S05]  /*7420*/  BRA `(.L_x_5050) ;  /* 0x0000000c003c7947 */ /* 0x000fea0003800000 */
.L_x_5046:
[----:B------:R-:W-:-:S13]  /*7430*/  ISETP.GT.AND P0, PT, R0, 0x6, PT ;  /* 0x000000060000780c */ /* 0x000fda0003f04270 */
[----:B------:R-:W-:Y:S05]  /*7440*/  @P0 BRA `(.L_x_5053) ;  /* 0x00000000002c0947 */ /* 0x000fea0003800000 */
[----:B------:R-:W-:-:S13]  /*7450*/  ISETP.NE.AND P0, PT, R0, 0x5, PT ;  /* 0x000000050000780c */ /* 0x000fda0003f05270 */
[----:B------:R-:W-:Y:S05]  /*7460*/  @!P0 BRA `(.L_x_5054) ;  /* 0x0000000000148947 */ /* 0x000fea0003800000 */
[----:B------:R-:W-:-:S13]  /*7470*/  ISETP.NE.AND P0, PT, R0, 0x6, PT ;  /* 0x000000060000780c */ /* 0x000fda0003f05270 */
[----:B------:R-:W-:Y:S05]  /*7480*/  @P0 BRA `(.L_x_5049) ;  /* 0x0000000800c40947 */ /* 0x000fea0003800000 */
[----:B0-----:R-:W-:-:S05]  /*7490*/  IMAD.U32 R17, R17, 0x10000, RZ ;  /* 0x0001000011117824 */ /* 0x001fca00078e00ff */
[----:B------:R0:W-:Y:S01]  /*74a0*/  STG.E desc[UR36][R8.64], R17 ;  /* 0x0000001108007986 */ /* 0x0001e2000c101924 */
[----:B------:R-:W-:Y:S05]  /*74b0*/  BRA `(.L_x_5050) ;  /* 0x0000000c00187947 */ /* 0x000fea0003800000 */
.L_x_5054:
[----:B0-----:R-:W-:-:S05]  /*74c0*/  IMAD.U32 R0, R17, 0x10000, RZ ;  /* 0x0001000011007824 */ /* 0x001fca00078e00ff */
[----:B------:R-:W-:-:S05]  /*74d0*/  F2FP.F16.F32.PACK_AB R0, RZ, R0 ;  /* 0x00000000ff00723e */ /* 0x000fca00000000ff */
[----:B------:R0:W-:Y:S01]  /*74e0*/  STG.E.U16 desc[UR36][R8.64], R0 ;  /* 0x0000000008007986 */ /* 0x0001e2000c101524 */
[----:B------:R-:W-:Y:S05]  /*74f0*/  BRA `(.L_x_5050) ;  /* 0x0000000c00087947 */ /* 0x000fea0003800000 */
.L_x_5053:
[----:B------:R-:W-:-:S13]  /*7500*/  ISETP.NE.AND P0, PT, R0, 0x7, PT ;  /* 0x000000070000780c */ /* 0x000fda0003f05270 */
[----:B------:R-:W-:Y:S05]  /*7510*/  @!P0 BRA `(.L_x_5055) ;  /* 0x0000000000348947 */ /* 0x000fea0003800000 */
[----:B------:R-:W-:-:S13]  /*7520*/  ISETP.NE.AND P0, PT, R0, 0x8, PT ;  /* 0x000000080000780c */ /* 0x000fda0003f05270 */
[----:B------:R-:W-:Y:S05]  /*7530*/  @!P0 BRA `(.L_x_5056) ;  /* 0x0000000000188947 */ /* 0x000fea0003800000 */
[----:B------:R-:W-:-:S13]  /*7540*/  ISETP.NE.AND P0, PT, R0, 0x9, PT ;  /* 0x000000090000780c */ /* 0x000fda0003f05270 */
[----:B------:R-:W-:Y:S05]  /*7550*/  @P0 BRA `(.L_x_5049) ;  /* 0x0000000800900947 */ /* 0x000fea0003800000 */
[----:B0-----:R-:W-:Y:S02]  /*7560*/  IMAD.U32 R4, R17, 0x10000, RZ ;  /* 0x0001000011047824 */ /* 0x001fe400078e00ff */
[----:B------:R-:W-:-:S05]  /*7570*/  IMAD.MOV.U32 R5, RZ, RZ, RZ ;  /* 0x000000ffff057224 */ /* 0x000fca00078e00ff */
[----:B------:R0:W-:Y:S01]  /*7580*/  STG.E.64 desc[UR36][R8.64], R4 ;  /* 0x0000000408007986 */ /* 0x0001e2000c101b24 */
[----:B------:R-:W-:Y:S05]  /*7590*/  BRA `(.L_x_5050) ;  /* 0x0000000800e07947 */ /* 0x000fea0003800000 */
.L_x_5056:
[----:B0-----:R-:W-:-:S05]  /*75a0*/  IMAD.U32 R17, R17, 0x10000, RZ ;  /* 0x0001000011117824 */ /* 0x001fca00078e00ff */
[----:B------:R-:W-:-:S04]  /*75b0*/  F2FP.F16.F32.PACK_AB R3, RZ, R17 ;  /* 0x00000011ff03723e */ /* 0x000fc800000000ff */
[----:B------:R-:W-:-:S05]  /*75c0*/  PRMT R3, R3, 0x5410, RZ ;  /* 0x0000541003037816 */ /* 0x000fca00000000ff */
[----:B------:R0:W-:Y:S01]  /*75d0*/  STG.E desc[UR36][R8.64], R3 ;  /* 0x0000000308007986 */ /* 0x0001e2000c101924 */
[----:B------:R-:W-:Y:S05]  /*75e0*/  BRA `(.L_x_5050) ;  /* 0x0000000800cc7947 */ /* 0x000fea0003800000 */
.L_x_5055:
[----:B0-----:R-:W-:-:S04]  /*75f0*/  IMAD.U32 R4, R17, 0x10000, RZ ;  /* 0x0001000011047824 */ /* 0x001fc800078e00ff */
[----:B------:R-:W-:-:S06]  /*7600*/  FMUL.FTZ R4, R4, 1 ;  /* 0x3f80000004047820 */ /* 0x000fcc0000410000 */
[----:B------:R-:W0:Y:S02]  /*7610*/  F2F.F64.F32 R4, R4 ;  /* 0x0000000400047310 */ /* 0x000e240000201800 */
[----:B0-----:R0:W-:Y:S01]  /*7620*/  STG.E.64 desc[UR36][R8.64], R4 ;  /* 0x0000000408007986 */ /* 0x0011e2000c101b24 */
[----:B------:R-:W-:Y:S05]  /*7630*/  BRA `(.L_x_5050) ;  /* 0x0000000800b87947 */ /* 0x000fea0003800000 */
.L_x_5045:
        /* <DEDUP_REMOVED lines=8> */
[----:B0-----:R-:W-:-:S05]  /*76c0*/  IMAD.U32 R17, R17, 0x10000, RZ ;  /* 0x0001000011117824 */ /* 0x001fca00078e00ff */
[----:B------:R-:W-:-:S04]  /*76d0*/  FSETP.NEU.FTZ.AND P0, PT, R17, RZ, PT ;  /* 0x000000ff1100720b */ /* 0x000fc80003f1d000 */
[----:B------:R-:W-:-:S05]  /*76e0*/  SEL R3, RZ, 0x1, !P0 ;  /* 0x00000001ff037807 */ /* 0x000fca0004000000 */
[----:B------:R0:W-:Y:S01]  /*76f0*/  STG.E.U8 desc[UR36][R8.64], R3 ;  /* 0x0000000308007986 */ /* 0x0001e2000c101124 */
[----:B------:R-:W-:Y:S05]  /*7700*/  BRA `(.L_x_5050) ;  /* 0x0000000800847947 */ /* 0x000fea0003800000 */
.L_x_5059:
[----:B0-----:R-:W-:Y:S01]  /*7710*/  IMAD.U32 R17, R17, 0x10000, RZ ;  /* 0x0001000011117824 */ /* 0x001fe200078e00ff */
[----:B------:R-:W-:-:S03]  /*7720*/  CS2R R6, SRZ ;  /* 0x0000000000067805 */ /* 0x000fc6000001ff00 */
[----:B------:R-:W-:-:S06]  /*7730*/  FMUL.FTZ R4, R17, 1 ;  /* 0x3f80000011047820 */ /* 0x000fcc0000410000 */
[----:B------:R-:W0:Y:S02]  /*7740*/  F2F.F64.F32 R4, R4 ;  /* 0x0000000400047310 */ /* 0x000e240000201800 */
[----:B0-----:R0:W-:Y:S01]  /*7750*/  STG.E.128 desc[UR36][R8.64], R4 ;  /* 0x0000000408007986 */ /* 0x0011e2000c101d24 */
[----:B------:R-:W-:Y:S05]  /*7760*/  BRA `(.L_x_5050) ;  /* 0x00000008006c7947 */ /* 0x000fea0003800000 */
.L_x_5058:
[----:B------:R-:W-:-:S13]  /*7770*/  ISETP.NE.AND P0, PT, R0, 0xf, PT ;  /* 0x0000000f0000780c */ /* 0x000fda0003f05270 */
[----:B------:R-:W-:Y:S05]  /*7780*/  @!P0 BRA `(.L_x_5060) ;  /* 0x0000000000b48947 */ /* 0x000fea0003800000 */
[----:B------:R-:W-:-:S13]  /*7790*/  ISETP.NE.AND P0, PT, R0, 0x17, PT ;  /* 0x000000170000780c */ /* 0x000fda0003f05270 */
[----:B------:R-:W-:Y:S05]  /*77a0*/  @!P0 BRA `(.L_x_5061) ;  /* 0x0000000000548947 */ /* 0x000fea0003800000 */
[----:B------:R-:W-:-:S13]  /*77b0*/  ISETP.NE.AND P0, PT, R0, 0x18, PT ;  /* 0x000000180000780c */ /* 0x000fda0003f05270 */
[----:B------:R-:W-:Y:S05]  /*77c0*/  @P0 BRA `(.L_x_5049) ;  /* 0x0000000400f40947 */ /* 0x000fea0003800000 */
[----:B0-----:R-:W-:Y:S01]  /*77d0*/  IMAD.U32 R17, R17, 0x10000, RZ ;  /* 0x0001000011117824 */ /* 0x001fe200078e00ff */
        /* <DEDUP_REMOVED lines=14> */
.L_x_5063:
[----:B------:R-:W-:Y:S05]  /*78c0*/  BSYNC B0 ;  /* 0x0000000000007941 */ /* 0x000fea0003800000 */
.L_x_5062:
[----:B------:R-:W-:-:S05]  /*78d0*/  LOP3.LUT R5, R0, R5, RZ, 0xfc, !PT ;  /* 0x0000000500057212 */ /* 0x000fca00078efcff */
[----:B------:R0:W-:Y:S01]  /*78e0*/  STG.E.U8 desc[UR36][R8.64], R5 ;  /* 0x0000000508007986 */ /* 0x0001e2000c101124 */
[----:B------:R-:W-:Y:S05]  /*78f0*/  BRA `(.L_x_5050) ;  /* 0x0000000800087947 */ /* 0x000fea0003800000 */
.L_x_5061:
[----:B0-----:R-:W-:Y:S01]  /*7900*/  IMAD.U32 R17, R17, 0x10000, RZ ;  /* 0x0001000011117824 */ /* 0x001fe200078e00ff */
        /* <DEDUP_REMOVED lines=12> */
.L_x_5065:
[----:B------:R-:W-:Y:S01]  /*79d0*/  IMAD.MOV.U32 R0, RZ, RZ, 0x7f ;  /* 0x0000007fff007424 */ /* 0x000fe200078e00ff */
[----:B------:R-:W-:-:S04]  /*79e0*/  ISETP.GT.U32.AND P0, PT, R3, 0x7f800000, PT ;  /* 0x7f8000000300780c */ /* 0x000fc80003f04070 */
[----:B------:R-:W-:-:S09]  /*79f0*/  SEL R0, R0, 0x7c, P0 ;  /* 0x0000007c00007807 */ /* 0x000fd20000000000 */
.L_x_5066:
[----:B------:R-:W-:Y:S05]  /*7a00*/  BSYNC B0 ;  /* 0x0000000000007941 */ /* 0x000fea0003800000 */
.L_x_5064:
[----:B------:R-:W-:-:S04]  /*7a10*/  LOP3.LUT R3, R17, 0x80000000, RZ, 0xc0, !PT ;  /* 0x8000000011037812 */ /* 0x000fc800078ec0ff */
[----:B------:R-:W-:-:S04]  /*7a20*/  SHF.R.U32.HI R3, RZ, 0x18, R3 ;  /* 0x00000018ff037819 */ /* 0x000fc80000011603 */
[----:B------:R-:W-:-:S05]  /*7a30*/  LOP3.LUT R3, R0, R3, RZ, 0xfc, !PT ;  /* 0x0000000300037212 */ /* 0x000fca00078efcff */
[----:B------:R0:W-:Y:S01]  /*7a40*/  STG.E.U8 desc[UR36][R8.64], R3 ;  /* 0x0000000308007986 */ /* 0x0001e2000c101124 */
[----:B------:R-:W-:Y:S05]  /*7a50*/  BRA `(.L_x_5050) ;  /* 0x0000000400b07947 */ /* 0x000fea0003800000 */
.L_x_5060:
[----:B0-----:R0:W-:Y:S01]  /*7a60*/  STG.E.U16 desc[UR36][R8.64], R17 ;  /* 0x0000001108007986 */ /* 0x0011e2000c101524 */
[----:B------:R-:W-:Y:S05]  /*7a70*/  BRA `(.L_x_5050) ;  /* 0x0000000400a87947 */ /* 0x000fea0003800000 */
.L_x_5057:
        /* <DEDUP_REMOVED lines=8> */
[----:B0-----:R-:W-:-:S06]  /*7b00*/  IMAD.U32 R3, R17, 0x10000, RZ ;  /* 0x0001000011037824 */ /* 0x001fcc00078e00ff */
[----:B------:R-:W0:Y:S02]  /*7b10*/  F2I.FTZ.U32.TRUNC.NTZ R3, R3 ;  /* 0x0000000300037305 */ /* 0x000e24000021f000 */
[----:B0-----:R3:W-:Y:S01]  /*7b20*/  STG.E.U16 desc[UR36][R8.64], R3 ;  /* 0x0000000308007986 */ /* 0x0017e2000c101524 */
[----:B------:R-:W-:Y:S05]  /*7b30*/  BRA `(.L_x_5050) ;  /* 0x0000000400787947 */ /* 0x000fea0003800000 */
.L_x_5069:
[----:B0-----:R-:W-:Y:S01]  /*7b40*/  IMAD.U32 R17, R17, 0x10000, RZ ;  /* 0x0001000011117824 */ /* 0x001fe200078e00ff */
        /* <DEDUP_REMOVED lines=16> */
.L_x_5072:
[----:B------:R-:W-:-:S04]  /*7c50*/  LOP3.LUT R3, R17, 0x80000000, RZ, 0xc0, !PT ;  /* 0x8000000011037812 */ /* 0x000fc800078ec0ff */
[----:B------:R-:W-:-:S04]  /*7c60*/  SHF.R.U32.HI R3, RZ, 0x18, R3 ;  /* 0x00000018ff037819 */ /* 0x000fc80000011603 */
[----:B------:R-:W-:-:S04]  /*7c70*/  LOP3.LUT R0, R0, R3, RZ, 0xfc, !PT ;  /* 0x0000000300007212 */ /* 0x000fc800078efcff */
[----:B------:R-:W-:-:S07]  /*7c80*/  PRMT R4, R0, 0x7610, R4 ;  /* 0x0000761000047816 */ /* 0x000fce0000000004 */
.L_x_5071:
[----:B------:R-:W-:Y:S05]  /*7c90*/  BSYNC B0 ;  /* 0x0000000000007941 */ /* 0x000fea0003800000 */
.L_x_5070:
[----:B------:R2:W-:Y:S01]  /*7ca0*/  STG.E.U8 desc[UR36][R8.64], R4 ;  /* 0x0000000408007986 */ /* 0x0005e2000c101124 */
[----:B------:R-:W-:Y:S05]  /*7cb0*/  BRA `(.L_x_5050) ;  /* 0x0000000400187947 */ /* 0x000fea0003800000 */
.L_x_5068:
        /* <DEDUP_REMOVED lines=17> */
.L_x_5075:
[----:B------:R-:W-:-:S04]  /*7dd0*/  LOP3.LUT R3, R17, 0x80000000, RZ, 0xc0, !PT ;  /* 0x8000000011037812 */ /* 0x000fc800078ec0ff */
[----:B------:R-:W-:-:S04]  /*7de0*/  SHF.R.U32.HI R3, RZ, 0x18, R3 ;  /* 0x00000018ff037819 */ /* 0x000fc80000011603 */
[----:B------:R-:W-:-:S04]  /*7df0*/  LOP3.LUT R0, R0, R3, RZ, 0xfc, !PT ;  /* 0x0000000300007212 */ /* 0x000fc800078efcff */
[----:B------:R-:W-:-:S07]  /*7e00*/  PRMT R4, R0, 0x7610, R4 ;  /* 0x0000761000047816 */ /* 0x000fce0000000004 */
.L_x_5074:
[----:B------:R-:W-:Y:S05]  /*7e10*/  BSYNC B0 ;  /* 0x0000000000007941 */ /* 0x000fea0003800000 */
.L_x_5073:
[----:B------:R0:W-:Y:S01]  /*7e20*/  STG.E.U8 desc[UR36][R8.64], R4 ;  /* 0x0000000408007986 */ /* 0x0001e2000c101124 */
[----:B------:R-:W-:Y:S05]  /*7e30*/  BRA `(.L_x_5050) ;  /* 0x0000000000b87947 */ /* 0x000fea0003800000 */
.L_x_5067:
[----:B------:R-:W-:-:S13]  /*7e40*/  ISETP.NE.AND P0, PT, R0, 0x1c, PT ;  /* 0x0000001c0000780c */ /* 0x000fda0003f05270 */
[----:B------:R-:W-:Y:S05]  /*7e50*/  @!P0 BRA `(.L_x_5076) ;  /* 0x0000000000a48947 */ /* 0x000fea0003800000 */
[----:B------:R-:W-:-:S13]  /*7e60*/  ISETP.NE.AND P0, PT, R0, 0x1d, PT ;  /* 0x0000001d0000780c */ /* 0x000fda0003f05270 */
[----:B------:R-:W-:Y:S05]  /*7e70*/  @!P0 BRA `(.L_x_5077) ;  /* 0x00000000008c8947 */ /* 0x000fea0003800000 */
[----:B------:R-:W-:-:S13]  /*7e80*/  ISETP.NE.AND P0, PT, R0, 0x2c, PT ;  /* 0x0000002c0000780c */ /* 0x000fda0003f05270 */
[----:B------:R-:W-:Y:S05]  /*7e90*/  @P0 BRA `(.L_x_5049) ;  /* 0x0000000000400947 */ /* 0x000fea0003800000 */
[----:B0-----:R-:W-:-:S05]  /*7ea0*/  IMAD.U32 R4, R17, 0x10000, RZ ;  /* 0x0001000011047824 */ /* 0x001fca00078e00ff */
        /* <DEDUP_REMOVED lines=15> */
.L_x_5049:
        /* <DEDUP_REMOVED lines=15> */
[----:B012---:R-:W-:Y:S05]  /*8090*/  CALL.ABS.NOINC R14 ;  /* 0x000000000e007343 */ /* 0x007fea0003c00000 */
.L_x_5078:
[----:B------:R-:W-:Y:S05]  /*80a0*/  BRA `(.L_x_5050) ;  /* 0x00000000001c7947 */ /* 0x000fea0003800000 */
.L_x_5077:
[----:B0-----:R-:W-:-:S06]  /*80b0*/  IMAD.U32 R4, R17, 0x10000, RZ ;  /* 0x0001000011047824 */ /* 0x001fcc00078e00ff */
[----:B------:R-:W0:Y:S02]  /*80c0*/  F2I.U64.TRUNC R4, R4 ;  /* 0x0000000400047311 */ /* 0x000e24000020d800 */
[----:B0-----:R0:W-:Y:S01]  /*80d0*/  STG.E.64 desc[UR36][R8.64], R4 ;  /* 0x0000000408007986 */ /* 0x0011e2000c101b24 */
[----:B------:R-:W-:Y:S05]  /*80e0*/  BRA `(.L_x_5050) ;  /* 0x00000000000c7947 */ /* 0x000fea0003800000 */
.L_x_5076:
[----:B0-----:R-:W-:-:S06]  /*80f0*/  IMAD.U32 R17, R17, 0x10000, RZ ;  /* 0x0001000011117824 */ /* 0x001fcc00078e00ff */
[----:B------:R-:W0:Y:S02]  /*8100*/  F2I.FTZ.U32.TRUNC.NTZ R17, R17 ;  /* 0x0000001100117305 */ /* 0x000e24000021f000 */
[----:B0-----:R4:W-:Y:S02]  /*8110*/  STG.E desc[UR36][R8.64], R17 ;  /* 0x0000001108007986 */ /* 0x0019e4000c101924 */
.L_x_5050:
[----:B------:R-:W-:-:S07]  /*8120*/  VIADD R25, R25, 0x80 ;  /* 0x0000008019197836 */ /* 0x000fce0000000000 */
.L_x_5010:
[----:B------:R-:W-:Y:S05]  /*8130*/  BSYNC B6 ;  /* 0x0000000000067941 */ /* 0x000fea0003800000 */
.L_x_5009:
[----:B------:R-:W-:-:S13]  /*8140*/  ISETP.GE.AND P0, PT, R25, R16, PT ;  /* 0x000000101900720c */ /* 0x000fda0003f06270 */
[----:B------:R-:W-:Y:S05]  /*8150*/  @P0 EXIT ;  /* 0x000000000000094d */ /* 0x000fea0003800000 */
[----:B0-23--:R-:W0:Y:S01]  /*8160*/  LDC.64 R4, c[0x0][0x230] ;  /* 0x00008c00ff047b82 */ /* 0x00de220000000a00 */
[----:B----4-:R-:W-:Y:S01]  /*8170*/  PRMT R0, R19, 0x9910, RZ ;  /* 0x0000991013007816 */ /* 0x010fe200000000ff */
        /* <DEDUP_REMOVED lines=15> */
[----:B-1----:R-:W-:-:S04]  /*8270*/  IMAD.U32 R18, R18, 0x10000, RZ ;  /* 0x0001000012127824 */ /* 0x002fc800078e00ff */
[----:B------:R-:W0:Y:S02]  /*8280*/  F2I.FTZ.TRUNC.NTZ R5, R18 ;  /* 0x0000001200057305 */ /* 0x000e24000021f100 */
[----:B0-----:R-:W-:Y:S01]  /*8290*/  STG.E.U8 desc[UR36][R2.64], R5 ;  /* 0x0000000502007986 */ /* 0x001fe2000c101124 */
[----:B------:R-:W-:Y:S05]  /*82a0*/  EXIT ;  /* 0x000000000000794d */ /* 0x000fea0003800000 */
.L_x_5082:
[----:B-1----:R-:W-:-:S06]  /*82b0*/  IMAD.U32 R5, R18, 0x10000, RZ ;  /* 0x0001000012057824 */ /* 0x002fcc00078e00ff */
[----:B------:R-:W0:Y:S02]  /*82c0*/  F2I.S64.TRUNC R4, R5 ;  /* 0x0000000500047311 */ /* 0x000e24000020d900 */
[----:B0-----:R-:W-:Y:S01]  /*82d0*/  STG.E.U8 desc[UR36][R2.64], R4 ;  /* 0x0000000402007986 */ /* 0x001fe2000c101124 */
[----:B------:R-:W-:Y:S05]  /*82e0*/  EXIT ;  /* 0x000000000000794d */ /* 0x000fea0003800000 */
.L_x_5081:
[----:B------:R-:W-:-:S13]  /*82f0*/  ISETP.NE.AND P0, PT, R0, 0x2, PT ;  /* 0x000000020000780c */ /* 0x000fda0003f05270 */
[----:B------:R-:W-:Y:S05]  /*8300*/  @!P0 BRA `(.L_x_5084) ;  /* 0x0000000000308947 */ /* 0x000fea0003800000 */
[----:B------:R-:W-:-:S13]  /*8310*/  ISETP.NE.AND P0, PT, R0, 0x3, PT ;  /* 0x000000030000780c */ /* 0x000fda0003f05270 */
[----:B------:R-:W-:Y:S05]  /*8320*/  @!P0 BRA `(.L_x_5085) ;  /* 0x0000000000188947 */ /* 0x000fea0003800000 */
[----:B------:R-:W-:-:S13]  /*8330*/  ISETP.NE.AND P0, PT, R0, 0x4, PT ;  /* 0x000000040000780c */ /* 0x000fda0003f05270 */
[----:B------:R-:W-:Y:S05]  /*8340*/  @P0 BRA `(.L_x_5083) ;  /* 0x0000000c000c0947 */ /* 0x000fea0003800000 */
[----:B-1----:R-:W-:-:S06]  /*8350*/  IMAD.U32 R4, R18, 0x10000, RZ ;  /* 0x0001000012047824 */ /* 0x002fcc00078e00ff */
[----:B------:R-:W0:Y:S02]  /*8360*/  F2I.S64.TRUNC R4, R4 ;  /* 0x0000000400047311 */ /* 0x000e24000020d900 */
[----:B0-----:R-:W-:Y:S01]  /*8370*/  STG.E.64 desc[UR36][R2.64], R4 ;  /* 0x0000000402007986 */ /* 0x001fe2000c101b24 */
[----:B------:R-:W-:Y:S05]  /*8380*/  EXIT ;  /* 0x000000000000794d */ /* 0x000fea0003800000 */
.L_x_5085:
[----:B-1----:R-:W-:-:S04]  /*8390*/  IMAD.U32 R18, R18, 0x10000, RZ ;  /* 0x0001000012127824 */ /* 0x002fc800078e00ff */
[----:B------:R-:W0:Y:S02]  /*83a0*/  F2I.FTZ.TRUNC.NTZ R5, R18 ;  /* 0x0000001200057305 */ /* 0x000e24000021f100 */
[----:B0-----:R-:W-:Y:S01]  /*83b0*/  STG.E desc[UR36][R2.64], R5 ;  /* 0x0000000502007986 */ /* 0x001fe2000c101924 */
[----:B------:R-:W-:Y:S05]  /*83c0*/  EXIT ;  /* 0x000000000000794d */ /* 0x000fea0003800000 */
.L_x_5084:
[----:B-1----:R-:W-:-:S04]  /*83d0*/  IMAD.U32 R18, R18, 0x10000, RZ ;  /* 0x0001000012127824 */ /* 0x002fc800078e00ff */
[----:B------:R-:W0:Y:S02]  /*83e0*/  F2I.FTZ.TRUNC.NTZ R5, R18 ;  /* 0x0000001200057305 */ /* 0x000e24000021f100 */
[----:B0-----:R-:W-:Y:S01]  /*83f0*/  STG.E.U16 desc[UR36][R2.64], R5 ;  /* 0x0000000502007986 */ /* 0x001fe2000c101524 */
[----:B------:R-:W-:Y:S05]  /*8400*/  EXIT ;  /* 0x000000000000794d */ /* 0x000fea0003800000 */
.L_x_5080:
[----:B------:R-:W-:-:S13]  /*8410*/  ISETP.GT.AND P0, PT, R0, 0x6, PT ;  /* 0x000000060000780c */ /* 0x000fda0003f04270 */
[----:B------:R-:W-:Y:S05]  /*8420*/  @P0 BRA `(.L_x_5086) ;  /* 0x00000000002c0947 */ /* 0x000fea0003800000 */
[----:B------:R-:W-:-:S13]  /*8430*/  ISETP.NE.AND P0, PT, R0, 0x5, PT ;  /* 0x000000050000780c */ /* 0x000fda0003f05270 */
[----:B------:R-:W-:Y:S05]  /*8440*/  @!P0 BRA `(.L_x_5087) ;  /* 0x0000000000148947 */ /* 0x000fea0003800000 */
[----:B------:R-:W-:-:S13]  /*8450*/  ISETP.NE.AND P0, PT, R0, 0x6, PT ;  /* 0x000000060000780c */ /* 0x000fda0003f05270 */
[----:B------:R-:W-:Y:S05]  /*8460*/  @P0 BRA `(.L_x_5083) ;  /* 0x0000000800c40947 */ /* 0x000fea0003800000 */
[----:B-1----:R-:W-:-:S05]  /*8470*/  IMAD.U32 R5, R18, 0x10000, RZ ;  /* 0x0001000012057824 */ /* 0x002fca00078e00ff */
[----:B------:R-:W-:Y:S01]  /*8480*/  STG.E desc[UR36][R2.64], R5 ;  /* 0x0000000502007986 */ /* 0x000fe2000c101924 */
[----:B------:R-:W-:Y:S05]  /*8490*/  EXIT ;  /* 0x000000000000794d */ /* 0x000fea0003800000 */
.L_x_5087:
[----:B-1----:R-:W-:-:S05]  /*84a0*/  IMAD.U32 R0, R18, 0x10000, RZ ;  /* 0x0001000012007824 */ /* 0x002fca00078e00ff */
[----:B------:R-:W-:-:S05]  /*84b0*/  F2FP.F16.F32.PACK_AB R0, RZ, R0 ;  /* 0x00000000ff00723e */ /* 0x000fca00000000ff */
[----:B------:R-:W-:Y:S01]  /*84c0*/  STG.E.U16 desc[UR36][R2.64], R0 ;  /* 0x0000000002007986 */ /* 0x000fe2000c101524 */
[----:B------:R-:W-:Y:S05]  /*84d0*/  EXIT ;  /* 0x000000000000794d */ /* 0x000fea0003800000 */
.L_x_5086:
[----:B------:R-:W-:-:S13]  /*84e0*/  ISETP.NE.AND P0, PT, R0, 0x7, PT ;  /* 0x000000070000780c */ /* 0x000fda0003f05270 */
[----:B------:R-:W-:Y:S05]  /*84f0*/  @!P0 BRA `(.L_x_5088) ;  /* 0x0000000000348947 */ /* 0x000fea0003800000 */
[----:B------:R-:W-:-:S13]  /*8500*/  ISETP.NE.AND P0, PT, R0, 0x8, PT ;  /* 0x000000080000780c */ /* 0x000fda0003f05270 */
[----:B------:R-:W-:Y:S05]  /*8510*/  @!P0 BRA `(.L_x_5089) ;  /* 0x0000000000188947 */ /* 0x000fea0003800000 */
[----:B------:R-:W-:-:S13]  /*8520*/  ISETP.NE.AND P0, PT, R0, 0x9, PT ;  /* 0x000000090000780c */ /* 0x000fda0003f05270 */
[----:B------:R-:W-:Y:S05]  /*8530*/  @P0 BRA `(.L_x_5083) ;  /* 0x0000000800900947 */ /* 0x000fea0003800000 */
[----:B-1----:R-:W-:Y:S02]  /*8540*/  IMAD.U32 R18, R18, 0x10000, RZ ;  /* 0x0001000012127824 */ /* 0x002fe400078e00ff */
[----:B------:R-:W-:-:S05]  /*8550*/  IMAD.MOV.U32 R19, RZ, RZ, RZ ;  /* 0x000000ffff137224 */ /* 0x000fca00078e00ff */
[----:B------:R-:W-:Y:S01]  /*8560*/  STG.E.64 desc[UR36][R2.64], R18 ;  /* 0x0000001202007986 */ /* 0x000fe2000c101b24 */
[----:B------:R-:W-:Y:S05]  /*8570*/  EXIT ;  /* 0x000000000000794d */ /* 0x000fea0003800000 */
.L_x_5089:
[----:B-1----:R-:W-:-:S05]  /*8580*/  IMAD.U32 R18, R18, 0x10000, RZ ;  /* 0x0001000012127824 */ /* 0x002fca00078e00ff */
[----:B------:R-:W-:-:S04]  /*8590*/  F2FP.F16.F32.PACK_AB R5, RZ, R18 ;  /* 0x00000012ff05723e */ /* 0x000fc800000000ff */
[----:B------:R-:W-:-:S05]  /*85a0*/  PRMT R5, R5, 0x5410, RZ ;  /* 0x0000541005057816 */ /* 0x000fca00000000ff */
[----:B------:R-:W-:Y:S01]  /*85b0*/  STG.E desc[UR36][R2.64], R5 ;  /* 0x0000000502007986 */ /* 0x000fe2000c101924 */
[----:B------:R-:W-:Y:S05]  /*85c0*/  EXIT ;  /* 0x000000000000794d */ /* 0x000fea0003800000 */
.L_x_5088:
[----:B-1----:R-:W-:-:S04]  /*85d0*/  IMAD.U32 R4, R18, 0x10000, RZ ;  /* 0x0001000012047824 */ /* 0x002fc800078e00ff */
[----:B------:R-:W-:-:S06]  /*85e0*/  FMUL.FTZ R4, R4, 1 ;  /* 0x3f80000004047820 */ /* 0x000fcc0000410000 */
[----:B------:R-:W0:Y:S02]  /*85f0*/  F2F.F64.F32 R4, R4 ;  /* 0x0000000400047310 */ /* 0x000e240000201800 */
[----:B0-----:R-:W-:Y:S01]  /*8600*/  STG.E.64 desc[UR36][R2.64], R4 ;  /* 0x0000000402007986 */ /* 0x001fe2000c101b24 */
[----:B------:R-:W-:Y:S05]  /*8610*/  EXIT ;  /* 0x000000000000794d */ /* 0x000fea0003800000 */
.L_x_5079:
        /* <DEDUP_REMOVED lines=8> */
[----:B-1----:R-:W-:-:S05]  /*86a0*/  IMAD.U32 R18, R18, 0x10000, RZ ;  /* 0x0001000012127824 */ /* 0x002fca00078e00ff */
[----:B------:R-:W-:-:S04]  /*86b0*/  FSETP.NEU.FTZ.AND P0, PT, R18, RZ, PT ;  /* 0x000000ff1200720b */ /* 0x000fc80003f1d000 */
[----:B------:R-:W-:-:S05]  /*86c0*/  SEL R5, RZ, 0x1, !P0 ;  /* 0x00000001ff057807 */ /* 0x000fca0004000000 */
[----:B------:R-:W-:Y:S01]  /*86d0*/  STG.E.U8 desc[UR36][R2.64], R5 ;  /* 0x0000000502007986 */ /* 0x000fe2000c101124 */
[----:B------:R-:W-:Y:S05]  /*86e0*/  EXIT ;  /* 0x000000000000794d */ /* 0x000fea0003800000 */
.L_x_5092:
[----:B-1----:R-:W-:Y:S01]  /*86f0*/  IMAD.U32 R18, R18, 0x10000, RZ ;  /* 0x0001000012127824 */ /* 0x002fe200078e00ff */
[----:B------:R-:W-:-:S03]  /*8700*/  CS2R R6, SRZ ;  /* 0x0000000000067805 */ /* 0x000fc6000001ff00 */
[----:B------:R-:W-:-:S06]  /*8710*/  FMUL.FTZ R4, R18, 1 ;  /* 0x3f80000012047820 */ /* 0x000fcc0000410000 */
[----:B------:R-:W0:Y:S02]  /*8720*/  F2F.F64.F32 R4, R4 ;  /* 0x0000000400047310 */ /* 0x000e240000201800 */
[----:B0-----:R-:W-:Y:S01]  /*8730*/  STG.E.128 desc[UR36][R2.64], R4 ;  /* 0x0000000402007986 */ /* 0x001fe2000c101d24 */
[----:B------:R-:W-:Y:S05]  /*8740*/  EXIT ;  /* 0x000000000000794d */ /* 0x000fea0003800000 */
.L_x_5091:
[----:B------:R-:W-:-:S13]  /*8750*/  ISETP.NE.AND P0, PT, R0, 0xf, PT ;  /* 0x0000000f0000780c */ /* 0x000fda0003f05270 */
[----:B------:R-:W-:Y:S05]  /*8760*/  @!P0 BRA `(.L_x_5093) ;  /* 0x0000000000b48947 */ /* 0x000fea0003800000 */
[----:B------:R-:W-:-:S13]  /*8770*/  ISETP.NE.AND P0, PT, R0, 0x17, PT ;  /* 0x000000170000780c */ /* 0x000fda0003f05270 */
[----:B------:R-:W-:Y:S05]  /*8780*/  @!P0 BRA `(.L_x_5094) ;  /* 0x0000000000548947 */ /* 0x000fea0003800000 */
[----:B------:R-:W-:-:S13]  /*8790*/  ISETP.NE.AND P0, PT, R0, 0x18, PT ;  /* 0x000000180000780c */ /* 0x000fda0003f05270 */
[----:B------:R-:W-:Y:S05]  /*87a0*/  @P0 BRA `(.L_x_5083) ;  /* 0x0000000400f40947 */ /* 0x000fea0003800000 */
[----:B-1----:R-:W-:Y:S01]  /*87b0*/  IMAD.U32 R7, R18, 0x10000, RZ ;  /* 0x0001000012077824 */ /* 0x002fe200078e00ff */
        /* <DEDUP_REMOVED lines=14> */
.L_x_5096:
[----:B------:R-:W-:Y:S05]  /*88a0*/  BSYNC B0 ;  /* 0x0000000000007941 */ /* 0x000fea0003800000 */
.L_x_5095:
[----:B------:R-:W-:-:S05]  /*88b0*/  LOP3.LUT R5, R0, R5, RZ, 0xfc, !PT ;  /* 0x0000000500057212 */ /* 0x000fca00078efcff */
[----:B------:R-:W-:Y:S01]  /*88c0*/  STG.E.U8 desc[UR36][R2.64], R5 ;  /* 0x0000000502007986 */ /* 0x000fe2000c101124 */
[----:B------:R-:W-:Y:S05]  /*88d0*/  EXIT ;  /* 0x000000000000794d */ /* 0x000fea0003800000 */
.L_x_5094:
[----:B-1----:R-:W-:Y:S01]  /*88e0*/  IMAD.U32 R5, R18, 0x10000, RZ ;  /* 0x0001000012057824 */ /* 0x002fe200078e00ff */
        /* <DEDUP_REMOVED lines=12> */
.L_x_5098:
[----:B------:R-:W-:Y:S01]  /*89b0*/  IMAD.MOV.U32 R0, RZ, RZ, 0x7f ;  /* 0x0000007fff007424 */ /* 0x000fe200078e00ff */
[----:B------:R-:W-:-:S04]  /*89c0*/  ISETP.GT.U32.AND P0, PT, R4, 0x7f800000, PT ;  /* 0x7f8000000400780c */ /* 0x000fc80003f04070 */
[----:B------:R-:W-:-:S09]  /*89d0*/  SEL R0, R0, 0x7c, P0 ;  /* 0x0000007c00007807 */ /* 0x000fd20000000000 */
.L_x_5099:
[----:B------:R-:W-:Y:S05]  /*89e0*/  BSYNC B0 ;  /* 0x0000000000007941 */ /* 0x000fea0003800000 */
.L_x_5097:
[----:B------:R-:W-:-:S04]  /*89f0*/  LOP3.LUT R4, R5, 0x80000000, RZ, 0xc0, !PT ;  /* 0x8000000005047812 */ /* 0x000fc800078ec0ff */
[----:B------:R-:W-:-:S04]  /*8a00*/  SHF.R.U32.HI R5, RZ, 0x18, R4 ;  /* 0x00000018ff057819 */ /* 0x000fc80000011604 */
[----:B------:R-:W-:-:S05]  /*8a10*/  LOP3.LUT R5, R0, R5, RZ, 0xfc, !PT ;  /* 0x0000000500057212 */ /* 0x000fca00078efcff */
[----:B------:R-:W-:Y:S01]  /*8a20*/  STG.E.U8 desc[UR36][R2.64], R5 ;  /* 0x0000000502007986 */ /* 0x000fe2000c101124 */
[----:B------:R-:W-:Y:S05]  /*8a30*/  EXIT ;  /* 0x000000000000794d */ /* 0x000fea0003800000 */
.L_x_5093:
[----:B-1----:R-:W-:Y:S01]  /*8a40*/  STG.E.U16 desc[UR36][R2.64], R18 ;  /* 0x0000001202007986 */ /* 0x002fe2000c101524 */
[----:B------:R-:W-:Y:S05]  /*8a50*/  EXIT ;  /* 0x000000000000794d */ /* 0x000fea0003800000 */
.L_x_5090:
        /* <DEDUP_REMOVED lines=8> */
[----:B-1----:R-:W-:-:S06]  /*8ae0*/  IMAD.U32 R5, R18, 0x10000, RZ ;  /* 0x0001000012057824 */ /* 0x002fcc00078e00ff */
[----:B------:R-:W0:Y:S02]  /*8af0*/  F2I.FTZ.U32.TRUNC.NTZ R5, R5 ;  /* 0x0000000500057305 */ /* 0x000e24000021f000 */
[----:B0-----:R-:W-:Y:S01]  /*8b00*/  STG.E.U16 desc[UR36][R2.64], R5 ;  /* 0x0000000502007986 */ /* 0x001fe2000c101524 */
[----:B------:R-:W-:Y:S05]  /*8b10*/  EXIT ;  /* 0x000000000000794d */ /* 0x000fea0003800000 */
.L_x_5102:
[----:B-1----:R-:W-:Y:S01]  /*8b20*/  IMAD.U32 R7, R18, 0x10000, RZ ;  /* 0x0001000012077824 */ /* 0x002fe200078e00ff */
        /* <DEDUP_REMOVED lines=16> */
.L_x_5105:
[----:B------:R-:W-:-:S04]  /*8c30*/  LOP3.LUT R0, R7, 0x80000000, RZ, 0xc0, !PT ;  /* 0x8000000007007812 */ /* 0x000fc800078ec0ff */
[----:B------:R-:W-:-:S04]  /*8c40*/  SHF.R.U32.HI R5, RZ, 0x18, R0 ;  /* 0x00000018ff057819 */ /* 0x000fc80000011600 */
[----:B------:R-:W-:-:S04]  /*8c50*/  LOP3.LUT R4, R4, R5, RZ, 0xfc, !PT ;  /* 0x0000000504047212 */ /* 0x000fc800078efcff */
[----:B------:R-:W-:-:S07]  /*8c60*/  PRMT R0, R4, 0x7610, R0 ;  /* 0x0000761004007816 */ /* 0x000fce0000000000 */
.L_x_5104:
[----:B------:R-:W-:Y:S05]  /*8c70*/  BSYNC B0 ;  /* 0x0000000000007941 */ /* 0x000fea0003800000 */
.L_x_5103:
[----:B------:R-:W-:Y:S01]  /*8c80*/  STG.E.U8 desc[UR36][R2.64], R0 ;  /* 0x0000000002007986 */ /* 0x000fe2000c101124 */
[----:B------:R-:W-:Y:S05]  /*8c90*/  EXIT ;  /* 0x000000000000794d */ /* 0x000fea0003800000 */
.L_x_5101:
        /* <DEDUP_REMOVED lines=17> */
.L_x_5108:
[----:B------:R-:W-:-:S04]  /*8db0*/  LOP3.LUT R0, R7, 0x80000000, RZ, 0xc0, !PT ;  /* 0x8000000007007812 */ /* 0x000fc800078ec0ff */
[----:B------:R-:W-:-:S04]  /*8dc0*/  SHF.R.U32.HI R5, RZ, 0x18, R0 ;  /* 0x00000018ff057819 */ /* 0x000fc80000011600 */
[----:B------:R-:W-:-:S04]  /*8dd0*/  LOP3.LUT R4, R4, R5, RZ, 0xfc, !PT ;  /* 0x0000000504047212 */ /* 0x000fc800078efcff */
[----:B------:R-:W-:-:S07]  /*8de0*/  PRMT R0, R4, 0x7610, R0 ;  /* 0x0000761004007816 */ /* 0x000fce0000000000 */
.L_x_5107:
[----:B------:R-:W-:Y:S05]  /*8df0*/  BSYNC B0 ;  /* 0x0000000000007941 */ /* 0x000fea0003800000 */
.L_x_5106:
[----:B------:R-:W-:Y:S01]  /*8e00*/  STG.E.U8 desc[UR36][R2.64], R0 ;  /* 0x0000000002007986 */ /* 0x000fe2000c101124 */
[----:B------:R-:W-:Y:S05]  /*8e10*/  EXIT ;  /* 0x000000000000794d */ /* 0x000fea0003800000 */
.L_x_5100:
[----:B------:R-:W-:-:S13]  /*8e20*/  ISETP.NE.AND P0, PT, R0, 0x1c, PT ;  /* 0x0000001c0000780c */ /* 0x000fda0003f05270 */
[----:B------:R-:W-:Y:S05]  /*8e30*/  @!P0 BRA `(.L_x_5109) ;  /* 0x0000000000a48947 */ /* 0x000fea0003800000 */
[----:B------:R-:W-:-:S13]  /*8e40*/  ISETP.NE.AND P0, PT, R0, 0x1d, PT ;  /* 0x0000001d0000780c */ /* 0x000fda0003f05270 */
[----:B------:R-:W-:Y:S05]  /*8e50*/  @!P0 BRA `(.L_x_5110) ;  /* 0x00000000008c8947 */ /* 0x000fea0003800000 */
[----:B------:R-:W-:-:S13]  /*8e60*/  ISETP.NE.AND P0, PT, R0, 0x2c, PT ;  /* 0x0000002c0000780c */ /* 0x000fda0003f05270 */
[----:B------:R-:W-:Y:S05]  /*8e70*/  @P0 BRA `(.L_x_5083) ;  /* 0x0000000000400947 */ /* 0x000fea0003800000 */
[----:B-1----:R-:W-:-:S05]  /*8e80*/  IMAD.U32 R5, R18, 0x10000, RZ ;  /* 0x0001000012057824 */ /* 0x002fca00078e00ff */
        /* <DEDUP_REMOVED lines=15> */
.L_x_5083:
[----:B------:R-:W-:Y:S01]  /*8f80*/  MOV R0, 0x0 ;  /* 0x0000000000007802 */ /* 0x000fe20000000f00 */
[----:B------:R-:W-:Y:S01]  /*8f90*/  ULDC.64 UR4, c[0x4][0x128] ;  /* 0x01004a0000047ab9 */ /* 0x000fe20000000a00 */
[----:B------:R-:W-:Y:S01]  /*8fa0*/  ULDC.64 UR6, c[0x4][0x40] ;  /* 0x0100100000067ab9 */ /* 0x000fe20000000a00 */
[----:B------:R-:W-:Y:S01]  /*8fb0*/  IMAD.U32 R4, RZ, RZ, UR4 ;  /* 0x00000004ff047e24 */ /* 0x000fe2000f8e00ff */
[----:B------:R0:W2:Y:S01]  /*8fc0*/  LDC.64 R2, c[0x4][R0] ;  /* 0x0100000000027b82 */ /* 0x0000a20000000a00 */
        /* <DEDUP_REMOVED lines=10> */
[----:B-12---:R-:W-:Y:S05]  /*9070*/  CALL.ABS.NOINC R2 ;  /* 0x0000000002007343 */ /* 0x006fea0003c00000 */
.L_x_5111:
[----:B------:R-:W-:Y:S05]  /*9080*/  EXIT ;  /* 0x000000000000794d */ /* 0x000fea0003800000 */
.L_x_5110:
[----:B-1----:R-:W-:-:S06]  /*9090*/  IMAD.U32 R4, R18, 0x10000, RZ ;  /* 0x0001000012047824 */ /* 0x002fcc00078e00ff */
[----:B------:R-:W0:Y:S02]  /*90a0*/  F2I.U64.TRUNC R4, R4 ;  /* 0x0000000400047311 */ /* 0x000e24000020d800 */
[----:B0-----:R-:W-:Y:S01]  /*90b0*/  STG.E.64 desc[UR36][R2.64], R4 ;  /* 0x0000000402007986 */ /* 0x001fe2000c101b24 */
[----:B------:R-:W-:Y:S05]  /*90c0*/  EXIT ;  /* 0x000000000000794d */ /* 0x000fea0003800000 */
.L_x_5109:
[----:B-1----:R-:W-:-:S04]  /*90d0*/  IMAD.U32 R18, R18, 0x10000, RZ ;  /* 0x0001000012127824 */ /* 0x002fc800078e00ff */
[----:B------:R-:W0:Y:S02]  /*90e0*/  F2I.FTZ.U32.TRUNC.NTZ R5, R18 ;  /* 0x0000001200057305 */ /* 0x000e24000021f000 */
[----:B0-----:R-:W-:Y:S01]  /*90f0*/  STG.E desc[UR36][R2.64], R5 ;  /* 0x0000000502007986 */ /* 0x001fe2000c101924 */
[----:B------:R-:W-:Y:S05]  /*9100*/  EXIT ;  /* 0x000000000000794d */ /* 0x000fea0003800000 */
.L_x_5112:
        /* <DEDUP_REMOVED lines=15> */
.L_x_7854:


//--------------------- .text._ZN2at6native18elementwise_kernelILi128ELi4EZNS0_22gpu_kernel_impl_nocastIZZZNS0_60_GLOBAL__N__171e0b9f_22_ActivationEluKernel_cu_9e10b42f_305310elu_kernelERNS_18TensorIteratorBaseERKN3c106ScalarES9_S9_ENKUlvE_clEvENKUlvE2_clEvEUlNS6_8BFloat16EE_EEvS5_RKT_EUliE_EEviT1_ --------------------------
	.section	.text._ZN2at6native18elementwise_kernelILi128ELi4EZNS0_22gpu_kernel_impl_nocastIZZZNS0_60_GLOBAL__N__171e0b9f_22_ActivationEluKernel_cu_9e10b42f_305310elu_kernelERNS_18TensorIteratorBaseERKN3c106ScalarES9_S9_ENKUlvE_clEvENKUlvE2_clEvEUlNS6_8BFloat16EE_EEvS5_RKT_EUliE_EEviT1_,"ax",@progbits
	.align	128
        .global         _ZN2at6native18elementwise_kernelILi128ELi4EZNS0_22gpu_kernel_impl_nocastIZZZNS0_60_GLOBAL__N__171e0b9f_22_ActivationEluKernel_cu_9e10b42f_305310elu_kernelERNS_18TensorIteratorBaseERKN3c106ScalarES9_S9_ENKUlvE_clEvENKUlvE2_clEvEUlNS6_8BFloat16EE_EEvS5_RKT_EUliE_EEviT1_
        .type           _ZN2at6native18elementwise_kernelILi128ELi4EZNS0_22gpu_kernel_impl_nocastIZZZNS0_60_GLOBAL__N__171e0b9f_22_ActivationEluKernel_cu_9e10b42f_305310elu_kernelERNS_18TensorIteratorBaseERKN3c106ScalarES9_S9_ENKUlvE_clEvENKUlvE2_clEvEUlNS6_8BFloat16EE_EEvS5_RKT_EUliE_EEviT1_,@function
        .size           _ZN2at6native18elementwise_kernelILi128ELi4EZNS0_22gpu_kernel_impl_nocastIZZZNS0_60_GLOBAL__N__171e0b9f_22_ActivationEluKernel_cu_9e10b42f_305310elu_kernelERNS_18TensorIteratorBaseERKN3c106ScalarES9_S9_ENKUlvE_clEvENKUlvE2_clEvEUlNS6_8BFloat16EE_EEvS5_RKT_EUliE_EEviT1_,(.L_x_7855 - _ZN2at6native18elementwise_kernelILi128ELi4EZNS0_22gpu_kernel_impl_nocastIZZZNS0_60_GLOBAL__N__171e0b9f_22_ActivationEluKernel_cu_9e10b42f_305310elu_kernelERNS_18TensorIteratorBaseERKN3c106ScalarES9_S9_ENKUlvE_clEvENKUlvE2_clEvEUlNS6_8BFloat16EE_EEvS5_RKT_EUliE_EEviT1_)
        .other          _ZN2at6native18elementwise_kernelILi128ELi4EZNS0_22gpu_kernel_impl_nocastIZZZNS0_60_GLOBAL__N__171e0b9f_22_ActivationEluKernel_cu_9e10b42f_305310elu_kernelERNS_18TensorIteratorBaseERKN3c106ScalarES9_S9_ENKUlvE_clEvENKUlvE2_clEvEUlNS6_8BFloat16EE_EEvS5_RKT_EUliE_EEviT1_,@"STO_CUDA_ENTRY STV_DEFAULT"
_ZN2at6native18elementwise_kernelILi128ELi4EZNS0_22gpu_kernel_impl_nocastIZZZNS0_60_GLOBAL__N__171e0b9f_22_ActivationEluKernel_cu_9e10b42f_305310elu_kernelERNS_18TensorIteratorBaseERKN3c106ScalarES9_S9_ENKUlvE_clEvENKUlvE2_clEvEUlNS6_8BFloat16EE_EEvS5_RKT_EUliE_EEviT1_:
.text._ZN2at6native18elementwise_kernelILi128ELi4EZNS0_22gpu_kernel_impl_nocastIZZZNS0_60_GLOBAL__N__171e0b9f_22_ActivationEluKernel_cu_9e10b42f_305310elu_kernelERNS_18TensorIteratorBaseERKN3c106ScalarES9_S9_ENKUlvE_clEvENKUlvE2_clEvEUlNS6_8BFloat16EE_EEvS5_RKT_EUliE_EEviT1_:
        /* <DEDUP_REMOVED lines=11> */
[----:B------:R-:W-:Y:S02]  /*00b0*/  MOV R5, RZ ;  /* 0x000000ff00057202 */ /* 0x000fe40000000f00 */
        /* <DEDUP_REMOVED lines=10> */
[----:B------:R-:W-:-:S04]  /*0160*/  IMAD R0, R0, UR7, R3 ;  /* 0x0000000700007c24 */ /* 0x000fc8000f8e0203 */
[C---:B------:R-:W-:Y:S02]  /*0170*/  IMAD R5, R0.reuse, UR8, RZ ;  /* 0x0000000800057c24 */ /* 0x040fe4000f8e02ff */
[----:B------:R-:W-:Y:S01]  /*0180*/  IMAD R0, R0, UR9, RZ ;  /* 0x0000000900007c24 */ /* 0x000fe2000f8e02ff */
[----:B------:R-:W-:Y:S06]  /*0190*/  @!P0 BRA `(.L_x_5115) ;  /* 0x0000001000748947 */ /* 0x000fec0003800000 */
[----:B------:R-:W-:Y:S01]  /*01a0*/  HFMA2.MMA R6, -RZ, RZ, 0, 0 ;  /* 0x00000000ff067435 */ /* 0x000fe200000001ff */
[----:B------:R-:W-:Y:S01]  /*01b0*/  ULDC.64 UR8, c[0x0][0x228] ;  /* 0x00008a0000087ab9 */ /* 0x000fe20000000a00 */
[----:B------:R-:W-:Y:S01]  /*01c0*/  ULDC UR7, c[0x0][0x230] ;  /* 0x00008c0000077ab9 */ /* 0x000fe20000000800 */
[----:B------:R-:W-:-:S07]  /*01d0*/  ISETP.NE.AND P0, PT, R4, 0x2, PT ;  /* 0x000000020400780c */ /* 0x000fce0003f05270 */
[----:B------:R-:W-:-:S05]  /*01e0*/  IMAD.HI.U32 R8, R7, UR9, R6 ;  /* 0x0000000907087c27 */ /* 0x000fca000f8e0006 */
[----:B------:R-:W-:-:S04]  /*01f0*/  SHF.R.U32.HI R9, RZ, UR7, R8 ;  /* 0x00000007ff097c19 */ /* 0x000fc80008011608 */
[----:B------:R-:W-:-:S05]  /*0200*/  IADD3 R6, -R9, RZ, RZ ;  /* 0x000000ff09067210 */ /* 0x000fca0007ffe1ff */
[----:B------:R-:W-:Y:S01]  /*0210*/  IMAD R6, R6, UR8, R7 ;  /* 0x0000000806067c24 */ /* 0x000fe2000f8e0207 */
[----:B------:R-:W-:-:S03]  /*0220*/  ULDC.64 UR8, c[0x0][0x350] ;  /* 0x0000d40000087ab9 */ /* 0x000fc60000000a00 */
        /* <DEDUP_REMOVED lines=262> */
[----:B------:R-:W-:Y:S02]  /*1290*/  @P0 MOV R10, RZ ;  /* 0x000000ff000a0202 */ /* 0x000fe40000000f00 */
[----:B------:R-:W-:-:S05]  /*12a0*/  IADD3 R6, -R11, RZ, RZ ;  /* 0x000000ff0b067210 */ /* 0x000fca0007ffe1ff */
[----:B------:R-:W1:Y:S01]  /*12b0*/  @P0 LDC R15, c[0x0][0x33c] ;  /* 0x0000cf00ff0f0b82 */ /* 0x000e620000000800 */
[----:B------:R-:W-:Y:S01]  /*12c0*/  IMAD R6, R6, UR8, R7 ;  /* 0x0000000806067c24 */ /* 0x000fe2000f8e0207 */
[----:B------:R-:W-:-:S03]  /*12d0*/  ULDC.64 UR8, c[0x0][0x400] ;  /* 0x0001000000087ab9 */ /* 0x000fc60000000a00 */
[C---:B------:R-:W-:Y:S02]  /*12e0*/  IMAD R5, R6.reuse, UR8, R5 ;  /* 0x0000000806057c24 */ /* 0x040fe4000f8e0205 */
[----:B------:R-:W-:Y:S01]  /*12f0*/  IMAD R0, R6, UR9, R0 ;  /* 0x0000000906007c24 */ /* 0x000fe2000f8e0200 */
[----:B------:R-:W2:Y:S01]  /*1300*/  @P0 LDC.64 R8, c[0x0][0x408] ;  /* 0x00010200ff080b82 */ /* 0x000ea20000000a00 */
[----:B0-----:R-:W-:-:S05]  /*1310*/  @P0 IMAD.HI.U32 R2, R11, R12, R10 ;  /* 0x0000000c0b020227 */ /* 0x001fca00078e000a */
[----:B------:R-:W-:-:S04]  /*1320*/  @P0 SHF.R.U32.HI R2, RZ, R13, R2 ;  /* 0x0000000dff020219 */ /* 0x000fc80000011602 */
[----:B------:R-:W-:-:S05]  /*1330*/  @P0 IADD3 R10, -R2, RZ, RZ ;  /* 0x000000ff020a0210 */ /* 0x000fca0007ffe1ff */
[----:B-1----:R-:W-:-:S04]  /*1340*/  @P0 IMAD R10, R10, R15, R11 ;  /* 0x0000000f0a0a0224 */ /* 0x002fc800078e020b */
[C---:B--2---:R-:W-:Y:S02]  /*1350*/  @P0 IMAD R5, R10.reuse, R8, R5 ;  /* 0x000000080a050224 */ /* 0x044fe400078e0205 */
[----:B------:R-:W-:-:S07]  /*1360*/  @P0 IMAD R0, R10, R9, R0 ;  /* 0x000000090a000224 */ /* 0x000fce00078e0200 */
.L_x_5115:
[----:B------:R-:W-:Y:S02]  /*1370*/  ULDC.64 UR8, c[0x0][0x418] ;  /* 0x0001060000087ab9 */ /* 0x000fe40000000a00 */
[----:B------:R-:W-:-:S04]  /*1380*/  IADD3 R6, P0, R0, UR8, RZ ;  /* 0x0000000800067c10 */ /* 0x000fc8000ff1e0ff */
[----:B------:R-:W-:Y:S01]  /*1390*/  IADD3.X R7, RZ, UR9, RZ, P0, !PT ;  /* 0x00000009ff077c10 */ /* 0x000fe200087fe4ff */
[----:B------:R-:W-:-:S04]  /*13a0*/  ULDC.64 UR8, c[0x0][0x410] ;  /* 0x0001040000087ab9 */ /* 0x000fc80000000a00 */
[----:B------:R-:W2:Y:S01]  /*13b0*/  LDG.E.U16 R6, desc[UR4][R6.64] ;  /* 0x0000000406067981 */ /* 0x000ea2000c1e1500 */
[----:B------:R-:W-:Y:S01]  /*13c0*/  IADD3 R4, P1, R5, UR8, RZ ;  /* 0x0000000805047c10 */ /* 0x000fe2000ff3e0ff */
[----:B------:R-:W-:Y:S03]  /*13d0*/  BSSY B1, `(.L_x_5116) ;  /* 0x0000025000017945 */ /* 0x000fe60003800000 */
[----:B------:R-:W-:Y:S02]  /*13e0*/  IADD3.X R5, RZ, UR9, RZ, P1, !PT ;  /* 0x00000009ff057c10 */ /* 0x000fe40008ffe4ff */
[----:B--2---:R-:W-:-:S04]  /*13f0*/  SHF.L.U32 R0, R6, 0x10, RZ ;  /* 0x0000001006007819 */ /* 0x004fc800000006ff */
[----:B------:R-:W-:-:S13]  /*1400*/  FSETP.GT.FTZ.AND P0, PT, R0, RZ, PT ;  /* 0x000000ff0000720b */ /* 0x000fda0003f14000 */
[----:B------:R-:W-:Y:S05]  /*1410*/  @P0 BRA `(.L_x_5117) ;  /* 0x0000000000780947 */ /* 0x000fea0003800000 */
[----:B------:R-:W-:Y:S01]  /*1420*/  ULDC UR7, c[0x0][0x428] ;  /* 0x00010a0000077ab9 */ /* 0x000fe20000000800 */
[----:B------:R-:W-:Y:S01]  /*1430*/  MOV R9, 0x3ab5ebe6 ;  /* 0x3ab5ebe600097802 */ /* 0x000fe20000000f00 */
        /* <DEDUP_REMOVED lines=28> */
.L_x_5117:
[----:B------:R-:W-:Y:S02]  /*1600*/  ULDC UR7, c[0x0][0x424] ;  /* 0x0001090000077ab9 */ /* 0x000fe40000000800 */
[----:B------:R-:W-:-:S07]  /*1610*/  FMUL.FTZ R0, R0, UR7 ;  /* 0x0000000700007c20 */ /* 0x000fce0008410000 */
.L_x_5118:
[----:B------:R-:W-:Y:S05]  /*1620*/  BSYNC B1 ;  /* 0x0000000000017941 */ /* 0x000fea0003800000 */
.L_x_5116:
[----:B------:R-:W-:Y:S02]  /*1630*/  F2FP.BF16.F32.PACK_AB R0, RZ, R0 ;  /* 0x00000000ff00723e */ /* 0x000fe400000010ff */
[----:B------:R-:W-:-:S03]  /*1640*/  IADD3 R3, R3, 0x80, RZ ;  /* 0x0000008003037810 */ /* 0x000fc60007ffe0ff */
[----:B------:R0:W-:Y:S04]  /*1650*/  STG.E.U16 desc[UR4][R4.64], R0 ;  /* 0x0000000004007986 */ /* 0x0001e8000c101504 */
.L_x_5114:
[----:B------:R-:W-:Y:S05]  /*1660*/  BSYNC B0 ;  /* 0x0000000000007941 */ /* 0x000fea0003800000 */
.L_x_5113:
[----:B------:R-:W-:Y:S01]  /*1670*/  ISETP.GE.AND P0, PT, R3, UR6, PT ;  /* 0x0000000603007c0c */ /* 0x000fe2000bf06270 */
[----:B------:R-:W-:-:S12]  /*1680*/  BSSY B0, `(.L_x_5119) ;  /* 0x00002be000007945 */ /* 0x000fd80003800000 */
[----:B------:R-:W-:Y:S05]  /*1690*/  @P0 BRA `(.L_x_5120) ;  /* 0x0000002800f00947 */ /* 0x000fea0003800000 */
[----:B0-----:R-:W0:Y:S01]  /*16a0*/  LDC R4, c[0x0][0x218] ;  /* 0x00008600ff047b82 */ /* 0x001e220000000800 */
        /* <DEDUP_REMOVED lines=52> */
[----:B------:R-:W-:Y:S01]  /*19f0*/  IMAD.MOV.U32 R8, RZ, RZ, RZ ;  /* 0x000000ffff087224 */ /* 0x000fe200078e00ff */
[----:B------:R-:W-:Y:S01]  /*1a00*/  ULDC.64 UR8, c[0x0][0x250] ;  /* 0x0000940000087ab9 */ /* 0x000fe20000000a00 */
[----:B------:R-:W-:Y:S01]  /*1a10*/  ISETP.NE.AND P0, PT, R4, 0x5, PT ;  /* 0x000000050400780c */ /* 0x000fe20003f05270 */
[----:B------:R-:W-:Y:S01]  /*1a20*/  ULDC UR7, c[0x0][0x24c] ;  /* 0x0000930000077ab9 */ /* 0x000fe20000000800 */
        /* <DEDUP_REMOVED lines=245> */
.L_x_5121:
        /* <DEDUP_REMOVED lines=12> */
[----:B------:R-:W-:Y:S01]  /*2a40*/  HFMA2.MMA R9, -RZ, RZ, 0.83837890625, -4044 ;  /* 0x3ab5ebe6ff097435 */ /* 0x000fe200000001ff */
        /* <DEDUP_REMOVED lines=28> */
.L_x_5123:
[----:B------:R-:W-:Y:S02]  /*2c10*/  ULDC UR7, c[0x0][0x424] ;  /* 0x0001090000077ab9 */ /* 0x000fe40000000800 */
[----:B------:R-:W-:-:S07]  /*2c20*/  FMUL.FTZ R0, R0, UR7 ;  /* 0x0000000700007c20 */ /* 0x000fce0008410000 */
.L_x_5124:
[----:B------:R-:W-:Y:S05]  /*2c30*/  BSYNC B1 ;  /* 0x0000000000017941 */ /* 0x000fea0003800000 */
.L_x_5122:
[----:B------:R-:W-:Y:S02]  /*2c40*/  F2FP.BF16.F32.PACK_AB R0, RZ, R0 ;  /* 0x00000000ff00723e */ /* 0x000fe400000010ff */
[----:B------:R-:W-:-:S03]  /*2c50*/  IADD3 R3, R3, 0x80, RZ ;  /* 0x0000008003037810 */ /* 0x000fc60007ffe0ff */
[----:B------:R1:W-:Y:S01]  /*2c60*/  STG.E.U16 desc[UR4][R4.64], R0 ;  /* 0x0000000004007986 */ /* 0x0003e2000c101504 */
[----:B------:R-:W-:-:S13]  /*2c70*/  ISETP.GE.AND P0, PT, R3, UR6, PT ;  /* 0x0000000603007c0c */ /* 0x000fda000bf06270 */
[----:B-1----:R-:W-:Y:S05]  /*2c80*/  @P0 BRA `(.L_x_5120) ;  /* 0x0000001400740947 */ /* 0x002fea0003800000 */
        /* <DEDUP_REMOVED lines=94> */
[----:B------:R-:W-:-:S05]  /*3270*/  SHF.R.U32.HI R9, RZ, UR7, R8 ;  /* 0x00000007ff097c19 */ /* 0x000fca0008011608 */
[----:B------:R-:W-:-:S04]  /*3280*/  IMAD.MOV R6, RZ, RZ, -R9 ;  /* 0x000000ffff067224 */ /* 0x000fc800078e0a09 */
        /* <DEDUP_REMOVED lines=192> */
[----:B------:R-:W-:-:S03]  /*3e90*/  @P0 IMAD.MOV.U32 R10, RZ, RZ, RZ ;  /* 0x000000ffff0a0224 */ /* 0x000fc600078e00ff */
[----:B------:R-:W-:Y:S01]  /*3ea0*/  IADD3 R6, -R11, RZ, RZ ;  /* 0x000000ff0b067210 */ /* 0x000fe20007ffe1ff */
[----:B------:R-:W1:Y:S04]  /*3eb0*/  @P0 LDC R15, c[0x0][0x33c] ;  /* 0x0000cf00ff0f0b82 */ /* 0x000e680000000800 */
[----:B------:R-:W-:Y:S01]  /*3ec0*/  IMAD R6, R6, UR8, R7 ;  /* 0x0000000806067c24 */ /* 0x000fe2000f8e0207 */
[----:B------:R-:W-:-:S03]  /*3ed0*/  ULDC.64 UR8, c[0x0][0x400] ;  /* 0x0001000000087ab9 */ /* 0x000fc60000000a00 */
[----:B------:R-:W2:Y:S01]  /*3ee0*/  @P0 LDC.64 R8, c[0x0][0x408] ;  /* 0x00010200ff080b82 */ /* 0x000ea20000000a00 */
[C---:B------:R-:W-:Y:S02]  /*3ef0*/  IMAD R5, R6.reuse, UR8, R5 ;  /* 0x0000000806057c24 */ /* 0x040fe4000f8e0205 */
[----:B------:R-:W-:Y:S02]  /*3f00*/  IMAD R0, R6, UR9, R0 ;  /* 0x0000000906007c24 */ /* 0x000fe4000f8e0200 */
[----:B0-----:R-:W-:-:S05]  /*3f10*/  @P0 IMAD.HI.U32 R2, R11, R12, R10 ;  /* 0x0000000c0b020227 */ /* 0x001fca00078e000a */
[----:B------:R-:W-:-:S04]  /*3f20*/  @P0 SHF.R.U32.HI R2, RZ, R13, R2 ;  /* 0x0000000dff020219 */ /* 0x000fc80000011602 */
[----:B------:R-:W-:-:S05]  /*3f30*/  @P0 IADD3 R10, -R2, RZ, RZ ;  /* 0x000000ff020a0210 */ /* 0x000fca0007ffe1ff */
[----:B-1----:R-:W-:-:S04]  /*3f40*/  @P0 IMAD R10, R15, R10, R11 ;  /* 0x0000000a0f0a0224 */ /* 0x002fc800078e020b */
[C---:B--2---:R-:W-:Y:S02]  /*3f50*/  @P0 IMAD R5, R10.reuse, R8, R5 ;  /* 0x000000080a050224 */ /* 0x044fe400078e0205 */
[----:B------:R-:W-:-:S07]  /*3f60*/  @P0 IMAD R0, R10, R9, R0 ;  /* 0x000000090a000224 */ /* 0x000fce00078e0200 */
.L_x_5125:
        /* <DEDUP_REMOVED lines=41> */
.L_x_5127:
[----:B------:R-:W-:Y:S02]  /*4200*/  ULDC UR7, c[0x0][0x424] ;  /* 0x0001090000077ab9 */ /* 0x000fe40000000800 */
[----:B------:R-:W-:-:S07]  /*4210*/  FMUL.FTZ R0, R0, UR7 ;  /* 0x0000000700007c20 */ /* 0x000fce0008410000 */
.L_x_5128:
[----:B------:R-:W-:Y:S05]  /*4220*/  BSYNC B1 ;  /* 0x0000000000017941 */ /* 0x000fea0003800000 */
.L_x_5126:
[----:B------:R-:W-:Y:S02]  /*4230*/  F2FP.BF16.F32.PACK_AB R0, RZ, R0 ;  /* 0x00000000ff00723e */ /* 0x000fe400000010ff */
[----:B------:R-:W-:-:S03]  /*4240*/  IADD3 R3, R3, 0x80, RZ ;  /* 0x0000008003037810 */ /* 0x000fc60007ffe0ff */
[----:B------:R1:W-:Y:S04]  /*4250*/  STG.E.U16 desc[UR4][R4.64], R0 ;  /* 0x0000000004007986 */ /* 0x0003e8000c101504 */
.L_x_5120:
[----:B------:R-:W-:Y:S05]  /*4260*/  BSYNC B0 ;  /* 0x0000000000007941 */ /* 0x000fea0003800000 */
.L_x_5119:
[----:B------:R-:W-:-:S13]  /*4270*/  ISETP.GE.AND P0, PT, R3, UR6, PT ;  /* 0x0000000603007c0c */ /* 0x000fda000bf06270 */
[----:B------:R-:W-:Y:S05]  /*4280*/  @P0 EXIT ;  /* 0x000000000000094d */ /* 0x000fea0003800000 */
[----:B01----:R-:W0:Y:S01]  /*4290*/  LDC R4, c[0x0][0x218] ;  /* 0x00008600ff047b82 */ /* 0x003e220000000800 */
[----:B------:R-:W-:Y:S01]  /*42a0*/  HFMA2.MMA R0, -RZ, RZ, 0, 0 ;  /* 0x00000000ff007435 */ /* 0x000fe200000001ff */
[----:B------:R-:W-:Y:S02]  /*42b0*/  MOV R5, RZ ;  /* 0x000000ff00057202 */ /* 0x000fe40000000f00 */
[----:B0-----:R-:W-:-:S13]  /*42c0*/  ISETP.NE.AND P0, PT, R4, RZ, PT ;  /* 0x000000ff0400720c */ /* 0x001fda0003f05270 */
[----:B------:R-:W-:Y:S05]  /*42d0*/  @!P0 BRA `(.L_x_5129) ;  /* 0x0000001000a48947 */ /* 0x000fea0003800000 */
[----:B------:R-:W-:Y:S01]  /*42e0*/  MOV R2, RZ ;  /* 0x000000ff00027202 */ /* 0x000fe20000000f00 */
[----:B------:R-:W-:Y:S01]  /*42f0*/  ULDC.64 UR6, c[0x0][0x220] ;  /* 0x0000880000067ab9 */ /* 0x000fe20000000a00 */
[----:B------:R-:W-:-:S03]  /*4300*/  ISETP.NE.AND P0, PT, R4, 0x1, PT ;  /* 0x000000010400780c */ /* 0x000fc60003f05270 */
[----:B------:R-:W-:Y:S01]  /*4310*/  IMAD.HI.U32 R6, R3, UR6, R2 ;  /* 0x0000000603067c27 */ /* 0x000fe2000f8e0002 */
[----:B------:R-:W-:-:S04]  /*4320*/  ULDC UR6, c[0x0][0x21c] ;  /* 0x0000870000067ab9 */ /* 0x000fc80000000800 */
[----:B------:R-:W-:-:S04]  /*4330*/  SHF.R.U32.HI R7, RZ, UR7, R6 ;  /* 0x00000007ff077c19 */ /* 0x000fc80008011606 */
[----:B------:R-:W-:-:S05]  /*4340*/  IADD3 R0, -R7, RZ, RZ ;  /* 0x000000ff07007210 */ /* 0x000fca0007ffe1ff */
[----:B------:R-:W-:Y:S01]  /*4350*/  IMAD R0, R0, UR6, R3 ;  /* 0x0000000600007c24 */ /* 0x000fe2000f8e0203 */
[----:B------:R-:W-:-:S03]  /*4360*/  ULDC.64 UR6, c[0x0][0x348] ;  /* 0x0000d20000067ab9 */ /* 0x000fc60000000a00 */
        /* <DEDUP_REMOVED lines=41> */
[----:B------:R-:W-:-:S08]  /*4600*/  ISETP.NE.AND P0, PT, R4, 0x5, PT ;  /* 0x000000050400780c */ /* 0x000fd00003f05270 */
        /* <DEDUP_REMOVED lines=233> */
[----:B------:R-:W-:Y:S01]  /*54a0*/  ULDC.64 UR6, c[0x0][0x400] ;  /* 0x0001000000067ab9 */ /* 0x000fe20000000a00 */
[----:B------:R-:W-:-:S05]  /*54b0*/  IADD3 R9, -R7, RZ, RZ ;  /* 0x000000ff07097210 */ /* 0x000fca0007ffe1ff */
[----:B------:R-:W1:Y:S08]  /*54c0*/  @P0 LDC R13, c[0x0][0x33c] ;  /* 0x0000cf00ff0d0b82 */ /* 0x000e700000000800 */
[----:B------:R-:W2:Y:S01]  /*54d0*/  @P0 LDC.64 R14, c[0x0][0x408] ;  /* 0x00010200ff0e0b82 */ /* 0x000ea20000000a00 */
[----:B0-----:R-:W-:-:S05]  /*54e0*/  @P0 IMAD.HI.U32 R2, R7, R10, R6 ;  /* 0x0000000a07020227 */ /* 0x001fca00078e0006 */
[----:B------:R-:W-:Y:S01]  /*54f0*/  @P0 SHF.R.U32.HI R4, RZ, R11, R2 ;  /* 0x0000000bff040219 */ /* 0x000fe20000011602 */
[----:B------:R-:W-:-:S03]  /*5500*/  IMAD R2, R9, UR8, R3 ;  /* 0x0000000809027c24 */ /* 0x000fc6000f8e0203 */
[----:B------:R-:W-:Y:S01]  /*5510*/  @P0 IADD3 R6, -R4, RZ, RZ ;  /* 0x000000ff04060210 */ /* 0x000fe20007ffe1ff */
[C---:B------:R-:W-:Y:S02]  /*5520*/  IMAD R5, R2.reuse, UR6, R5 ;  /* 0x0000000602057c24 */ /* 0x040fe4000f8e0205 */
[----:B------:R-:W-:Y:S02]  /*5530*/  IMAD R0, R2, UR7, R0 ;  /* 0x0000000702007c24 */ /* 0x000fe4000f8e0200 */
[----:B-1----:R-:W-:-:S04]  /*5540*/  @P0 IMAD R6, R13, R6, R7 ;  /* 0x000000060d060224 */ /* 0x002fc800078e0207 */
[C---:B--2---:R-:W-:Y:S02]  /*5550*/  @P0 IMAD R5, R6.reuse, R14, R5 ;  /* 0x0000000e06050224 */ /* 0x044fe400078e0205 */
[----:B------:R-:W-:-:S07]  /*5560*/  @P0 IMAD R0, R6, R15, R0 ;  /* 0x0000000f06000224 */ /* 0x000fce00078e0200 */
.L_x_5129:
        /* <DEDUP_REMOVED lines=41> */
.L_x_5131:
[----:B------:R-:W-:Y:S02]  /*5800*/  ULDC UR6, c[0x0][0x424] ;  /* 0x0001090000067ab9 */ /* 0x000fe40000000800 */
[----:B------:R-:W-:-:S07]  /*5810*/  FMUL.FTZ R0, R0, UR6 ;  /* 0x0000000600007c20 */ /* 0x000fce0008410000 */
.L_x_5132:
[----:B------:R-:W-:Y:S05]  /*5820*/  BSYNC B0 ;  /* 0x0000000000007941 */ /* 0x000fea0003800000 */
.L_x_5130:
[----:B------:R-:W-:-:S05]  /*5830*/  F2FP.BF16.F32.PACK_AB R0, RZ, R0 ;  /* 0x00000000ff00723e */ /* 0x000fca00000010ff */
[----:B------:R-:W-:Y:S01]  /*5840*/  STG.E.U16 desc[UR4][R2.64], R0 ;  /* 0x0000000002007986 */ /* 0x000fe2000c101504 */
[----:B------:R-:W-:Y:S05]  /*5850*/  EXIT ;  /* 0x000000000000794d */ /* 0x000fea0003800000 */
.L_x_5133:
        /* <DEDUP_REMOVED lines=10> */
.L_x_7855:


//--------------------- .text._ZN2at6native27unrolled_elementwise_kernelIZZZNS0_60_GLOBAL__N__171e0b9f_22_ActivationEluKernel_cu_9e10b42f_305310elu_kernelERNS_18TensorIteratorBaseERKN3c106ScalarES8_S8_ENKUlvE_clEvENKUlvE2_clEvEUlNS5_8BFloat16EE_St5arrayIPcLm2EELi4E23TrivialOffsetCalculatorILi1EjESH_NS0_6memory15LoadWithoutCastENSI_16StoreWithoutCastEEEviT_T0_T2_T3_T4_T5_ --------------------------
	.section	.text._ZN2at6native27unrolled_elementwise_kernelIZZZNS0_60_GLOBAL__N__171e0b9f_22_ActivationEluKernel_cu_9e10b42f_305310elu_kernelERNS_18TensorIteratorBaseERKN3c106ScalarES8_S8_ENKUlvE_clEvENKUlvE2_clEvEUlNS5_8BFloat16EE_St5arrayIPcLm2EELi4E23TrivialOffsetCalculatorILi1EjESH_NS0_6memory15LoadWithoutCastENSI_16StoreWithoutCastEEEviT_T0_T2_T3_T4_T5_,"ax",@progbits
	.align	128
        .global         _ZN2at6native27unrolled_elementwise_kernelIZZZNS0_60_GLOBAL__N__171e0b9f_22_ActivationEluKernel_cu_9e10b42f_305310elu_kernelERNS_18TensorIteratorBaseERKN3c106ScalarES8_S8_ENKUlvE_clEvENKUlvE2_clEvEUlNS5_8BFloat16EE_St5arrayIPcLm2EELi4E23TrivialOffsetCalculatorILi1EjESH_NS0_6memory15LoadWithoutCastENSI_16StoreWithoutCastEEEviT_T0_T2_T3_T4_T5_
        .type           _ZN2at6native27unrolled_elementwise_kernelIZZZNS0_60_GLOBAL__N__171e0b9f_22_ActivationEluKernel_cu_9e10b42f_305310elu_kernelERNS_18TensorIteratorBaseERKN3c106ScalarES8_S8_ENKUlvE_clEvENKUlvE2_clEvEUlNS5_8BFloat16EE_St5arrayIPcLm2EELi4E23TrivialOffsetCalculatorILi1EjESH_NS0_6memory15LoadWithoutCastENSI_16StoreWithoutCastEEEviT_T0_T2_T3_T4_T5_,@function
        .size           _ZN2at6native27unrolled_elementwise_kernelIZZZNS0_60_GLOBAL__N__171e0b9f_22_ActivationEluKernel_cu_9e10b42f_305310elu_kernelERNS_18TensorIteratorBaseERKN3c106ScalarES8_S8_ENKUlvE_clEvENKUlvE2_clEvEUlNS5_8BFloat16EE_St5arrayIPcLm2EELi4E23TrivialOffsetCalculatorILi1EjESH_NS0_6memory15LoadWithoutCastENSI_16StoreWithoutCastEEEviT_T0_T2_T3_T4_T5_,(.L_x_7856 - _ZN2at6native27unrolled_elementwise_kernelIZZZNS0_60_GLOBAL__N__171e0b9f_22_ActivationEluKernel_cu_9e10b42f_305310elu_kernelERNS_18TensorIteratorBaseERKN3c106ScalarES8_S8_ENKUlvE_clEvENKUlvE2_clEvEUlNS5_8BFloat16EE_St5arrayIPcLm2EELi4E23TrivialOffsetCalculatorILi1EjESH_NS0_6memory15LoadWithoutCastENSI_16StoreWithoutCastEEEviT_T0_T2_T3_T4_T5_)
        .other          _ZN2at6native27unrolled_elementwise_kernelIZZZNS0_60_GLOBAL__N__171e0b9f_22_ActivationEluKernel_cu_9e10b42f_305310elu_kernelERNS_18TensorIteratorBaseERKN3c106ScalarES8_S8_ENKUlvE_clEvENKUlvE2_clEvEUlNS5_8BFloat16EE_St5arrayIPcLm2EELi4E23TrivialOffsetCalculatorILi1EjESH_NS0_6memory15LoadWithoutCastENSI_16StoreWithoutCastEEEviT_T0_T2_T3_T4_T5_,@"STO_CUDA_ENTRY STV_DEFAULT"
_ZN2at6native27unrolled_elementwise_kernelIZZZNS0_60_GLOBAL__N__171e0b9f_22_ActivationEluKernel_cu_9e10b42f_305310elu_kernelERNS_18TensorIteratorBaseERKN3c106ScalarES8_S8_ENKUlvE_clEvENKUlvE2_clEvEUlNS5_8BFloat16EE_St5arrayIPcLm2EELi4E23TrivialOffsetCalculatorILi1EjESH_NS0_6memory15LoadWithoutCastENSI_16StoreWithoutCastEEEviT_T0_T2_T3_T4_T5_:
.text._ZN2at6native27unrolled_elementwise_kernelIZZZNS0_60_GLOBAL__N__171e0b9f_22_ActivationEluKernel_cu_9e10b42f_305310elu_kernelERNS_18TensorIteratorBaseERKN3c106ScalarES8_S8_ENKUlvE_clEvENKUlvE2_clEvEUlNS5_8BFloat16EE_St5arrayIPcLm2EELi4E23TrivialOffsetCalculatorILi1EjESH_NS0_6memory15LoadWithoutCastENSI_16StoreWithoutCastEEEviT_T0_T2_T3_T4_T5_:
[----:B------:R-:W-:Y:S01]  /*0000*/  LDC R1, c[0x0][0x28] ;  /* 0x00000a00ff017b82 */ /* 0x000fe20000000800 */
[----:B------:R-:W0:Y:S07]  /*0010*/  S2R R0, SR_CTAID.X ;  /* 0x0000000000007919 */ /* 0x000e2e0000002500 */
[----:B------:R-:W0:Y:S01]  /*0020*/  LDC R5, c[0x0][0x210] ;  /* 0x00008400ff057b82 */ /* 0x000e220000000800 */
[----:B------:R-:W-:Y:S01]  /*0030*/  ULDC.64 UR4, c[0x0][0x208] ;  /* 0x0000820000047ab9 */ /* 0x000fe20000000a00 */
[----:B------:R-:W1:Y:S01]  /*0040*/  S2R R3, SR_TID.X ;  /* 0x0000000000037919 */ /* 0x000e620000002100 */
[----:B0-----:R-:W-:Y:S01]  /*0050*/  IMAD R2, R0, -0x200, R5 ;  /* 0xfffffe0000027824 */ /* 0x001fe200078e0205 */
[----:B-1----:R-:W-:-:S04]  /*0060*/  MOV R13, R3 ;  /* 0x00000003000d7202 */ /* 0x002fc80000000f00 */
[----:B------:R-:W-:-:S13]  /*0070*/  ISETP.GE.AND P2, PT, R3, R2, PT ;  /* 0x000000020300720c */ /* 0x000fda0003f46270 */
[----:B------:R-:W-:Y:S01]  /*0080*/  @!P2 LEA R15, R0, R13, 0x9 ;  /* 0x0000000d000fa211 */ /* 0x000fe200078e48ff */
[----:B------:R-:W0:Y:S01]  /*0090*/  @!P2 LDC.64 R4, c[0x0][0x238] ;  /* 0x00008e00ff04ab82 */ /* 0x000e220000000a00 */
[----:B------:R-:W-:-:S04]  /*00a0*/  @!P2 IADD3 R13, R13, 0x80, RZ ;  /* 0x000000800d0da810 */ /* 0x000fc80007ffe0ff */
[----:B------:R-:W-:-:S13]  /*00b0*/  ISETP.GE.AND P0, PT, R13, R2, PT ;  /* 0x000000020d00720c */ /* 0x000fda0003f06270 */
[----:B------:R-:W-:Y:S01]  /*00c0*/  @!P0 LEA R17, R0, R13, 0x9 ;  /* 0x0000000d00118211 */ /* 0x000fe200078e48ff */
[----:B------:R-:W1:Y:S01]  /*00d0*/  @!P0 LDC.64 R10, c[0x0][0x238] ;  /* 0x00008e00ff0a8b82 */ /* 0x000e620000000a00 */
[----:B------:R-:W-:-:S04]  /*00e0*/  @!P0 IADD3 R13, R13, 0x80, RZ ;  /* 0x000000800d0d8810 */ /* 0x000fc80007ffe0ff */
[----:B------:R-:W-:Y:S01]  /*00f0*/  ISETP.GE.AND P3, PT, R13, R2, PT ;  /* 0x000000020d00720c */ /* 0x000fe20003f66270 */
[----:B0-----:R-:W-:-:S12]  /*0100*/  @!P2 IMAD.WIDE.U32 R4, R15, 0x2, R4 ;  /* 0x000000020f04a825 */ /* 0x001fd800078e0004 */
[----:B------:R-:W-:Y:S01]  /*0110*/  @!P3 LEA R19, R0, R13, 0x9 ;  /* 0x0000000d0013b211 */ /* 0x000fe200078e48ff */
[----:B------:R-:W0:Y:S01]  /*0120*/  @!P3 LDC.64 R8, c[0x0][0x238] ;  /* 0x00008e00ff08bb82 */ /* 0x000e220000000a00 */
[----:B------:R-:W-:-:S04]  /*0130*/  @!P3 IADD3 R13, R13, 0x80, RZ ;  /* 0x000000800d0db810 */ /* 0x000fc80007ffe0ff */
[----:B------:R-:W-:Y:S01]  /*0140*/  ISETP.GE.AND P1, PT, R13, R2, PT ;  /* 0x000000020d00720c */ /* 0x000fe20003f26270 */
[----:B-1----:R-:W-:-:S12]  /*0150*/  @!P0 IMAD.WIDE.U32 R10, R17, 0x2, R10 ;  /* 0x00000002110a8825 */ /* 0x002fd800078e000a */
[----:B------:R-:W1:Y:S01]  /*0160*/  @!P1 LDC.64 R6, c[0x0][0x238] ;  /* 0x00008e00ff069b82 */ /* 0x000e620000000a00 */
[----:B------:R-:W-:Y:S01]  /*0170*/  @!P1 LEA R13, R0, R13, 0x9 ;  /* 0x0000000d000d9211 */ /* 0x000fe200078e48ff */
[--C-:B0-----:R-:W-:Y:S01]  /*0180*/  @!P3 IMAD.WIDE.U32 R14, R19, 0x2, R8.reuse ;  /* 0x00000002130eb825 */ /* 0x101fe200078e0008 */
[----:B------:R-:W-:Y:S02]  /*0190*/  PRMT R9, RZ, 0x7610, R9 ;  /* 0x00007610ff097816 */ /* 0x000fe40000000009 */
[----:B------:R-:W-:-:S04]  /*01a0*/  PRMT R8, RZ, 0x7610, R8 ;  /* 0x00007610ff087816 */ /* 0x000fc80000000008 */
[----:B------:R0:W5:Y:S04]  /*01b0*/  @!P2 LDG.E.U16 R9, desc[UR4][R4.64] ;  /* 0x000000040409a981 */ /* 0x000168000c1e1500 */
[----:B------:R0:W5:Y:S01]  /*01c0*/  @!P0 LDG.E.U16 R8, desc[UR4][R10.64] ;  /* 0x000000040a088981 */ /* 0x000162000c1e1500 */
[--C-:B-1----:R-:W-:Y:S01]  /*01d0*/  @!P1 IMAD.WIDE.U32 R12, R13, 0x2, R6.reuse ;  /* 0x000000020d0c9825 */ /* 0x102fe200078e0006 */
[----:B------:R-:W-:Y:S02]  /*01e0*/  PRMT R7, RZ, 0x7610, R7 ;  /* 0x00007610ff077816 */ /* 0x000fe40000000007 */
[----:B------:R-:W-:-:S04]  /*01f0*/  PRMT R6, RZ, 0x7610, R6 ;  /* 0x00007610ff067816 */ /* 0x000fc80000000006 */
[----:B------:R0:W5:Y:S04]  /*0200*/  @!P3 LDG.E.U16 R7, desc[UR4][R14.64] ;  /* 0x000000040e07b981 */ /* 0x000168000c1e1500 */
[----:B------:R0:W5:Y:S01]  /*0210*/  @!P1 LDG.E.U16 R6, desc[UR4][R12.64] ;  /* 0x000000040c069981 */ /* 0x000162000c1e1500 */
[----:B------:R-:W-:Y:S04]  /*0220*/  BSSY B0, `(.L_x_5134) ;  /* 0x0000028000007945 */ /* 0x000fe80003800000 */
[----:B------:R-:W-:Y:S05]  /*0230*/  @P2 BRA `(.L_x_5135) ;  /* 0x0000000000982947 */ /* 0x000fea0003800000 */
[----:B0----5:R-:W-:Y:S01]  /*0240*/  SHF.L.U32 R4, R9, 0x10, RZ ;  /* 0x0000001009047819 */ /* 0x021fe200000006ff */
[----:B------:R-:W-:Y:S03]  /*0250*/  BSSY B1, `(.L_x_5136) ;  /* 0x0000023000017945 */ /* 0x000fe60003800000 */
[----:B------:R-:W-:-:S13]  /*0260*/  FSETP.GT.FTZ.AND P0, PT, R4, RZ, PT ;  /* 0x000000ff0400720b */ /* 0x000fda0003f14000 */
[----:B------:R-:W-:Y:S05]  /*0270*/  @P0 BRA `(.L_x_5137) ;  /* 0x0000000000780947 */ /* 0x000fea0003800000 */
[----:B------:R-:W-:Y:S01]  /*0280*/  ULDC UR6, c[0x0][0x220] ;  /* 0x0000880000067ab9 */ /* 0x000fe20000000800 */
[----:B------:R-:W-:Y:S01]  /*0290*/  HFMA2.MMA R11, -RZ, RZ, 0.83837890625, -4044 ;  /* 0x3ab5ebe6ff0b7435 */ /* 0x000fe200000001ff */
[----:B------:R-:W-:Y:S01]  /*02a0*/  FMUL.FTZ R4, R4, UR6 ;  /* 0x0000000604047c20 */ /* 0x000fe20008410000 */
[----:B------:R-:W-:-:S03]  /*02b0*/  ULDC UR6, c[0x0][0x218] ;  /* 0x0000860000067ab9 */ /* 0x000fc60000000800 */
[C---:B------:R-:W-:Y:S01]  /*02c0*/  FMUL.FTZ R5, R4.reuse, 1.4426950216293334961 ;  /* 0x3fb8aa3b04057820 */ /* 0x040fe20000410000 */
[C---:B------:R-:W-:Y:S02]  /*02d0*/  FSETP.GEU.FTZ.AND P0, PT, |R4|.reuse, 0.40999999642372131348, PT ;  /* 0x3ed1eb850400780b */ /* 0x040fe40003f1e200 */
[----:B------:R-:W-:-:S03]  /*02e0*/  FSETP.NEU.FTZ.AND P2, PT, R4, RZ, PT ;  /* 0x000000ff0400720b */ /* 0x000fc60003f5d000 */
[----:B------:R-:W0:Y:S02]  /*02f0*/  FRND R5, R5 ;  /* 0x0000000500057307 */ /* 0x000e240000201000 */
[----:B0-----:R-:W-:-:S04]  /*0300*/  FSEL R9, R5, RZ, P0 ;  /* 0x000000ff05097208 */ /* 0x001fc80000000000 */
        /* <DEDUP_REMOVED lines=21> */
.L_x_5137:
[----:B------:R-:W-:Y:S02]  /*0460*/  ULDC UR6, c[0x0][0x21c] ;  /* 0x0000870000067ab9 */ /* 0x000fe40000000800 */
[----:B------:R-:W-:-:S07]  /*0470*/  FMUL.FTZ R4, R4, UR6 ;  /* 0x0000000604047c20 */ /* 0x000fce0008410000 */
.L_x_5138:
[----:B------:R-:W-:Y:S05]  /*0480*/  BSYNC B1 ;  /* 0x0000000000017941 */ /* 0x000fea0003800000 */
.L_x_5136:
[----:B------:R-:W-:-:S07]  /*0490*/  F2FP.BF16.F32.PACK_AB R4, RZ, R4 ;  /* 0x00000004ff04723e */ /* 0x000fce00000010ff */
.L_x_5135:
[----:B------:R-:W-:Y:S05]  /*04a0*/  BSYNC B0 ;  /* 0x0000000000007941 */ /* 0x000fea0003800000 */
.L_x_5134:
[----:B0-----:R-:W-:Y:S01]  /*04b0*/  IADD3 R5, R3, 0x80, RZ ;  /* 0x0000008003057810 */ /* 0x001fe20007ffe0ff */
[----:B------:R-:W-:Y:S03]  /*04c0*/  BSSY B0, `(.L_x_5139) ;  /* 0x0000029000007945 */ /* 0x000fe60003800000 */
[----:B------:R-:W-:-:S13]  /*04d0*/  ISETP.GE.AND P0, PT, R5, R2, PT ;  /* 0x000000020500720c */ /* 0x000fda0003f06270 */
[----:B------:R-:W-:Y:S05]  /*04e0*/  @P0 BRA `(.L_x_5140) ;  /* 0x0000000000980947 */ /* 0x000fea0003800000 */
[----:B-----5:R-:W-:Y:S01]  /*04f0*/  SHF.L.U32 R8, R8, 0x10, RZ ;  /* 0x0000001008087819 */ /* 0x020fe200000006ff */
[----:B------:R-:W-:Y:S03]  /*0500*/  BSSY B1, `(.L_x_5141) ;  /* 0x0000023000017945 */ /* 0x000fe60003800000 */
[----:B------:R-:W-:-:S13]  /*0510*/  FSETP.GT.FTZ.AND P0, PT, R8, RZ, PT ;  /* 0x000000ff0800720b */ /* 0x000fda0003f14000 */
[----:B------:R-:W-:Y:S05]  /*0520*/  @P0 BRA `(.L_x_5142) ;  /* 0x0000000000780947 */ /* 0x000fea0003800000 */
[----:B------:R-:W-:Y:S01]  /*0530*/  ULDC UR6, c[0x0][0x220] ;  /* 0x0000880000067ab9 */ /* 0x000fe20000000800 */
[----:B------:R-:W-:Y:S02]  /*0540*/  IMAD.MOV.U32 R13, RZ, RZ, 0x3ab5ebe6 ;  /* 0x3ab5ebe6ff0d7424 */ /* 0x000fe400078e00ff */
        /* <DEDUP_REMOVED lines=28> */
.L_x_5142:
[----:B------:R-:W-:Y:S02]  /*0710*/  ULDC UR6, c[0x0][0x21c] ;  /* 0x0000870000067ab9 */ /* 0x000fe40000000800 */
[----:B------:R-:W-:-:S07]  /*0720*/  FMUL.FTZ R8, R8, UR6 ;  /* 0x0000000608087c20 */ /* 0x000fce0008410000 */
.L_x_5143:
[----:B------:R-:W-:Y:S05]  /*0730*/  BSYNC B1 ;  /* 0x0000000000017941 */ /* 0x000fea0003800000 */
.L_x_5141:
[----:B------:R-:W-:-:S07]  /*0740*/  F2FP.BF16.F32.PACK_AB R8, RZ, R8 ;  /* 0x00000008ff08723e */ /* 0x000fce00000010ff */
.L_x_5140:
[----:B------:R-:W-:Y:S05]  /*0750*/  BSYNC B0 ;  /* 0x0000000000007941 */ /* 0x000fea0003800000 */
.L_x_5139:
[----:B-----5:R-:W-:Y:S01]  /*0760*/  IADD3 R9, R3, 0x100, RZ ;  /* 0x0000010003097810 */ /* 0x020fe20007ffe0ff */
[----:B------:R-:W-:Y:S03]  /*0770*/  BSSY B0, `(.L_x_5144) ;  /* 0x0000029000007945 */ /* 0x000fe60003800000 */
[----:B------:R-:W-:-:S13]  /*0780*/  ISETP.GE.AND P0, PT, R9, R2, PT ;  /* 0x000000020900720c */ /* 0x000fda0003f06270 */
[----:B------:R-:W-:Y:S05]  /*0790*/  @P0 BRA `(.L_x_5145) ;  /* 0x0000000000980947 */ /* 0x000fea0003800000 */
[----:B------:R-:W-:Y:S01]  /*07a0*/  SHF.L.U32 R7, R7, 0x10, RZ ;  /* 0x0000001007077819 */ /* 0x000fe200000006ff */
[----:B------:R-:W-:Y:S03]  /*07b0*/  BSSY B1, `(.L_x_5146) ;  /* 0x0000023000017945 */ /* 0x000fe60003800000 */
[----:B------:R-:W-:-:S13]  /*07c0*/  FSETP.GT.FTZ.AND P0, PT, R7, RZ, PT ;  /* 0x000000ff0700720b */ /* 0x000fda0003f14000 */
[----:B------:R-:W-:Y:S05]  /*07d0*/  @P0 BRA `(.L_x_5147) ;  /* 0x0000000000780947 */ /* 0x000fea0003800000 */
[----:B------:R-:W-:Y:S01]  /*07e0*/  ULDC UR6, c[0x0][0x220] ;  /* 0x0000880000067ab9 */ /* 0x000fe20000000800 */
[----:B------:R-:W-:Y:S01]  /*07f0*/  MOV R12, 0x3ab5ebe6 ;  /* 0x3ab5ebe6000c7802 */ /* 0x000fe20000000f00 */
        /* <DEDUP_REMOVED lines=28> */
.L_x_5147:
[----:B------:R-:W-:Y:S02]  /*09c0*/  ULDC UR6, c[0x0][0x21c] ;  /* 0x0000870000067ab9 */ /* 0x000fe40000000800 */
[----:B------:R-:W-:-:S07]  /*09d0*/  FMUL.FTZ R7, R7, UR6 ;  /* 0x0000000607077c20 */ /* 0x000fce0008410000 */
.L_x_5148:
[----:B------:R-:W-:Y:S05]  /*09e0*/  BSYNC B1 ;  /* 0x0000000000017941 */ /* 0x000fea0003800000 */
.L_x_5146:
[----:B------:R-:W-:-:S07]  /*09f0*/  F2FP.BF16.F32.PACK_AB R7, RZ, R7 ;  /* 0x00000007ff07723e */ /* 0x000fce00000010ff */
.L_x_5145:
[----:B------:R-:W-:Y:S05]  /*0a00*/  BSYNC B0 ;  /* 0x0000000000007941 */ /* 0x000fea0003800000 */
.L_x_5144:
[----:B------:R-:W-:Y:S01]  /*0a10*/  IADD3 R9, R3, 0x180, RZ ;  /* 0x0000018003097810 */ /* 0x000fe20007ffe0ff */
        /* <DEDUP_REMOVED lines=37> */
.L_x_5152:
[----:B------:R-:W-:Y:S02]  /*0c70*/  ULDC UR6, c[0x0][0x21c] ;  /* 0x0000870000067ab9 */ /* 0x000fe40000000800 */
[----:B------:R-:W-:-:S07]  /*0c80*/  FMUL.FTZ R6, R6, UR6 ;  /* 0x0000000606067c20 */ /* 0x000fce0008410000 */
.L_x_5153:
[----:B------:R-:W-:Y:S05]  /*0c90*/  BSYNC B1 ;  /* 0x0000000000017941 */ /* 0x000fea0003800000 */
.L_x_5151:
[----:B------:R-:W-:-:S07]  /*0ca0*/  F2FP.BF16.F32.PACK_AB R6, RZ, R6 ;  /* 0x00000006ff06723e */ /* 0x000fce00000010ff */
.L_x_5150:
[----:B------:R-:W-:Y:S05]  /*0cb0*/  BSYNC B0 ;  /* 0x0000000000007941 */ /* 0x000fea0003800000 */
.L_x_5149:
[----:B------:R-:W-:Y:S01]  /*0cc0*/  ISETP.GE.AND P0, PT, R3, R2, PT ;  /* 0x000000020300720c */ /* 0x000fe20003f06270 */
[----:B------:R-:W-:Y:S04]  /*0cd0*/  BSSY B0, `(.L_x_5154) ;  /* 0x0000017000007945 */ /* 0x000fe80003800000 */
[----:B------:R-:W-:Y:S08]  /*0ce0*/  BSSY B1, `(.L_x_5155) ;  /* 0x000000f000017945 */ /* 0x000ff00003800000 */
[----:B------:R-:W-:Y:S05]  /*0cf0*/  @P0 BRA `(.L_x_5156) ;  /* 0x0000000000340947 */ /* 0x000fea0003800000 */
[----:B------:R-:W0:Y:S01]  /*0d00*/  LDC.64 R10, c[0x0][0x230] ;  /* 0x00008c00ff0a7b82 */ /* 0x000e220000000a00 */
[----:B------:R-:W-:-:S04]  /*0d10*/  IMAD R3, R0, 0x200, R3 ;  /* 0x0000020000037824 */ /* 0x000fc800078e0203 */
[----:B0-----:R-:W-:Y:S01]  /*0d20*/  IMAD.WIDE.U32 R10, R3, 0x2, R10 ;  /* 0x00000002030a7825 */ /* 0x001fe200078e000a */
[----:B------:R-:W-:-:S04]  /*0d30*/  MOV R3, R5 ;  /* 0x0000000500037202 */ /* 0x000fc80000000f00 */
[----:B------:R0:W-:Y:S01]  /*0d40*/  STG.E.U16 desc[UR4][R10.64], R4 ;  /* 0x000000040a007986 */ /* 0x0001e2000c101504 */
[----:B------:R-:W-:-:S13]  /*0d50*/  ISETP.GE.AND P0, PT, R3, R2, PT ;  /* 0x000000020300720c */ /* 0x000fda0003f06270 */
[----:B------:R-:W-:Y:S05]  /*0d60*/  @P0 BREAK B1 ;  /* 0x0000000000010942 */ /* 0x000fea0003800000 */
[----:B0-----:R-:W-:Y:S05]  /*0d70*/  @P0 BRA `(.L_x_5157) ;  /* 0x0000000000300947 */ /* 0x001fea0003800000 */
[----:B------:R-:W0:Y:S01]  /*0d80*/  LDC.64 R4, c[0x0][0x230] ;  /* 0x00008c00ff047b82 */ /* 0x000e220000000a00 */
[----:B------:R-:W-:Y:S02]  /*0d90*/  LEA R9, R0, R3, 0x9 ;  /* 0x0000000300097211 */ /* 0x000fe400078e48ff */
[----:B------:R-:W-:-:S03]  /*0da0*/  IADD3 R3, R3, 0x80, RZ ;  /* 0x0000008003037810 */ /* 0x000fc60007ffe0ff */
[----:B0-----:R-:W-:-:S05]  /*0db0*/  IMAD.WIDE.U32 R4, R9, 0x2, R4 ;  /* 0x0000000209047825 */ /* 0x001fca00078e0004 */
[----:B------:R0:W-:Y:S02]  /*0dc0*/  STG.E.U16 desc[UR4][R4.64], R8 ;  /* 0x0000000804007986 */ /* 0x0001e4000c101504 */
.L_x_5156:
[----:B------:R-:W-:Y:S05]  /*0dd0*/  BSYNC B1 ;  /* 0x0000000000017941 */ /* 0x000fea0003800000 */
.L_x_5155:
[----:B------:R-:W-:-:S13]  /*0de0*/  ISETP.GE.AND P0, PT, R3, R2, PT ;  /* 0x000000020300720c */ /* 0x000fda0003f06270 */
[----:B0-----:R-:W0:Y:S01]  /*0df0*/  @!P0 LDC.64 R4, c[0x0][0x230] ;  /* 0x00008c00ff048b82 */ /* 0x001e220000000a00 */
[----:B------:R-:W-:Y:S02]  /*0e00*/  @!P0 LEA R9, R0, R3, 0x9 ;  /* 0x0000000300098211 */ /* 0x000fe400078e48ff */
[----:B------:R-:W-:-:S03]  /*0e10*/  @!P0 IADD3 R3, R3, 0x80, RZ ;  /* 0x0000008003038810 */ /* 0x000fc60007ffe0ff */
[----:B0-----:R-:W-:-:S05]  /*0e20*/  @!P0 IMAD.WIDE.U32 R4, R9, 0x2, R4 ;  /* 0x0000000209048825 */ /* 0x001fca00078e0004 */
[----:B------:R0:W-:Y:S02]  /*0e30*/  @!P0 STG.E.U16 desc[UR4][R4.64], R7 ;  /* 0x0000000704008986 */ /* 0x0001e4000c101504 */
.L_x_5157:
[----:B------:R-:W-:Y:S05]  /*0e40*/  BSYNC B0 ;  /* 0x0000000000007941 */ /* 0x000fea0003800000 */
.L_x_5154:
[----:B------:R-:W-:Y:S05]  /*0e50*/  WARPSYNC.ALL ;  /* 0x0000000000007948 */ /* 0x000fea0003800000 */
[----:B------:R-:W-:-:S13]  /*0e60*/  ISETP.GE.AND P0, PT, R3, R2, PT ;  /* 0x000000020300720c */ /* 0x000fda0003f06270 */
[----:B------:R-:W-:Y:S05]  /*0e70*/  @P0 EXIT ;  /* 0x000000000000094d */ /* 0x000fea0003800000 */
[----:B0-----:R-:W0:Y:S01]  /*0e80*/  LDC.64 R4, c[0x0][0x230] ;  /* 0x00008c00ff047b82 */ /* 0x001e220000000a00 */
[----:B------:R-:W-:-:S05]  /*0e90*/  LEA R3, R0, R3, 0x9 ;  /* 0x0000000300037211 */ /* 0x000fca00078e48ff */
[----:B0-----:R-:W-:-:S05]  /*0ea0*/  IMAD.WIDE.U32 R2, R3, 0x2, R4 ;  /* 0x0000000203027825 */ /* 0x001fca00078e0004 */
[----:B------:R-:W-:Y:S01]  /*0eb0*/  STG.E.U16 desc[UR4][R2.64], R6 ;  /* 0x0000000602007986 */ /* 0x000fe2000c101504 */
[----:B------:R-:W-:Y:S05]  /*0ec0*/  EXIT ;  /* 0x000000000000794d */ /* 0x000fea0003800000 */
.L_x_5158:
        /* <DEDUP_REMOVED lines=11> */
.L_x_7856:


//--------------------- .text._ZN2at6native29vectorized_elementwise_kernelILi2EZZZNS0_60_GLOBAL__N__171e0b9f_22_ActivationEluKernel_cu_9e10b42f_305310elu_kernelERNS_18TensorIteratorBaseERKN3c106ScalarES8_S8_ENKUlvE_clEvENKUlvE2_clEvEUlNS5_8BFloat16EE_St5arrayIPcLm2EEEEviT0_T1_ --------------------------
	.section	.text._ZN2at6native29vectorized_elementwise_kernelILi2EZZZNS0_60_GLOBAL__N__171e0b9f_22_ActivationEluKernel_cu_9e10b42f_305310elu_kernelERNS_18TensorIteratorBaseERKN3c106ScalarES8_S8_ENKUlvE_clEvENKUlvE2_clEvEUlNS5_8BFloat16EE_St5arrayIPcLm2EEEEviT0_T1_,"ax",@progbits
	.align	128
        .global         _ZN2at6native29vectorized_elementwise_kernelILi2EZZZNS0_60_GLOBAL__N__171e0b9f_22_ActivationEluKernel_cu_9e10b42f_305310elu_kernelERNS_18TensorIteratorBaseERKN3c106ScalarES8_S8_ENKUlvE_clEvENKUlvE2_clEvEUlNS5_8BFloat16EE_St5arrayIPcLm2EEEEviT0_T1_
        .type           _ZN2at6native29vectorized_elementwise_kernelILi2EZZZNS0_60_GLOBAL__N__171e0b9f_22_ActivationEluKernel_cu_9e10b42f_305310elu_kernelERNS_18TensorIteratorBaseERKN3c106ScalarES8_S8_ENKUlvE_clEvENKUlvE2_clEvEUlNS5_8BFloat16EE_St5arrayIPcLm2EEEEviT0_T1_,@function
        .size           _ZN2at6native29vectorized_elementwise_kernelILi2EZZZNS0_60_GLOBAL__N__171e0b9f_22_ActivationEluKernel_cu_9e10b42f_305310elu_kernelERNS_18TensorIteratorBaseERKN3c106ScalarES8_S8_ENKUlvE_clEvENKUlvE2_clEvEUlNS5_8BFloat16EE_St5arrayIPcLm2EEEEviT0_T1_,(.L_x_7857 - _ZN2at6native29vectorized_elementwise_kernelILi2EZZZNS0_60_GLOBAL__N__171e0b9f_22_ActivationEluKernel_cu_9e10b42f_305310elu_kernelERNS_18TensorIteratorBaseERKN3c106ScalarES8_S8_ENKUlvE_clEvENKUlvE2_clEvEUlNS5_8BFloat16EE_St5arrayIPcLm2EEEEviT0_T1_)
        .other          _ZN2at6native29vectorized_elementwise_kernelILi2EZZZNS0_60_GLOBAL__N__171e0b9f_22_ActivationEluKernel_cu_9e10b42f_305310elu_kernelERNS_18TensorIteratorBaseERKN3c106ScalarES8_S8_ENKUlvE_clEvENKUlvE2_clEvEUlNS5_8BFloat16EE_St5arrayIPcLm2EEEEviT0_T1_,@"STO_CUDA_ENTRY STV_DEFAULT"
_ZN2at6native29vectorized_elementwise_kernelILi2EZZZNS0_60_GLOBAL__N__171e0b9f_22_ActivationEluKernel_cu_9e10b42f_305310elu_kernelERNS_18TensorIteratorBaseERKN3c106ScalarES8_S8_ENKUlvE_clEvENKUlvE2_clEvEUlNS5_8BFloat16EE_St5arrayIPcLm2EEEEviT0_T1_:
.text._ZN2at6native29vectorized_elementwise_kernelILi2EZZZNS0_60_GLOBAL__N__171e0b9f_22_ActivationEluKernel_cu_9e10b42f_305310elu_kernelERNS_18TensorIteratorBaseERKN3c106ScalarES8_S8_ENKUlvE_clEvENKUlvE2_clEvEUlNS5_8BFloat16EE_St5arrayIPcLm2EEEEviT0_T1_:
[----:B------:R-:W-:Y:S01]  /*0000*/  LDC R1, c[0x0][0x28] ;  /* 0x00000a00ff017b82 */ /* 0x000fe20000000800 */
[----:B------:R-:W0:Y:S01]  /*0010*/  S2R R16, SR_CTAID.X ;  /* 0x0000000000107919 */ /* 0x000e220000002500 */
[----:B------:R-:W-:Y:S01]  /*0020*/  ULDC UR4, c[0x0][0x210] ;  /* 0x0000840000047ab9 */ /* 0x000fe20000000800 */
[----:B0-----:R-:W-:-:S04]  /*0030*/  SHF.L.U32 R16, R16, 0xa, RZ ;  /* 0x0000000a10107819 */ /* 0x001fc800000006ff */
[----:B------:R-:W-:Y:S01]  /*0040*/  IADD3 R17, -R16, UR4, RZ ;  /* 0x0000000410117c10 */ /* 0x000fe2000fffe1ff */
[----:B------:R-:W-:-:S03]  /*0050*/  ULDC.64 UR4, c[0x0][0x208] ;  /* 0x0000820000047ab9 */ /* 0x000fc60000000a00 */
[----:B------:R-:W-:-:S13]  /*0060*/  ISETP.GE.U32.AND P0, PT, R17, 0x400, PT ;  /* 0x000004001100780c */ /* 0x000fda0003f06070 */
[----:B------:R-:W-:Y:S05]  /*0070*/  @!P0 BRA `(.L_x_5159) ;  /* 0x0000001400008947 */ /* 0x000fea0003800000 */
[----:B------:R-:W0:Y:S01]  /*0080*/  S2R R0, SR_TID.X ;  /* 0x0000000000007919 */ /* 0x000e220000002100 */
[----:B------:R-:W1:Y:S02]  /*0090*/  LDC.64 R2, c[0x0][0x238] ;  /* 0x00008e00ff027b82 */ /* 0x000e640000000a00 */
[----:B-1----:R-:W-:-:S04]  /*00a0*/  IMAD.WIDE R2, R16, 0x2, R2 ;  /* 0x0000000210027825 */ /* 0x002fc800078e0202 */
[----:B0-----:R-:W-:-:S05]  /*00b0*/  IMAD.WIDE.U32 R6, R0, 0x4, R2 ;  /* 0x0000000400067825 */ /* 0x001fca00078e0002 */
[----:B------:R-:W2:Y:S04]  /*00c0*/  LDG.E R8, desc[UR4][R6.64] ;  /* 0x0000000406087981 */ /* 0x000ea8000c1e1900 */
[----:B------:R0:W5:Y:S04]  /*00d0*/  LDG.E R4, desc[UR4][R6.64+0x200] ;  /* 0x0002000406047981 */ /* 0x000168000c1e1900 */
[----:B------:R0:W5:Y:S04]  /*00e0*/  LDG.E R2, desc[UR4][R6.64+0x400] ;  /* 0x0004000406027981 */ /* 0x000168000c1e1900 */
[----:B------:R0:W5:Y:S01]  /*00f0*/  LDG.E R3, desc[UR4][R6.64+0x600] ;  /* 0x0006000406037981 */ /* 0x000162000c1e1900 */
[----:B------:R-:W-:Y:S01]  /*0100*/  BSSY B0, `(.L_x_5160) ;  /* 0x0000025000007945 */ /* 0x000fe20003800000 */
[----:B--2---:R-:W-:-:S02]  /*0110*/  SHF.L.U32 R5, R8, 0x10, RZ ;  /* 0x0000001008057819 */ /* 0x004fc400000006ff */
[----:B------:R-:W-:Y:S02]  /*0120*/  PRMT R8, R8, 0x7632, R8 ;  /* 0x0000763208087816 */ /* 0x000fe40000000008 */
[----:B------:R-:W-:-:S13]  /*0130*/  FSETP.GT.FTZ.AND P0, PT, R5, RZ, PT ;  /* 0x000000ff0500720b */ /* 0x000fda0003f14000 */
[----:B0-----:R-:W-:Y:S05]  /*0140*/  @P0 BRA `(.L_x_5161) ;  /* 0x0000000000780947 */ /* 0x001fea0003800000 */
        /* <DEDUP_REMOVED lines=30> */
.L_x_5161:
[----:B------:R-:W-:Y:S02]  /*0330*/  ULDC UR6, c[0x0][0x21c] ;  /* 0x0000870000067ab9 */ /* 0x000fe40000000800 */
[----:B------:R-:W-:-:S07]  /*0340*/  FMUL.FTZ R5, R5, UR6 ;  /* 0x0000000605057c20 */ /* 0x000fce0008410000 */
.L_x_5162:
[----:B------:R-:W-:Y:S05]  /*0350*/  BSYNC B0 ;  /* 0x0000000000007941 */ /* 0x000fea0003800000 */
.L_x_5160:
        /* <DEDUP_REMOVED lines=34> */
.L_x_5164:
[----:B------:R-:W-:Y:S02]  /*0580*/  ULDC UR6, c[0x0][0x21c] ;  /* 0x0000870000067ab9 */ /* 0x000fe40000000800 */
[----:B------:R-:W-:-:S07]  /*0590*/  FMUL.FTZ R6, R8, UR6 ;  /* 0x0000000608067c20 */ /* 0x000fce0008410000 */
.L_x_5165:
[----:B------:R-:W-:Y:S05]  /*05a0*/  BSYNC B0 ;  /* 0x0000000000007941 */ /* 0x000fea0003800000 */
.L_x_5163:
[C---:B-----5:R-:W-:Y:S01]  /*05b0*/  SHF.L.U32 R7, R4.reuse, 0x10, RZ ;  /* 0x0000001004077819 */ /* 0x060fe200000006ff */
[----:B------:R-:W-:Y:S01]  /*05c0*/  BSSY B0, `(.L_x_5166) ;  /* 0x0000024000007945 */ /* 0x000fe20003800000 */
[----:B------:R-:W-:Y:S02]  /*05d0*/  PRMT R12, R4, 0x7632, R12 ;  /* 0x00007632040c7816 */ /* 0x000fe4000000000c */
        /* <DEDUP_REMOVED lines=32> */
.L_x_5167:
[----:B------:R-:W-:Y:S02]  /*07e0*/  ULDC UR6, c[0x0][0x21c] ;  /* 0x0000870000067ab9 */ /* 0x000fe40000000800 */
[----:B------:R-:W-:-:S07]  /*07f0*/  FMUL.FTZ R4, R7, UR6 ;  /* 0x0000000607047c20 */ /* 0x000fce0008410000 */
.L_x_5168:
[----:B------:R-:W-:Y:S05]  /*0800*/  BSYNC B0 ;  /* 0x0000000000007941 */ /* 0x000fea0003800000 */
.L_x_5166:
        /* <DEDUP_REMOVED lines=34> */
.L_x_5170:
[----:B------:R-:W-:Y:S02]  /*0a30*/  ULDC UR6, c[0x0][0x21c] ;  /* 0x0000870000067ab9 */ /* 0x000fe40000000800 */
[----:B------:R-:W-:-:S07]  /*0a40*/  FMUL.FTZ R7, R7, UR6 ;  /* 0x0000000607077c20 */ /* 0x000fce0008410000 */
.L_x_5171:
[----:B------:R-:W-:Y:S05]  /*0a50*/  BSYNC B0 ;  /* 0x0000000000007941 */ /* 0x000fea0003800000 */
.L_x_5169:
[C---:B------:R-:W-:Y:S01]  /*0a60*/  SHF.L.U32 R8, R2.reuse, 0x10, RZ ;  /* 0x0000001002087819 */ /* 0x040fe200000006ff */
        /* <DEDUP_REMOVED lines=34> */
.L_x_5173:
[----:B------:R-:W-:Y:S02]  /*0c90*/  ULDC UR6, c[0x0][0x21c] ;  /* 0x0000870000067ab9 */ /* 0x000fe40000000800 */
[----:B------:R-:W-:-:S07]  /*0ca0*/  FMUL.FTZ R2, R8, UR6 ;  /* 0x0000000608027c20 */ /* 0x000fce0008410000 */
.L_x_5174:
[----:B------:R-:W-:Y:S05]  /*0cb0*/  BSYNC B0 ;  /* 0x0000000000007941 */ /* 0x000fea0003800000 */
.L_x_5172:
        /* <DEDUP_REMOVED lines=34> */
.L_x_5176:
[----:B------:R-:W-:Y:S02]  /*0ee0*/  ULDC UR6, c[0x0][0x21c] ;  /* 0x0000870000067ab9 */ /* 0x000fe40000000800 */
[----:B------:R-:W-:-:S07]  /*0ef0*/  FMUL.FTZ R9, R9, UR6 ;  /* 0x0000000609097c20 */ /* 0x000fce0008410000 */
.L_x_5177:
[----:B------:R-:W-:Y:S05]  /*0f00*/  BSYNC B0 ;  /* 0x0000000000007941 */ /* 0x000fea0003800000 */
.L_x_5175:
        /* <DEDUP_REMOVED lines=35> */
.L_x_5179:
[----:B------:R-:W-:Y:S02]  /*1140*/  ULDC UR6, c[0x0][0x21c] ;  /* 0x0000870000067ab9 */ /* 0x000fe40000000800 */
[----:B------:R-:W-:-:S07]  /*1150*/  FMUL.FTZ R3, R8, UR6 ;  /* 0x0000000608037c20 */ /* 0x000fce0008410000 */
.L_x_5180:
[----:B------:R-:W-:Y:S05]  /*1160*/  BSYNC B0 ;  /* 0x0000000000007941 */ /* 0x000fea0003800000 */
.L_x_5178:
        /* <DEDUP_REMOVED lines=34> */
.L_x_5182:
[----:B------:R-:W-:Y:S02]  /*1390*/  ULDC UR6, c[0x0][0x21c] ;  /* 0x0000870000067ab9 */ /* 0x000fe40000000800 */
[----:B------:R-:W-:-:S07]  /*13a0*/  FMUL.FTZ R8, R8, UR6 ;  /* 0x0000000608087c20 */ /* 0x000fce0008410000 */
.L_x_5183:
[----:B------:R-:W-:Y:S05]  /*13b0*/  BSYNC B0 ;  /* 0x0000000000007941 */ /* 0x000fea0003800000 */
.L_x_5181:
[----:B------:R-:W0:Y:S01]  /*13c0*/  LDC.64 R10, c[0x0][0x230] ;  /* 0x00008c00ff0a7b82 */ /* 0x000e220000000a00 */
[----:B------:R-:W-:Y:S02]  /*13d0*/  F2FP.BF16.F32.PACK_AB R5, R6, R5 ;  /* 0x000000050605723e */ /* 0x000fe400000010ff */
[----:B------:R-:W-:Y:S02]  /*13e0*/  F2FP.BF16.F32.PACK_AB R7, R7, R4 ;  /* 0x000000040707723e */ /* 0x000fe400000010ff */
[----:B------:R-:W-:Y:S02]  /*13f0*/  F2FP.BF16.F32.PACK_AB R9, R9, R2 ;  /* 0x000000020909723e */ /* 0x000fe400000010ff */
[----:B------:R-:W-:Y:S01]  /*1400*/  F2FP.BF16.F32.PACK_AB R3, R8, R3 ;  /* 0x000000030803723e */ /* 0x000fe200000010ff */
[----:B0-----:R-:W-:-:S04]  /*1410*/  IMAD.WIDE.U32 R16, R16, 0x2, R10 ;  /* 0x0000000210107825 */ /* 0x001fc800078e000a */
[----:B------:R-:W-:-:S05]  /*1420*/  IMAD.WIDE R16, R0, 0x4, R16 ;  /* 0x0000000400107825 */ /* 0x000fca00078e0210 */
[----:B------:R-:W-:Y:S04]  /*1430*/  STG.E desc[UR4][R16.64], R5 ;  /* 0x0000000510007986 */ /* 0x000fe8000c101904 */
[----:B------:R-:W-:Y:S04]  /*1440*/  STG.E desc[UR4][R16.64+0x200], R7 ;  /* 0x0002000710007986 */ /* 0x000fe8000c101904 */
[----:B------:R-:W-:Y:S04]  /*1450*/  STG.E desc[UR4][R16.64+0x400], R9 ;  /* 0x0004000910007986 */ /* 0x000fe8000c101904 */
[----:B------:R-:W-:Y:S01]  /*1460*/  STG.E desc[UR4][R16.64+0x600], R3 ;  /* 0x0006000310007986 */ /* 0x000fe2000c101904 */
[----:B------:R-:W-:Y:S05]  /*1470*/  EXIT ;  /* 0x000000000000794d */ /* 0x000fea0003800000 */
.L_x_5159:
[----:B------:R-:W0:Y:S01]  /*1480*/  S2R R18, SR_TID.X ;  /* 0x0000000000127919 */ /* 0x000e220000002100 */
[----:B------:R-:W-:Y:S02]  /*1490*/  PRMT R0, RZ, 0x7610, R0 ;  /* 0x00007610ff007816 */ /* 0x000fe40000000000 */
[----:B0-----:R-:W-:Y:S02]  /*14a0*/  ISETP.GE.AND P0, PT, R18, R17, PT ;  /* 0x000000111200720c */ /* 0x001fe40003f06270 */
[----:B------:R-:W-:-:S11]  /*14b0*/  MOV R25, R18 ;  /* 0x0000001200197202 */ /* 0x000fd60000000f00 */
[----:B------:R-:W-:Y:S01]  /*14c0*/  @!P0 IADD3 R20, R16, R25, RZ ;  /* 0x0000001910148210 */ /* 0x000fe20007ffe0ff */
[----:B------:R-:W0:Y:S01]  /*14d0*/  @!P0 LDC.64 R12, c[0x0][0x238] ;  /* 0x00008e00ff0c8b82 */ /* 0x000e220000000a00 */
[----:B------:R-:W-:-:S04]  /*14e0*/  @!P0 IADD3 R25, R25, 0x80, RZ ;  /* 0x0000008019198810 */ /* 0x000fc80007ffe0ff */
[----:B------:R-:W-:-:S13]  /*14f0*/  ISETP.GE.AND P6, PT, R25, R17, PT ;  /* 0x000000111900720c */ /* 0x000fda0003fc6270 */
[----:B------:R-:W-:Y:S01]  /*1500*/  @!P6 IADD3 R5, R16, R25, RZ ;  /* 0x000000191005e210 */ /* 0x000fe20007ffe0ff */
[----:B------:R-:W1:Y:S01]  /*1510*/  @!P6 LDC.64 R2, c[0x0][0x238] ;  /* 0x00008e00ff02eb82 */ /* 0x000e620000000a00 */
[----:B------:R-:W-:-:S04]  /*1520*/  @!P6 IADD3 R25, R25, 0x80, RZ ;  /* 0x000000801919e810 */ /* 0x000fc80007ffe0ff */
[----:B------:R-:W-:-:S13]  /*1530*/  ISETP.GE.AND P5, PT, R25, R17, PT ;  /* 0x000000111900720c */ /* 0x000fda0003fa6270 */
[----:B------:R-:W-:Y:S01]  /*1540*/  @!P5 IADD3 R29, R16, R25, RZ ;  /* 0x00000019101dd210 */ /* 0x000fe20007ffe0ff */
[----:B------:R-:W2:Y:S01]  /*1550*/  @!P5 LDC.64 R14, c[0x0][0x238] ;  /* 0x00008e00ff0edb82 */ /* 0x000ea20000000a00 */
[----:B------:R-:W-:-:S04]  /*1560*/  @!P5 IADD3 R25, R25, 0x80, RZ ;  /* 0x000000801919d810 */ /* 0x000fc80007ffe0ff */
[----:B------:R-:W-:Y:S01]  /*1570*/  ISETP.GE.AND P4, PT, R25, R17, PT ;  /* 0x000000111900720c */ /* 0x000fe20003f86270 */
[----:B-1----:R-:W-:-:S05]  /*1580*/  @!P6 IMAD.WIDE.U32 R2, R5, 0x2, R2 ;  /* 0x000000020502e825 */ /* 0x002fca00078e0002 */
[----:B------:R1:W5:Y:S07]  /*1590*/  @!P6 LDG.E.U16 R0, desc[UR4][R2.64] ;  /* 0x000000040200e981 */ /* 0x00036e000c1e1500 */
[----:B------:R-:W-:Y:S01]  /*15a0*/  @!P4 IADD3 R27, R16, R25, RZ ;  /* 0x00000019101bc210 */ /* 0x000fe20007ffe0ff */
[----:B------:R-:W3:Y:S01]  /*15b0*/  @!P4 LDC.64 R10, c[0x0][0x238] ;  /* 0x00008e00ff0acb82 */ /* 0x000ee20000000a00 */
[----:B------:R-:W-:-:S04]  /*15c0*/  @!P4 IADD3 R25, R25, 0x80, RZ ;  /* 0x000000801919c810 */ /* 0x000fc80007ffe0ff */
[----:B------:R-:W-:-:S13]  /*15d0*/  ISETP.GE.AND P3, PT, R25, R17, PT ;  /* 0x000000111900720c */ /* 0x000fda0003f66270 */
[----:B------:R-:W-:Y:S01]  /*15e0*/  @!P3 IADD3 R23, R16, R25, RZ ;  /* 0x000000191017b210 */ /* 0x000fe20007ffe0ff */
[----:B-1----:R-:W1:Y:S01]  /*15f0*/  @!P3 LDC.64 R2, c[0x0][0x238] ;  /* 0x00008e00ff02bb82 */ /* 0x002e620000000a00 */
[----:B------:R-:W-:-:S04]  /*1600*/  @!P3 IADD3 R25, R25, 0x80, RZ ;  /* 0x000000801919b810 */ /* 0x000fc80007ffe0ff */
[----:B------:R-:W-:-:S13]  /*1610*/  ISETP.GE.AND P2, PT, R25, R17, PT ;  /* 0x000000111900720c */ /* 0x000fda0003f46270 */
[----:B------:R-:W-:Y:S01]  /*1620*/  @!P2 IADD3 R19, R16, R25, RZ ;  /* 0x000000191013a210 */ /* 0x000fe20007ffe0ff */
[----:B------:R-:W4:Y:S01]  /*1630*/  @!P2 LDC.64 R4, c[0x0][0x238] ;  /* 0x00008e00ff04ab82 */ /* 0x000f220000000a00 */
[----:B------:R-:W-:-:S04]  /*1640*/  @!P2 IADD3 R25, R25, 0x80, RZ ;  /* 0x000000801919a810 */ /* 0x000fc80007ffe0ff */
[----:B------:R-:W-:-:S13]  /*1650*/  ISETP.GE.AND P1, PT, R25, R17, PT ;  /* 0x000000111900720c */ /* 0x000fda0003f26270 */
[----:B------:R-:W-:Y:S01]  /*1660*/  @!P1 IADD3 R21, R16, R25, RZ ;  /* 0x0000001910159210 */ /* 0x000fe20007ffe0ff */
[----:B------:R-:W2:Y:S01]  /*1670*/  @!P1 LDC.64 R6, c[0x0][0x238] ;  /* 0x00008e00ff069b82 */ /* 0x000ea20000000a00 */
[----:B------:R-:W-:-:S04]  /*1680*/  @!P1 IADD3 R25, R25, 0x80, RZ ;  /* 0x0000008019199810 */ /* 0x000fc80007ffe0ff */
[----:B------:R-:W-:-:S13]  /*1690*/  ISETP.GE.AND P6, PT, R25, R17, PT ;  /* 0x000000111900720c */ /* 0x000fda0003fc6270 */
[----:B------:R-:W3:Y:S01]  /*16a0*/  @!P6 LDC.64 R8, c[0x0][0x238] ;  /* 0x00008e00ff08eb82 */ /* 0x000ee20000000a00 */
[----:B0-----:R-:W-:Y:S01]  /*16b0*/  @!P0 IMAD.WIDE.U32 R12, R20, 0x2, R12 ;  /* 0x00000002140c8825 */ /* 0x001fe200078e000c */
[----:B------:R-:W-:Y:S02]  /*16c0*/  PRMT R20, RZ, 0x7610, R20 ;  /* 0x00007610ff147816 */ /* 0x000fe40000000014 */
[----:B------:R-:W-:Y:S01]  /*16d0*/  @!P6 IADD3 R25, R16, R25, RZ ;  /* 0x000000191019e210 */ /* 0x000fe20007ffe0ff */
[----:B-1----:R-:W-:Y:S01]  /*16e0*/  @!P3 IMAD.WIDE.U32 R2, R23, 0x2, R2 ;  /* 0x000000021702b825 */ /* 0x002fe200078e0002 */
[----:B------:R-:W-:Y:S02]  /*16f0*/  PRMT R22, RZ, 0x7610, R22 ;  /* 0x00007610ff167816 */ /* 0x000fe40000000016 */
[----:B------:R0:W5:Y:S01]  /*1700*/  @!P0 LDG.E.U16 R20, desc[UR4][R12.64] ;  /* 0x000000040c148981 */ /* 0x000162000c1e1500 */
[----:B----4-:R-:W-:Y:S01]  /*1710*/  @!P2 IMAD.WIDE.U32 R4, R19, 0x2, R4 ;  /* 0x000000021304a825 */ /* 0x010fe200078e0004 */
[----:B------:R-:W-:-:S02]  /*1720*/  PRMT R23, RZ, 0x7610, R23 ;  /* 0x00007610ff177816 */ /* 0x000fc40000000017 */
[----:B------:R-:W-:Y:S01]  /*1730*/  PRMT R19, RZ, 0x7610, R19 ;  /* 0x00007610ff137816 */ /* 0x000fe20000000013 */
[----:B--2---:R-:W-:Y:S01]  /*1740*/  @!P1 IMAD.WIDE.U32 R6, R21, 0x2, R6 ;  /* 0x0000000215069825 */ /* 0x004fe200078e0006 */
[----:B------:R-:W-:-:S03]  /*1750*/  PRMT R21, RZ, 0x7610, R21 ;  /* 0x00007610ff157816 */ /* 0x000fc60000000015 */
[----:B------:R-:W-:Y:S01]  /*1760*/  @!P5 IMAD.WIDE.U32 R14, R29, 0x2, R14 ;  /* 0x000000021d0ed825 */ /* 0x000fe200078e000e */
[----:B0-----:R-:W-:Y:S01]  /*1770*/  PRMT R13, RZ, 0x7610, R13 ;  /* 0x00007610ff0d7816 */ /* 0x001fe2000000000d */
[----:B------:R0:W5:Y:S01]  /*1780*/  @!P2 LDG.E.U16 R19, desc[UR4][R4.64] ;  /* 0x000000040413a981 */ /* 0x000162000c1e1500 */
[----:B------:R-:W-:Y:S01]  /*1790*/  PRMT R12, RZ, 0x7610, R12 ;  /* 0x00007610ff0c7816 */ /* 0x000fe2000000000c */
[----:B---3--:R-:W-:Y:S02]  /*17a0*/  @!P4 IMAD.WIDE.U32 R10, R27, 0x2, R10 ;  /* 0x000000021b0ac825 */ /* 0x008fe400078e000a */
[----:B------:R0:W5:Y:S02]  /*17b0*/  @!P5 LDG.E.U16 R22, desc[UR4][R14.64] ;  /* 0x000000040e16d981 */ /* 0x000164000c1e1500 */
[----:B------:R-:W-:Y:S02]  /*17c0*/  @!P6 IMAD.WIDE.U32 R8, R25, 0x2, R8 ;  /* 0x000000021908e825 */ /* 0x000fe400078e0008 */
[----:B------:R0:W5:Y:S04]  /*17d0*/  @!P4 LDG.E.U16 R23, desc[UR4][R10.64] ;  /* 0x000000040a17c981 */ /* 0x000168000c1e1500 */
[----:B------:R0:W5:Y:S04]  /*17e0*/  @!P3 LDG.E.U16 R21, desc[UR4][R2.64] ;  /* 0x000000040215b981 */ /* 0x000168000c1e1500 */
[----:B------:R0:W5:Y:S04]  /*17f0*/  @!P1 LDG.E.U16 R13, desc[UR4][R6.64] ;  /* 0x00000004060d9981 */ /* 0x000168000c1e1500 */
[----:B------:R0:W5:Y:S01]  /*1800*/  @!P6 LDG.E.U16 R12, desc[UR4][R8.64] ;  /* 0x00000004080ce981 */ /* 0x000162000c1e1500 */
[----:B------:R-:W-:Y:S04]  /*1810*/  BSSY B0, `(.L_x_5184) ;  /* 0x0000028000007945 */ /* 0x000fe80003800000 */
[----:B------:R-:W-:Y:S05]  /*1820*/  @P0 BRA `(.L_x_5185) ;  /* 0x0000000000980947 */ /* 0x000fea0003800000 */
[----:B-----5:R-:W-:Y:S01]  /*1830*/  SHF.L.U32 R20, R20, 0x10, RZ ;  /* 0x0000001014147819 */ /* 0x020fe200000006ff */
[----:B------:R-:W-:Y:S03]  /*1840*/  BSSY B1, `(.L_x_5186) ;  /* 0x0000023000017945 */ /* 0x000fe60003800000 */
[----:B------:R-:W-:-:S13]  /*1850*/  FSETP.GT.FTZ.AND P0, PT, R20, RZ, PT ;  /* 0x000000ff1400720b */ /* 0x000fda0003f14000 */
[----:B------:R-:W-:Y:S05]  /*1860*/  @P0 BRA `(.L_x_5187) ;  /* 0x0000000000780947 */ /* 0x000fea0003800000 */
[----:B------:R-:W-:Y:S01]  /*1870*/  ULDC UR6, c[0x0][0x220] ;  /* 0x0000880000067ab9 */ /* 0x000fe20000000800 */
[----:B0-----:R-:W-:Y:S01]  /*1880*/  HFMA2.MMA R7, -RZ, RZ, 0.83837890625, -4044 ;  /* 0x3ab5ebe6ff077435 */ /* 0x001fe200000001ff */
        /* <DEDUP_REMOVED lines=28> */
.L_x_5187:
[----:B------:R-:W-:Y:S02]  /*1a50*/  ULDC UR6, c[0x0][0x21c] ;  /* 0x0000870000067ab9 */ /* 0x000fe40000000800 */
[----:B0-----:R-:W-:-:S07]  /*1a60*/  FMUL.FTZ R9, R20, UR6 ;  /* 0x0000000614097c20 */ /* 0x001fce0008410000 */
.L_x_5188:
[----:B------:R-:W-:Y:S05]  /*1a70*/  BSYNC B1 ;  /* 0x0000000000017941 */ /* 0x000fea0003800000 */
.L_x_5186:
[----:B------:R-:W-:-:S07]  /*1a80*/  F2FP.BF16.F32.PACK_AB R9, RZ, R9 ;  /* 0x00000009ff09723e */ /* 0x000fce00000010ff */
.L_x_5185:
[----:B------:R-:W-:Y:S05]  /*1a90*/  BSYNC B0 ;  /* 0x0000000000007941 */ /* 0x000fea0003800000 */
.L_x_5184:
        /* <DEDUP_REMOVED lines=38> */
.L_x_5192:
[----:B------:R-:W-:Y:S02]  /*1d00*/  ULDC UR6, c[0x0][0x21c] ;  /* 0x0000870000067ab9 */ /* 0x000fe40000000800 */
[----:B------:R-:W-:-:S07]  /*1d10*/  FMUL.FTZ R3, R0, UR6 ;  /* 0x0000000600037c20 */ /* 0x000fce0008410000 */
.L_x_5193:
[----:B------:R-:W-:Y:S05]  /*1d20*/  BSYNC B1 ;  /* 0x0000000000017941 */ /* 0x000fea0003800000 */
.L_x_5191:
[----:B------:R-:W-:-:S07]  /*1d30*/  F2FP.BF16.F32.PACK_AB R3, RZ, R3 ;  /* 0x00000003ff03723e */ /* 0x000fce00000010ff */
.L_x_5190:
[----:B------:R-:W-:Y:S05]  /*1d40*/  BSYNC B0 ;  /* 0x0000000000007941 */ /* 0x000fea0003800000 */
.L_x_5189:
        /* <DEDUP_REMOVED lines=38> */
.L_x_5197:
[----:B------:R-:W-:Y:S02]  /*1fb0*/  ULDC UR6, c[0x0][0x21c] ;  /* 0x0000870000067ab9 */ /* 0x000fe40000000800 */
[----:B------:R-:W-:-:S07]  /*1fc0*/  FMUL.FTZ R0, R0, UR6 ;  /* 0x0000000600007c20 */ /* 0x000fce0008410000 */
.L_x_5198:
[----:B------:R-:W-:Y:S05]  /*1fd0*/  BSYNC B1 ;  /* 0x0000000000017941 */ /* 0x000fea0003800000 */
.L_x_5196:
[----:B------:R-:W-:-:S07]  /*1fe0*/  F2FP.BF16.F32.PACK_AB R0, RZ, R0 ;  /* 0x00000000ff00723e */ /* 0x000fce00000010ff */
.L_x_5195:
[----:B------:R-:W-:Y:S05]  /*1ff0*/  BSYNC B0 ;  /* 0x0000000000007941 */ /* 0x000fea0003800000 */
.L_x_5194:
        /* <DEDUP_REMOVED lines=38> */
.L_x_5202:
[----:B------:R-:W-:Y:S02]  /*2260*/  ULDC UR6, c[0x0][0x21c] ;  /* 0x0000870000067ab9 */ /* 0x000fe40000000800 */
[----:B------:R-:W-:-:S07]  /*2270*/  FMUL.FTZ R4, R4, UR6 ;  /* 0x0000000604047c20 */ /* 0x000fce0008410000 */
.L_x_5203:
[----:B------:R-:W-:Y:S05]  /*2280*/  BSYNC B1 ;  /* 0x0000000000017941 */ /* 0x000fea0003800000 */
.L_x_5201:
[----:B------:R-:W-:-:S07]  /*2290*/  F2FP.BF16.F32.PACK_AB R4, RZ, R4 ;  /* 0x00000004ff04723e */ /* 0x000fce00000010ff */
.L_x_5200:
[----:B------:R-:W-:Y:S05]  /*22a0*/  BSYNC B0 ;  /* 0x0000000000007941 */ /* 0x000fea0003800000 */
.L_x_5199:
        /* <DEDUP_REMOVED lines=38> */
.L_x_5207:
[----:B------:R-:W-:Y:S02]  /*2510*/  ULDC UR6, c[0x0][0x21c] ;  /* 0x0000870000067ab9 */ /* 0x000fe40000000800 */
[----:B------:R-:W-:-:S07]  /*2520*/  FMUL.FTZ R5, R5, UR6 ;  /* 0x0000000605057c20 */ /* 0x000fce0008410000 */
.L_x_5208:
[----:B------:R-:W-:Y:S05]  /*2530*/  BSYNC B1 ;  /* 0x0000000000017941 */ /* 0x000fea0003800000 */
.L_x_5206:
[----:B------:R-:W-:-:S07]  /*2540*/  F2FP.BF16.F32.PACK_AB R5, RZ, R5 ;  /* 0x00000005ff05723e */ /* 0x000fce00000010ff */
.L_x_5205:
[----:B------:R-:W-:Y:S05]  /*2550*/  BSYNC B0 ;  /* 0x0000000000007941 */ /* 0x000fea0003800000 */
.L_x_5204:
        /* <DEDUP_REMOVED lines=38> */
.L_x_5212:
[----:B------:R-:W-:Y:S02]  /*27c0*/  ULDC UR6, c[0x0][0x21c] ;  /* 0x0000870000067ab9 */ /* 0x000fe40000000800 */
[----:B------:R-:W-:-:S07]  /*27d0*/  FMUL.FTZ R6, R6, UR6 ;  /* 0x0000000606067c20 */ /* 0x000fce0008410000 */
.L_x_5213:
[----:B------:R-:W-:Y:S05]  /*27e0*/  BSYNC B1 ;  /* 0x0000000000017941 */ /* 0x000fea0003800000 */
.L_x_5211:
[----:B------:R-:W-:-:S07]  /*27f0*/  F2FP.BF16.F32.PACK_AB R6, RZ, R6 ;  /* 0x00000006ff06723e */ /* 0x000fce00000010ff */
.L_x_5210:
[----:B------:R-:W-:Y:S05]  /*2800*/  BSYNC B0 ;  /* 0x0000000000007941 */ /* 0x000fea0003800000 */
.L_x_5209:
        /* <DEDUP_REMOVED lines=38> */
.L_x_5217:
[----:B------:R-:W-:Y:S02]  /*2a70*/  ULDC UR6, c[0x0][0x21c] ;  /* 0x0000870000067ab9 */ /* 0x000fe40000000800 */
[----:B------:R-:W-:-:S07]  /*2a80*/  FMUL.FTZ R7, R7, UR6 ;  /* 0x0000000607077c20 */ /* 0x000fce0008410000 */
.L_x_5218:
[----:B------:R-:W-:Y:S05]  /*2a90*/  BSYNC B1 ;  /* 0x0000000000017941 */ /* 0x000fea0003800000 */
.L_x_5216:
[----:B------:R-:W-:-:S07]  /*2aa0*/  F2FP.BF16.F32.PACK_AB R7, RZ, R7 ;  /* 0x00000007ff07723e */ /* 0x000fce00000010ff */
.L_x_5215:
[----:B------:R-:W-:Y:S05]  /*2ab0*/  BSYNC B0 ;  /* 0x0000000000007941 */ /* 0x000fea0003800000 */
.L_x_5214:
        /* <DEDUP_REMOVED lines=38> */
.L_x_5222:
[----:B------:R-:W-:Y:S02]  /*2d20*/  ULDC UR6, c[0x0][0x21c] ;  /* 0x0000870000067ab9 */ /* 0x000fe40000000800 */
[----:B------:R-:W-:-:S07]  /*2d30*/  FMUL.FTZ R8, R8, UR6 ;  /* 0x0000000608087c20 */ /* 0x000fce0008410000 */
.L_x_5223:
[----:B------:R-:W-:Y:S05]  /*2d40*/  BSYNC B1 ;  /* 0x0000000000017941 */ /* 0x000fea0003800000 */
.L_x_5221:
[----:B------:R-:W-:-:S07]  /*2d50*/  F2FP.BF16.F32.PACK_AB R8, RZ, R8 ;  /* 0x00000008ff08723e */ /* 0x000fce00000010ff */
.L_x_5220:
[----:B------:R-:W-:Y:S05]  /*2d60*/  BSYNC B0 ;  /* 0x0000000000007941 */ /* 0x000fea0003800000 */
.L_x_5219:
[----:B------:R-:W-:Y:S01]  /*2d70*/  ISETP.GE.AND P0, PT, R18, R17, PT ;  /* 0x000000111200720c */ /* 0x000fe20003f06270 */
[----:B------:R-:W-:Y:S04]  /*2d80*/  BSSY B0, `(.L_x_5224) ;  /* 0x0000034000007945 */ /* 0x000fe80003800000 */
[----:B------:R-:W-:Y:S08]  /*2d90*/  BSSY B1, `(.L_x_5225) ;  /* 0x000002c000017945 */ /* 0x000ff00003800000 */
[----:B------:R-:W-:Y:S05]  /*2da0*/  @P0 BRA `(.L_x_5226) ;  /* 0x0000000000340947 */ /* 0x000fea0003800000 */
[----:B------:R-:W0:Y:S01]  /*2db0*/  LDC.64 R10, c[0x0][0x230] ;  /* 0x00008c00ff0a7b82 */ /* 0x000e220000000a00 */
[----:B------:R-:W-:Y:S02]  /*2dc0*/  IADD3 R13, R16, R18, RZ ;  /* 0x00000012100d7210 */ /* 0x000fe40007ffe0ff */
[----:B------:R-:W-:-:S04]  /*2dd0*/  MOV R18, R2 ;  /* 0x0000000200127202 */ /* 0x000fc80000000f00 */
[----:B------:R-:W-:Y:S01]  /*2de0*/  ISETP.GE.AND P0, PT, R18, R17, PT ;  /* 0x000000111200720c */ /* 0x000fe20003f06270 */
[----:B0-----:R-:W-:-:S05]  /*2df0*/  IMAD.WIDE.U32 R10, R13, 0x2, R10 ;  /* 0x000000020d0a7825 */ /* 0x001fca00078e000a */
[----:B------:R0:W-:Y:S07]  /*2e00*/  STG.E.U16 desc[UR4][R10.64], R9 ;  /* 0x000000090a007986 */ /* 0x0001ee000c101504 */
[----:B------:R-:W-:Y:S05]  /*2e10*/  @P0 BRA `(.L_x_5227) ;  /* 0x0000000000340947 */ /* 0x000fea0003800000 */
[----:B0-----:R-:W0:Y:S01]  /*2e20*/  LDC.64 R10, c[0x0][0x230] ;  /* 0x00008c00ff0a7b82 */ /* 0x001e220000000a00 */
[----:B------:R-:W-:Y:S02]  /*2e30*/  IADD3 R9, R16, R18, RZ ;  /* 0x0000001210097210 */ /* 0x000fe40007ffe0ff */
[----:B------:R-:W-:Y:S02]  /*2e40*/  PRMT R12, R3, 0x7610, R12 ;  /* 0x00007610030c7816 */ /* 0x000fe4000000000c */
[----:B------:R-:W-:Y:S01]  /*2e50*/  IADD3 R18, R18, 0x80, RZ ;  /* 0x0000008012127810 */ /* 0x000fe20007ffe0ff */
[----:B0-----:R-:W-:-:S05]  /*2e60*/  IMAD.WIDE.U32 R2, R9, 0x2, R10 ;  /* 0x0000000209027825 */ /* 0x001fca00078e000a */
[----:B------:R0:W-:Y:S02]  /*2e70*/  STG.E.U16 desc[UR4][R2.64], R12 ;  /* 0x0000000c02007986 */ /* 0x0001e4000c101504 */
.L_x_5226:
[----:B------:R-:W-:-:S13]  /*2e80*/  ISETP.GE.AND P0, PT, R18, R17, PT ;  /* 0x000000111200720c */ /* 0x000fda0003f06270 */
[----:B------:R-:W-:Y:S05]  /*2e90*/  @P0 BRA `(.L_x_5228) ;  /* 0x0000000000300947 */ /* 0x000fea0003800000 */
[----:B0-----:R-:W0:Y:S01]  /*2ea0*/  LDC.64 R2, c[0x0][0x230] ;  /* 0x00008c00ff027b82 */ /* 0x001e220000000a00 */
[----:B------:R-:W-:Y:S02]  /*2eb0*/  IADD3 R9, R16, R18, RZ ;  /* 0x0000001210097210 */ /* 0x000fe40007ffe0ff */
[----:B------:R-:W-:-:S03]  /*2ec0*/  IADD3 R18, R18, 0x80, RZ ;  /* 0x0000008012127810 */ /* 0x000fc60007ffe0ff */
[----:B0-----:R-:W-:-:S05]  /*2ed0*/  IMAD.WIDE.U32 R2, R9, 0x2, R2 ;  /* 0x0000000209027825 */ /* 0x001fca00078e0002 */
[----:B------:R1:W-:Y:S02]  /*2ee0*/  STG.E.U16 desc[UR4][R2.64], R0 ;  /* 0x0000000002007986 */ /* 0x0003e4000c101504 */
.L_x_5227:
[----:B------:R-:W-:-:S13]  /*2ef0*/  ISETP.GE.AND P0, PT, R18, R17, PT ;  /* 0x000000111200720c */ /* 0x000fda0003f06270 */
[----:B------:R-:W-:Y:S05]  /*2f00*/  @P0 BRA `(.L_x_5229) ;  /* 0x0000000000300947 */ /* 0x000fea0003800000 */
[----:B-1----:R-:W1:Y:S01]  /*2f10*/  LDC.64 R2, c[0x0][0x230] ;  /* 0x00008c00ff027b82 */ /* 0x002e620000000a00 */
[----:B0-----:R-:W-:Y:S02]  /*2f20*/  IADD3 R9, R16, R18, RZ ;  /* 0x0000001210097210 */ /* 0x001fe40007ffe0ff */
[----:B------:R-:W-:-:S03]  /*2f30*/  IADD3 R18, R18, 0x80, RZ ;  /* 0x0000008012127810 */ /* 0x000fc60007ffe0ff */
[----:B-1----:R-:W-:-:S05]  /*2f40*/  IMAD.WIDE.U32 R2, R9, 0x2, R2 ;  /* 0x0000000209027825 */ /* 0x002fca00078e0002 */
[----:B------:R1:W-:Y:S02]  /*2f50*/  STG.E.U16 desc[UR4][R2.64], R4 ;  /* 0x0000000402007986 */ /* 0x0003e4000c101504 */
.L_x_5228:
[----:B------:R-:W-:-:S13]  /*2f60*/  ISETP.GE.AND P0, PT, R18, R17, PT ;  /* 0x000000111200720c */ /* 0x000fda0003f06270 */
[----:B------:R-:W-:Y:S05]  /*2f70*/  @P0 BRA `(.L_x_5230) ;  /* 0x0000000000340947 */ /* 0x000fea0003800000 */
[----:B01----:R-:W0:Y:S01]  /*2f80*/  LDC.64 R2, c[0x0][0x230] ;  /* 0x00008c00ff027b82 */ /* 0x003e220000000a00 */
[----:B------:R-:W-:Y:S02]  /*2f90*/  IADD3 R9, R16, R18, RZ ;  /* 0x0000001210097210 */ /* 0x000fe40007ffe0ff */
[----:B------:R-:W-:-:S03]  /*2fa0*/  IADD3 R18, R18, 0x80, RZ ;  /* 0x0000008012127810 */ /* 0x000fc60007ffe0ff */
[----:B0-----:R-:W-:-:S05]  /*2fb0*/  IMAD.WIDE.U32 R2, R9, 0x2, R2 ;  /* 0x0000000209027825 */ /* 0x001fca00078e0002 */
[----:B------:R2:W-:Y:S02]  /*2fc0*/  STG.E.U16 desc[UR4][R2.64], R5 ;  /* 0x0000000502007986 */ /* 0x0005e4000c101504 */
.L_x_5229:
[----:B------:R-:W-:-:S13]  /*2fd0*/  ISETP.GE.AND P0, PT, R18, R17, PT ;  /* 0x000000111200720c */ /* 0x000fda0003f06270 */
[----:B------:R-:W-:Y:S05]  /*2fe0*/  @P0 BREAK B1 ;  /* 0x0000000000010942 */ /* 0x000fea0003800000 */
[----:B------:R-:W-:Y:S05]  /*2ff0*/  @P0 BRA `(.L_x_5231) ;  /* 0x0000000000300947 */ /* 0x000fea0003800000 */
[----:B-12---:R-:W1:Y:S01]  /*3000*/  LDC.64 R2, c[0x0][0x230] ;  /* 0x00008c00ff027b82 */ /* 0x006e620000000a00 */
[----:B------:R-:W-:Y:S02]  /*3010*/  IADD3 R5, R16, R18, RZ ;  /* 0x0000001210057210 */ /* 0x000fe40007ffe0ff */
[----:B------:R-:W-:-:S03]  /*3020*/  IADD3 R18, R18, 0x80, RZ ;  /* 0x0000008012127810 */ /* 0x000fc60007ffe0ff */
[----:B-1----:R-:W-:-:S05]  /*3030*/  IMAD.WIDE.U32 R2, R5, 0x2, R2 ;  /* 0x0000000205027825 */ /* 0x002fca00078e0002 */
[----:B------:R2:W-:Y:S02]  /*3040*/  STG.E.U16 desc[UR4][R2.64], R6 ;  /* 0x0000000602007986 */ /* 0x0005e4000c101504 */
.L_x_5230:
[----:B------:R-:W-:Y:S05]  /*3050*/  BSYNC B1 ;  /* 0x0000000000017941 */ /* 0x000fea0003800000 */
.L_x_5225:
[----:B------:R-:W-:-:S13]  /*3060*/  ISETP.GE.AND P0, PT, R18, R17, PT ;  /* 0x000000111200720c */ /* 0x000fda0003f06270 */
[----:B012---:R-:W0:Y:S01]  /*3070*/  @!P0 LDC.64 R2, c[0x0][0x230] ;  /* 0x00008c00ff028b82 */ /* 0x007e220000000a00 */
[----:B------:R-:W-:Y:S02]  /*3080*/  @!P0 IADD3 R5, R16, R18, RZ ;  /* 0x0000001210058210 */ /* 0x000fe40007ffe0ff */
[----:B------:R-:W-:-:S03]  /*3090*/  @!P0 IADD3 R18, R18, 0x80, RZ ;  /* 0x0000008012128810 */ /* 0x000fc60007ffe0ff */
[----:B0-----:R-:W-:-:S05]  /*30a0*/  @!P0 IMAD.WIDE.U32 R2, R5, 0x2, R2 ;  /* 0x0000000205028825 */ /* 0x001fca00078e0002 */
[----:B------:R3:W-:Y:S02]  /*30b0*/  @!P0 STG.E.U16 desc[UR4][R2.64], R7 ;  /* 0x0000000702008986 */ /* 0x0007e4000c101504 */
.L_x_5231:
[----:B------:R-:W-:Y:S05]  /*30c0*/  BSYNC B0 ;  /* 0x0000000000007941 */ /* 0x000fea0003800000 */
.L_x_5224:
[----:B------:R-:W-:Y:S05]  /*30d0*/  WARPSYNC.ALL ;  /* 0x0000000000007948 */ /* 0x000fea0003800000 */
[----:B------:R-:W-:-:S13]  /*30e0*/  ISETP.GE.AND P0, PT, R18, R17, PT ;  /* 0x000000111200720c */ /* 0x000fda0003f06270 */
[----:B------:R-:W-:Y:S05]  /*30f0*/  @P0 EXIT ;  /* 0x000000000000094d */ /* 0x000fea0003800000 */
[----:B-123--:R-:W1:Y:S01]  /*3100*/  LDC.64 R2, c[0x0][0x230] ;  /* 0x00008c00ff027b82 */ /* 0x00ee620000000a00 */
[----:B------:R-:W-:-:S05]  /*3110*/  IADD3 R5, R16, R18, RZ ;  /* 0x0000001210057210 */ /* 0x000fca0007ffe0ff */
[----:B-1----:R-:W-:-:S05]  /*3120*/  IMAD.WIDE.U32 R2, R5, 0x2, R2 ;  /* 0x0000000205027825 */ /* 0x002fca00078e0002 */
[----:B------:R-:W-:Y:S01]  /*3130*/  STG.E.U16 desc[UR4][R2.64], R8 ;  /* 0x0000000802007986 */ /* 0x000fe2000c101504 */
[----:B------:R-:W-:Y:S05]  /*3140*/  EXIT ;  /* 0x000000000000794d */ /* 0x000fea0003800000 */
.L_x_5232:
        /* <DEDUP_REMOVED lines=11> */
.L_x_7857:


//--------------------- .text._ZN2at6native29vectorized_elementwise_kernelILi4EZZZNS0_60_GLOBAL__N__171e0b9f_22_ActivationEluKernel_cu_9e10b42f_305310elu_kernelERNS_18TensorIteratorBaseERKN3c106ScalarES8_S8_ENKUlvE_clEvENKUlvE2_clEvEUlNS5_8BFloat16EE_St5arrayIPcLm2EEEEviT0_T1_ --------------------------
	.section	.text._ZN2at6native29vectorized_elementwise_kernelILi4EZZZNS0_60_GLOBAL__N__171e0b9f_22_ActivationEluKernel_cu_9e10b42f_305310elu_kernelERNS_18TensorIteratorBaseERKN3c106ScalarES8_S8_ENKUlvE_clEvENKUlvE2_clEvEUlNS5_8BFloat16EE_St5arrayIPcLm2EEEEviT0_T1_,"ax",@progbits
	.align	128
        .global         _ZN2at6native29vectorized_elementwise_kernelILi4EZZZNS0_60_GLOBAL__N__171e0b9f_22_ActivationEluKernel_cu_9e10b42f_305310elu_kernelERNS_18TensorIteratorBaseERKN3c106ScalarES8_S8_ENKUlvE_clEvENKUlvE2_clEvEUlNS5_8BFloat16EE_St5arrayIPcLm2EEEEviT0_T1_
        .type           _ZN2at6native29vectorized_elementwise_kernelILi4EZZZNS0_60_GLOBAL__N__171e0b9f_22_ActivationEluKernel_cu_9e10b42f_305310elu_kernelERNS_18TensorIteratorBaseERKN3c106ScalarES8_S8_ENKUlvE_clEvENKUlvE2_clEvEUlNS5_8BFloat16EE_St5arrayIPcLm2EEEEviT0_T1_,@function
        .size           _ZN2at6native29vectorized_elementwise_kernelILi4EZZZNS0_60_GLOBAL__N__171e0b9f_22_ActivationEluKernel_cu_9e10b42f_305310elu_kernelERNS_18TensorIteratorBaseERKN3c106ScalarES8_S8_ENKUlvE_clEvENKUlvE2_clEvEUlNS5_8BFloat16EE_St5arrayIPcLm2EEEEviT0_T1_,(.L_x_7858 - _ZN2at6native29vectorized_elementwise_kernelILi4EZZZNS0_60_GLOBAL__N__171e0b9f_22_ActivationEluKernel_cu_9e10b42f_305310elu_kernelERNS_18TensorIteratorBaseERKN3c106ScalarES8_S8_ENKUlvE_clEvENKUlvE2_clEvEUlNS5_8BFloat16EE_St5arrayIPcLm2EEEEviT0_T1_)
        .other          _ZN2at6native29vectorized_elementwise_kernelILi4EZZZNS0_60_GLOBAL__N__171e0b9f_22_ActivationEluKernel_cu_9e10b42f_305310elu_kernelERNS_18TensorIteratorBaseERKN3c106ScalarES8_S8_ENKUlvE_clEvENKUlvE2_clEvEUlNS5_8BFloat16EE_St5arrayIPcLm2EEEEviT0_T1_,@"STO_CUDA_ENTRY STV_DEFAULT"
_ZN2at6native29vectorized_elementwise_kernelILi4EZZZNS0_60_GLOBAL__N__171e0b9f_22_ActivationEluKernel_cu_9e10b42f_305310elu_kernelERNS_18TensorIteratorBaseERKN3c106ScalarES8_S8_ENKUlvE_clEvENKUlvE2_clEvEUlNS5_8BFloat16EE_St5arrayIPcLm2EEEEviT0_T1_:
.text._ZN2at6native29vectorized_elementwise_kernelILi4EZZZNS0_60_GLOBAL__N__171e0b9f_22_ActivationEluKernel_cu_9e10b42f_305310elu_kernelERNS_18TensorIteratorBaseERKN3c106ScalarES8_S8_ENKUlvE_clEvENKUlvE2_clEvEUlNS5_8BFloat16EE_St5arrayIPcLm2EEEEviT0_T1_:
        /* <DEDUP_REMOVED lines=12> */
[----:B------:R-:W2:Y:S04]  /*00c0*/  LDG.E.64 R4, desc[UR4][R6.64] ;  /* 0x0000000406047981 */ /* 0x000ea8000c1e1b00 */
[----:B------:R0:W5:Y:S01]  /*00d0*/  LDG.E.64 R2, desc[UR4][R6.64+0x400] ;  /* 0x0004000406027981 */ /* 0x000162000c1e1b00 */
[----:B------:R-:W-:Y:S01]  /*00e0*/  BSSY B0, `(.L_x_5234) ;  /* 0x0000025000007945 */ /* 0x000fe20003800000 */
[C---:B--2---:R-:W-:Y:S02]  /*00f0*/  SHF.L.U32 R8, R4.reuse, 0x10, RZ ;  /* 0x0000001004087819 */ /* 0x044fe400000006ff */
        /* <DEDUP_REMOVED lines=33> */
.L_x_5235:
[----:B------:R-:W-:Y:S02]  /*0310*/  ULDC UR6, c[0x0][0x21c] ;  /* 0x0000870000067ab9 */ /* 0x000fe40000000800 */
[----:B------:R-:W-:-:S07]  /*0320*/  FMUL.FTZ R4, R8, UR6 ;  /* 0x0000000608047c20 */ /* 0x000fce0008410000 */
.L_x_5236:
[----:B------:R-:W-:Y:S05]  /*0330*/  BSYNC B0 ;  /* 0x0000000000007941 */ /* 0x000fea0003800000 */
.L_x_5234:
        /* <DEDUP_REMOVED lines=34> */
.L_x_5238:
[----:B------:R-:W-:Y:S02]  /*0560*/  ULDC UR6, c[0x0][0x21c] ;  /* 0x0000870000067ab9 */ /* 0x000fe40000000800 */
[----:B------:R-:W-:-:S07]  /*0570*/  FMUL.FTZ R7, R9, UR6 ;  /* 0x0000000609077c20 */ /* 0x000fce0008410000 */
.L_x_5239:
[----:B------:R-:W-:Y:S05]  /*0580*/  BSYNC B0 ;  /* 0x0000000000007941 */ /* 0x000fea0003800000 */
.L_x_5237:
        /* <DEDUP_REMOVED lines=35> */
.L_x_5241:
[----:B------:R-:W-:Y:S02]  /*07c0*/  ULDC UR6, c[0x0][0x21c] ;  /* 0x0000870000067ab9 */ /* 0x000fe40000000800 */
[----:B------:R-:W-:-:S07]  /*07d0*/  FMUL.FTZ R5, R6, UR6 ;  /* 0x0000000606057c20 */ /* 0x000fce0008410000 */
.L_x_5242:
[----:B------:R-:W-:Y:S05]  /*07e0*/  BSYNC B0 ;  /* 0x0000000000007941 */ /* 0x000fea0003800000 */
.L_x_5240:
        /* <DEDUP_REMOVED lines=34> */
.L_x_5244:
[----:B------:R-:W-:Y:S02]  /*0a10*/  ULDC UR6, c[0x0][0x21c] ;  /* 0x0000870000067ab9 */ /* 0x000fe40000000800 */
[----:B------:R-:W-:-:S07]  /*0a20*/  FMUL.FTZ R6, R6, UR6 ;  /* 0x0000000606067c20 */ /* 0x000fce0008410000 */
.L_x_5245:
[----:B------:R-:W-:Y:S05]  /*0a30*/  BSYNC B0 ;  /* 0x0000000000007941 */ /* 0x000fea0003800000 */
.L_x_5243:
        /* <DEDUP_REMOVED lines=35> */
.L_x_5247:
[----:B------:R-:W-:Y:S02]  /*0c70*/  ULDC UR6, c[0x0][0x21c] ;  /* 0x0000870000067ab9 */ /* 0x000fe40000000800 */
[----:B------:R-:W-:-:S07]  /*0c80*/  FMUL.FTZ R2, R8, UR6 ;  /* 0x0000000608027c20 */ /* 0x000fce0008410000 */
.L_x_5248:
[----:B------:R-:W-:Y:S05]  /*0c90*/  BSYNC B0 ;  /* 0x0000000000007941 */ /* 0x000fea0003800000 */
.L_x_5246:
        /* <DEDUP_REMOVED lines=34> */
.L_x_5250:
[----:B------:R-:W-:Y:S02]  /*0ec0*/  ULDC UR6, c[0x0][0x21c] ;  /* 0x0000870000067ab9 */ /* 0x000fe40000000800 */
[----:B------:R-:W-:-:S07]  /*0ed0*/  FMUL.FTZ R9, R9, UR6 ;  /* 0x0000000609097c20 */ /* 0x000fce0008410000 */
.L_x_5251:
[----:B------:R-:W-:Y:S05]  /*0ee0*/  BSYNC B0 ;  /* 0x0000000000007941 */ /* 0x000fea0003800000 */
.L_x_5249:
        /* <DEDUP_REMOVED lines=35> */
.L_x_5253:
[----:B------:R-:W-:Y:S02]  /*1120*/  ULDC UR6, c[0x0][0x21c] ;  /* 0x0000870000067ab9 */ /* 0x000fe40000000800 */
[----:B------:R-:W-:-:S07]  /*1130*/  FMUL.FTZ R3, R8, UR6 ;  /* 0x0000000608037c20 */ /* 0x000fce0008410000 */
.L_x_5254:
[----:B------:R-:W-:Y:S05]  /*1140*/  BSYNC B0 ;  /* 0x0000000000007941 */ /* 0x000fea0003800000 */
.L_x_5252:
        /* <DEDUP_REMOVED lines=34> */
.L_x_5256:
[----:B------:R-:W-:Y:S02]  /*1370*/  ULDC UR6, c[0x0][0x21c] ;  /* 0x0000870000067ab9 */ /* 0x000fe40000000800 */
[----:B------:R-:W-:-:S07]  /*1380*/  FMUL.FTZ R8, R8, UR6 ;  /* 0x0000000608087c20 */ /* 0x000fce0008410000 */
.L_x_5257:
[----:B------:R-:W-:Y:S05]  /*1390*/  BSYNC B0 ;  /* 0x0000000000007941 */ /* 0x000fea0003800000 */
.L_x_5255:
[----:B------:R-:W0:Y:S01]  /*13a0*/  LDC.64 R10, c[0x0][0x230] ;  /* 0x00008c00ff0a7b82 */ /* 0x000e220000000a00 */
[----:B------:R-:W-:Y:S02]  /*13b0*/  F2FP.BF16.F32.PACK_AB R4, R7, R4 ;  /* 0x000000040704723e */ /* 0x000fe400000010ff */
[----:B------:R-:W-:Y:S02]  /*13c0*/  F2FP.BF16.F32.PACK_AB R5, R6, R5 ;  /* 0x000000050605723e */ /* 0x000fe400000010ff */
[----:B------:R-:W-:Y:S02]  /*13d0*/  F2FP.BF16.F32.PACK_AB R2, R9, R2 ;  /* 0x000000020902723e */ /* 0x000fe400000010ff */
[----:B------:R-:W-:Y:S01]  /*13e0*/  F2FP.BF16.F32.PACK_AB R3, R8, R3 ;  /* 0x000000030803723e */ /* 0x000fe200000010ff */
[----:B0-----:R-:W-:-:S04]  /*13f0*/  IMAD.WIDE.U32 R16, R16, 0x2, R10 ;  /* 0x0000000210107825 */ /* 0x001fc800078e000a */
[----:B------:R-:W-:-:S05]  /*1400*/  IMAD.WIDE R16, R0, 0x8, R16 ;  /* 0x0000000800107825 */ /* 0x000fca00078e0210 */
[----:B------:R-:W-:Y:S04]  /*1410*/  STG.E.64 desc[UR4][R16.64], R4 ;  /* 0x0000000410007986 */ /* 0x000fe8000c101b04 */
[----:B------:R-:W-:Y:S01]  /*1420*/  STG.E.64 desc[UR4][R16.64+0x400], R2 ;  /* 0x0004000210007986 */ /* 0x000fe2000c101b04 */
[----:B------:R-:W-:Y:S05]  /*1430*/  EXIT ;  /* 0x000000000000794d */ /* 0x000fea0003800000 */
.L_x_5233:
        /* <DEDUP_REMOVED lines=93> */
.L_x_5261:
[----:B------:R-:W-:Y:S02]  /*1a10*/  ULDC UR6, c[0x0][0x21c] ;  /* 0x0000870000067ab9 */ /* 0x000fe40000000800 */
[----:B0-----:R-:W-:-:S07]  /*1a20*/  FMUL.FTZ R9, R20, UR6 ;  /* 0x0000000614097c20 */ /* 0x001fce0008410000 */
.L_x_5262:
[----:B------:R-:W-:Y:S05]  /*1a30*/  BSYNC B1 ;  /* 0x0000000000017941 */ /* 0x000fea0003800000 */
.L_x_5260:
[----:B------:R-:W-:-:S07]  /*1a40*/  F2FP.BF16.F32.PACK_AB R9, RZ, R9 ;  /* 0x00000009ff09723e */ /* 0x000fce00000010ff */
.L_x_5259:
[----:B------:R-:W-:Y:S05]  /*1a50*/  BSYNC B0 ;  /* 0x0000000000007941 */ /* 0x000fea0003800000 */
.L_x_5258:
        /* <DEDUP_REMOVED lines=38> */
.L_x_5266:
[----:B------:R-:W-:Y:S02]  /*1cc0*/  ULDC UR6, c[0x0][0x21c] ;  /* 0x0000870000067ab9 */ /* 0x000fe40000000800 */
[----:B------:R-:W-:-:S07]  /*1cd0*/  FMUL.FTZ R3, R0, UR6 ;  /* 0x0000000600037c20 */ /* 0x000fce0008410000 */
.L_x_5267:
[----:B------:R-:W-:Y:S05]  /*1ce0*/  BSYNC B1 ;  /* 0x0000000000017941 */ /* 0x000fea0003800000 */
.L_x_5265:
[----:B------:R-:W-:-:S07]  /*1cf0*/  F2FP.BF16.F32.PACK_AB R3, RZ, R3 ;  /* 0x00000003ff03723e */ /* 0x000fce00000010ff */
.L_x_5264:
[----:B------:R-:W-:Y:S05]  /*1d00*/  BSYNC B0 ;  /* 0x0000000000007941 */ /* 0x000fea0003800000 */
.L_x_5263:
        /* <DEDUP_REMOVED lines=38> */
.L_x_5271:
[----:B------:R-:W-:Y:S02]  /*1f70*/  ULDC UR6, c[0x0][0x21c] ;  /* 0x0000870000067ab9 */ /* 0x000fe40000000800 */
[----:B------:R-:W-:-:S07]  /*1f80*/  FMUL.FTZ R0, R0, UR6 ;  /* 0x0000000600007c20 */ /* 0x000fce0008410000 */
.L_x_5272:
[----:B------:R-:W-:Y:S05]  /*1f90*/  BSYNC B1 ;  /* 0x0000000000017941 */ /* 0x000fea0003800000 */
.L_x_5270:
[----:B------:R-:W-:-:S07]  /*1fa0*/  F2FP.BF16.F32.PACK_AB R0, RZ, R0 ;  /* 0x00000000ff00723e */ /* 0x000fce00000010ff */
.L_x_5269:
[----:B------:R-:W-:Y:S05]  /*1fb0*/  BSYNC B0 ;  /* 0x0000000000007941 */ /* 0x000fea0003800000 */
.L_x_5268:
        /* <DEDUP_REMOVED lines=38> */
.L_x_5276:
[----:B------:R-:W-:Y:S02]  /*2220*/  ULDC UR6, c[0x0][0x21c] ;  /* 0x0000870000067ab9 */ /* 0x000fe40000000800 */
[----:B------:R-:W-:-:S07]  /*2230*/  FMUL.FTZ R4, R4, UR6 ;  /* 0x0000000604047c20 */ /* 0x000fce0008410000 */
.L_x_5277:
[----:B------:R-:W-:Y:S05]  /*2240*/  BSYNC B1 ;  /* 0x0000000000017941 */ /* 0x000fea0003800000 */
.L_x_5275:
[----:B------:R-:W-:-:S07]  /*2250*/  F2FP.BF16.F32.PACK_AB R4, RZ, R4 ;  /* 0x00000004ff04723e */ /* 0x000fce00000010ff */
.L_x_5274:
[----:B------:R-:W-:Y:S05]  /*2260*/  BSYNC B0 ;  /* 0x0000000000007941 */ /* 0x000fea0003800000 */
.L_x_5273:
        /* <DEDUP_REMOVED lines=38> */
.L_x_5281:
[----:B------:R-:W-:Y:S02]  /*24d0*/  ULDC UR6, c[0x0][0x21c] ;  /* 0x0000870000067ab9 */ /* 0x000fe40000000800 */
[----:B------:R-:W-:-:S07]  /*24e0*/  FMUL.FTZ R5, R5, UR6 ;  /* 0x0000000605057c20 */ /* 0x000fce0008410000 */
.L_x_5282:
[----:B------:R-:W-:Y:S05]  /*24f0*/  BSYNC B1 ;  /* 0x0000000000017941 */ /* 0x000fea0003800000 */
.L_x_5280:
[----:B------:R-:W-:-:S07]  /*2500*/  F2FP.BF16.F32.PACK_AB R5, RZ, R5 ;  /* 0x00000005ff05723e */ /* 0x000fce00000010ff */
.L_x_5279:
[----:B------:R-:W-:Y:S05]  /*2510*/  BSYNC B0 ;  /* 0x0000000000007941 */ /* 0x000fea0003800000 */
.L_x_5278:
        /* <DEDUP_REMOVED lines=38> */
.L_x_5286:
[----:B------:R-:W-:Y:S02]  /*2780*/  ULDC UR6, c[0x0][0x21c] ;  /* 0x0000870000067ab9 */ /* 0x000fe40000000800 */
[----:B------:R-:W-:-:S07]  /*2790*/  FMUL.FTZ R6, R6, UR6 ;  /* 0x0000000606067c20 */ /* 0x000fce0008410000 */
.L_x_5287:
[----:B------:R-:W-:Y:S05]  /*27a0*/  BSYNC B1 ;  /* 0x0000000000017941 */ /* 0x000fea0003800000 */
.L_x_5285:
[----:B------:R-:W-:-:S07]  /*27b0*/  F2FP.BF16.F32.PACK_AB R6, RZ, R6 ;  /* 0x00000006ff06723e */ /* 0x000fce00000010ff */
.L_x_5284:
[----:B------:R-:W-:Y:S05]  /*27c0*/  BSYNC B0 ;  /* 0x0000000000007941 */ /* 0x000fea0003800000 */
.L_x_5283:
        /* <DEDUP_REMOVED lines=38> */
.L_x_5291:
[----:B------:R-:W-:Y:S02]  /*2a30*/  ULDC UR6, c[0x0][0x21c] ;  /* 0x0000870000067ab9 */ /* 0x000fe40000000800 */
[----:B------:R-:W-:-:S07]  /*2a40*/  FMUL.FTZ R7, R7, UR6 ;  /* 0x0000000607077c20 */ /* 0x000fce0008410000 */
.L_x_5292:
[----:B------:R-:W-:Y:S05]  /*2a50*/  BSYNC B1 ;  /* 0x0000000000017941 */ /* 0x000fea0003800000 */
.L_x_5290:
[----:B------:R-:W-:-:S07]  /*2a60*/  F2FP.BF16.F32.PACK_AB R7, RZ, R7 ;  /* 0x00000007ff07723e */ /* 0x000fce00000010ff */
.L_x_5289:
[----:B------:R-:W-:Y:S05]  /*2a70*/  BSYNC B0 ;  /* 0x0000000000007941 */ /* 0x000fea0003800000 */
.L_x_5288:
        /* <DEDUP_REMOVED lines=38> */
.L_x_5296:
[----:B------:R-:W-:Y:S02]  /*2ce0*/  ULDC UR6, c[0x0][0x21c] ;  /* 0x0000870000067ab9 */ /* 0x000fe40000000800 */
[----:B------:R-:W-:-:S07]  /*2cf0*/  FMUL.FTZ R8, R8, UR6 ;  /* 0x0000000608087c20 */ /* 0x000fce0008410000 */
.L_x_5297:
[----:B------:R-:W-:Y:S05]  /*2d00*/  BSYNC B1 ;  /* 0x0000000000017941 */ /* 0x000fea0003800000 */
.L_x_5295:
[----:B------:R-:W-:-:S07]  /*2d10*/  F2FP.BF16.F32.PACK_AB R8, RZ, R8 ;  /* 0x00000008ff08723e */ /* 0x000fce00000010ff */
.L_x_5294:
[----:B------:R-:W-:Y:S05]  /*2d20*/  BSYNC B0 ;  /* 0x0000000000007941 */ /* 0x000fea0003800000 */
.L_x_5293:
        /* <DEDUP_REMOVED lines=17> */
.L_x_5300:
[----:B------:R-:W-:-:S13]  /*2e40*/  ISETP.GE.AND P0, PT, R18, R17, PT ;  /* 0x000000111200720c */ /* 0x000fda0003f06270 */
[----:B------:R-:W-:Y:S05]  /*2e50*/  @P0 BRA `(.L_x_5302) ;  /* 0x0000000000300947 */ /* 0x000fea0003800000 */
[----:B0-----:R-:W0:Y:S01]  /*2e60*/  LDC.64 R2, c[0x0][0x230] ;  /* 0x00008c00ff027b82 */ /* 0x001e220000000a00 */
[----:B------:R-:W-:Y:S02]  /*2e70*/  IADD3 R9, R16, R18, RZ ;  /* 0x0000001210097210 */ /* 0x000fe40007ffe0ff */
[----:B------:R-:W-:-:S03]  /*2e80*/  IADD3 R18, R18, 0x80, RZ ;  /* 0x0000008012127810 */ /* 0x000fc60007ffe0ff */
[----:B0-----:R-:W-:-:S05]  /*2e90*/  IMAD.WIDE.U32 R2, R9, 0x2, R2 ;  /* 0x0000000209027825 */ /* 0x001fca00078e0002 */
[----:B------:R1:W-:Y:S02]  /*2ea0*/  STG.E.U16 desc[UR4][R2.64], R0 ;  /* 0x0000000002007986 */ /* 0x0003e4000c101504 */
.L_x_5301:
[----:B------:R-:W-:-:S13]  /*2eb0*/  ISETP.GE.AND P0, PT, R18, R17, PT ;  /* 0x000000111200720c */ /* 0x000fda0003f06270 */
[----:B------:R-:W-:Y:S05]  /*2ec0*/  @P0 BRA `(.L_x_5303) ;  /* 0x0000000000300947 */ /* 0x000fea0003800000 */
[----:B-1----:R-:W1:Y:S01]  /*2ed0*/  LDC.64 R2, c[0x0][0x230] ;  /* 0x00008c00ff027b82 */ /* 0x002e620000000a00 */
[----:B0-----:R-:W-:Y:S02]  /*2ee0*/  IADD3 R9, R16, R18, RZ ;  /* 0x0000001210097210 */ /* 0x001fe40007ffe0ff */
[----:B------:R-:W-:-:S03]  /*2ef0*/  IADD3 R18, R18, 0x80, RZ ;  /* 0x0000008012127810 */ /* 0x000fc60007ffe0ff */
[----:B-1----:R-:W-:-:S05]  /*2f00*/  IMAD.WIDE.U32 R2, R9, 0x2, R2 ;  /* 0x0000000209027825 */ /* 0x002fca00078e0002 */
[----:B------:R1:W-:Y:S02]  /*2f10*/  STG.E.U16 desc[UR4][R2.64], R4 ;  /* 0x0000000402007986 */ /* 0x0003e4000c101504 */
.L_x_5302:
[----:B------:R-:W-:-:S13]  /*2f20*/  ISETP.GE.AND P0, PT, R18, R17, PT ;  /* 0x000000111200720c */ /* 0x000fda0003f06270 */
[----:B------:R-:W-:Y:S05]  /*2f30*/  @P0 BRA `(.L_x_5304) ;  /* 0x0000000000340947 */ /* 0x000fea0003800000 */
[----:B01----:R-:W0:Y:S01]  /*2f40*/  LDC.64 R2, c[0x0][0x230] ;  /* 0x00008c00ff027b82 */ /* 0x003e220000000a00 */
[----:B------:R-:W-:Y:S02]  /*2f50*/  IADD3 R9, R16, R18, RZ ;  /* 0x0000001210097210 */ /* 0x000fe40007ffe0ff */
[----:B------:R-:W-:-:S03]  /*2f60*/  IADD3 R18, R18, 0x80, RZ ;  /* 0x0000008012127810 */ /* 0x000fc60007ffe0ff */
[----:B0-----:R-:W-:-:S05]  /*2f70*/  IMAD.WIDE.U32 R2, R9, 0x2, R2 ;  /* 0x0000000209027825 */ /* 0x001fca00078e0002 */
[----:B------:R2:W-:Y:S02]  /*2f80*/  STG.E.U16 desc[UR4][R2.64], R5 ;  /* 0x0000000502007986 */ /* 0x0005e4000c101504 */
.L_x_5303:
        /* <DEDUP_REMOVED lines=8> */
.L_x_5304:
[----:B------:R-:W-:Y:S05]  /*3010*/  BSYNC B1 ;  /* 0x0000000000017941 */ /* 0x000fea0003800000 */
.L_x_5299:
[----:B------:R-:W-:-:S13]  /*3020*/  ISETP.GE.AND P0, PT, R18, R17, PT ;  /* 0x000000111200720c */ /* 0x000fda0003f06270 */
[----:B012---:R-:W0:Y:S01]  /*3030*/  @!P0 LDC.64 R2, c[0x0][0x230] ;  /* 0x00008c00ff028b82 */ /* 0x007e220000000a00 */
[----:B------:R-:W-:Y:S02]  /*3040*/  @!P0 IADD3 R5, R16, R18, RZ ;  /* 0x0000001210058210 */ /* 0x000fe40007ffe0ff */
[----:B------:R-:W-:-:S03]  /*3050*/  @!P0 IADD3 R18, R18, 0x80, RZ ;  /* 0x0000008012128810 */ /* 0x000fc60007ffe0ff */
[----:B0-----:R-:W-:-:S05]  /*3060*/  @!P0 IMAD.WIDE.U32 R2, R5, 0x2, R2 ;  /* 0x0000000205028825 */ /* 0x001fca00078e0002 */
[----:B------:R3:W-:Y:S02]  /*3070*/  @!P0 STG.E.U16 desc[UR4][R2.64], R7 ;  /* 0x0000000702008986 */ /* 0x0007e4000c101504 */
.L_x_5305:
[----:B------:R-:W-:Y:S05]  /*3080*/  BSYNC B0 ;  /* 0x0000000000007941 */ /* 0x000fea0003800000 */
.L_x_5298:
        /* <DEDUP_REMOVED lines=8> */
.L_x_5306:
        /* <DEDUP_REMOVED lines=15> */
.L_x_7858:


//--------------------- .text._ZN2at6native29vectorized_elementwise_kernelILi8EZZZNS0_60_GLOBAL__N__171e0b9f_22_ActivationEluKernel_cu_9e10b42f_305310elu_kernelERNS_18TensorIteratorBaseERKN3c106ScalarES8_S8_ENKUlvE_clEvENKUlvE2_clEvEUlNS5_8BFloat16EE_St5arrayIPcLm2EEEEviT0_T1_ --------------------------
	.section	.text._ZN2at6native29vectorized_elementwise_kernelILi8EZZZNS0_60_GLOBAL__N__171e0b9f_22_ActivationEluKernel_cu_9e10b42f_305310elu_kernelERNS_18TensorIteratorBaseERKN3c106ScalarES8_S8_ENKUlvE_clEvENKUlvE2_clEvEUlNS5_8BFloat16EE_St5arrayIPcLm2EEEEviT0_T1_,"ax",@progbits
	.align	128
        .global         _ZN2at6native29vectorized_elementwise_kernelILi8EZZZNS0_60_GLOBAL__N__171e0b9f_22_ActivationEluKernel_cu_9e10b42f_305310elu_kernelERNS_18TensorIteratorBaseERKN3c106ScalarES8_S8_ENKUlvE_clEvENKUlvE2_clEvEUlNS5_8BFloat16EE_St5arrayIPcLm2EEEEviT0_T1_
        .type           _ZN2at6native29vectorized_elementwise_kernelILi8EZZZNS0_60_GLOBAL__N__171e0b9f_22_ActivationEluKernel_cu_9e10b42f_305310elu_kernelERNS_18TensorIteratorBaseERKN3c106ScalarES8_S8_ENKUlvE_clEvENKUlvE2_clEvEUlNS5_8BFloat16EE_St5arrayIPcLm2EEEEviT0_T1_,@function
        .size           _ZN2at6native29vectorized_elementwise_kernelILi8EZZZNS0_60_GLOBAL__N__171e0b9f_22_ActivationEluKernel_cu_9e10b42f_305310elu_kernelERNS_18TensorIteratorBaseERKN3c106ScalarES8_S8_ENKUlvE_clEvENKUlvE2_clEvEUlNS5_8BFloat16EE_St5arrayIPcLm2EEEEviT0_T1_,(.L_x_7859 - _ZN2at6native29vectorized_elementwise_kernelILi8EZZZNS0_60_GLOBAL__N__171e0b9f_22_ActivationEluKernel_cu_9e10b42f_305310elu_kernelERNS_18TensorIteratorBaseERKN3c106ScalarES8_S8_ENKUlvE_clEvENKUlvE2_clEvEUlNS5_8BFloat16EE_St5arrayIPcLm2EEEEviT0_T1_)
        .other          _ZN2at6native29vectorized_elementwise_kernelILi8EZZZNS0_60_GLOBAL__N__171e0b9f_22_ActivationEluKernel_cu_9e10b42f_305310elu_kernelERNS_18TensorIteratorBaseERKN3c106ScalarES8_S8_ENKUlvE_clEvENKUlvE2_clEvEUlNS5_8BFloat16EE_St5arrayIPcLm2EEEEviT0_T1_,@"STO_CUDA_ENTRY STV_DEFAULT"
_ZN2at6native29vectorized_elementwise_kernelILi8EZZZNS0_60_GLOBAL__N__171e0b9f_22_ActivationEluKernel_cu_9e10b42f_305310elu_kernelERNS_18TensorIteratorBaseERKN3c106ScalarES8_S8_ENKUlvE_clEvENKUlvE2_clEvEUlNS5_8BFloat16EE_St5arrayIPcLm2EEEEviT0_T1_:
.text._ZN2at6native29vectorized_elementwise_kernelILi8EZZZNS0_60_GLOBAL__N__171e0b9f_22_ActivationEluKernel_cu_9e10b42f_305310elu_kernelERNS_18TensorIteratorBaseERKN3c106ScalarES8_S8_ENKUlvE_clEvENKUlvE2_clEvEUlNS5_8BFloat16EE_St5arrayIPcLm2EEEEviT0_T1_:
        /* <DEDUP_REMOVED lines=12> */
[----:B------:R-:W2:Y:S01]  /*00c0*/  LDG.E.128 R4, desc[UR4][R2.64] ;  /* 0x0000000402047981 */ /* 0x000ea2000c1e1d00 */
[----:B------:R-:W-:Y:S01]  /*00d0*/  BSSY B0, `(.L_x_5308) ;  /* 0x0000025000007945 */ /* 0x000fe20003800000 */
[C---:B--2---:R-:W-:Y:S02]  /*00e0*/  SHF.L.U32 R8, R4.reuse, 0x10, RZ ;  /* 0x0000001004087819 */ /* 0x044fe400000006ff */
        /* <DEDUP_REMOVED lines=33> */
.L_x_5309:
[----:B------:R-:W-:Y:S02]  /*0300*/  ULDC UR6, c[0x0][0x21c] ;  /* 0x0000870000067ab9 */ /* 0x000fe40000000800 */
[----:B------:R-:W-:-:S07]  /*0310*/  FMUL.FTZ R4, R8, UR6 ;  /* 0x0000000608047c20 */ /* 0x000fce0008410000 */
.L_x_5310:
[----:B------:R-:W-:Y:S05]  /*0320*/  BSYNC B0 ;  /* 0x0000000000007941 */ /* 0x000fea0003800000 */
.L_x_5308:
        /* <DEDUP_REMOVED lines=34> */
.L_x_5312:
[----:B------:R-:W-:Y:S02]  /*0550*/  ULDC UR6, c[0x0][0x21c] ;  /* 0x0000870000067ab9 */ /* 0x000fe40000000800 */
[----:B------:R-:W-:-:S07]  /*0560*/  FMUL.FTZ R3, R9, UR6 ;  /* 0x0000000609037c20 */ /* 0x000fce0008410000 */
.L_x_5313:
[----:B------:R-:W-:Y:S05]  /*0570*/  BSYNC B0 ;  /* 0x0000000000007941 */ /* 0x000fea0003800000 */
.L_x_5311:
        /* <DEDUP_REMOVED lines=35> */
.L_x_5315:
[----:B------:R-:W-:Y:S02]  /*07b0*/  ULDC UR6, c[0x0][0x21c] ;  /* 0x0000870000067ab9 */ /* 0x000fe40000000800 */
[----:B------:R-:W-:-:S07]  /*07c0*/  FMUL.FTZ R5, R2, UR6 ;  /* 0x0000000602057c20 */ /* 0x000fce0008410000 */
.L_x_5316:
[----:B------:R-:W-:Y:S05]  /*07d0*/  BSYNC B0 ;  /* 0x0000000000007941 */ /* 0x000fea0003800000 */
.L_x_5314:
        /* <DEDUP_REMOVED lines=34> */
.L_x_5318:
[----:B------:R-:W-:Y:S02]  /*0a00*/  ULDC UR6, c[0x0][0x21c] ;  /* 0x0000870000067ab9 */ /* 0x000fe40000000800 */
[----:B------:R-:W-:-:S07]  /*0a10*/  FMUL.FTZ R2, R8, UR6 ;  /* 0x0000000608027c20 */ /* 0x000fce0008410000 */
.L_x_5319:
[----:B------:R-:W-:Y:S05]  /*0a20*/  BSYNC B0 ;  /* 0x0000000000007941 */ /* 0x000fea0003800000 */
.L_x_5317:
        /* <DEDUP_REMOVED lines=35> */
.L_x_5321:
[----:B------:R-:W-:Y:S02]  /*0c60*/  ULDC UR6, c[0x0][0x21c] ;  /* 0x0000870000067ab9 */ /* 0x000fe40000000800 */
[----:B------:R-:W-:-:S07]  /*0c70*/  FMUL.FTZ R6, R8, UR6 ;  /* 0x0000000608067c20 */ /* 0x000fce0008410000 */
.L_x_5322:
[----:B------:R-:W-:Y:S05]  /*0c80*/  BSYNC B0 ;  /* 0x0000000000007941 */ /* 0x000fea0003800000 */
.L_x_5320:
        /* <DEDUP_REMOVED lines=34> */
.L_x_5324:
[----:B------:R-:W-:Y:S02]  /*0eb0*/  ULDC UR6, c[0x0][0x21c] ;  /* 0x0000870000067ab9 */ /* 0x000fe40000000800 */
[----:B------:R-:W-:-:S07]  /*0ec0*/  FMUL.FTZ R9, R9, UR6 ;  /* 0x0000000609097c20 */ /* 0x000fce0008410000 */
.L_x_5325:
[----:B------:R-:W-:Y:S05]  /*0ed0*/  BSYNC B0 ;  /* 0x0000000000007941 */ /* 0x000fea0003800000 */
.L_x_5323:
        /* <DEDUP_REMOVED lines=35> */
.L_x_5327:
[----:B------:R-:W-:Y:S02]  /*1110*/  ULDC UR6, c[0x0][0x21c] ;  /* 0x0000870000067ab9 */ /* 0x000fe40000000800 */
[----:B------:R-:W-:-:S07]  /*1120*/  FMUL.FTZ R7, R8, UR6 ;  /* 0x0000000608077c20 */ /* 0x000fce0008410000 */
.L_x_5328:
[----:B------:R-:W-:Y:S05]  /*1130*/  BSYNC B0 ;  /* 0x0000000000007941 */ /* 0x000fea0003800000 */
.L_x_5326:
        /* <DEDUP_REMOVED lines=34> */
.L_x_5330:
[----:B------:R-:W-:Y:S02]  /*1360*/  ULDC UR6, c[0x0][0x21c] ;  /* 0x0000870000067ab9 */ /* 0x000fe40000000800 */
[----:B------:R-:W-:-:S07]  /*1370*/  FMUL.FTZ R8, R10, UR6 ;  /* 0x000000060a087c20 */ /* 0x000fce0008410000 */
.L_x_5331:
[----:B------:R-:W-:Y:S05]  /*1380*/  BSYNC B0 ;  /* 0x0000000000007941 */ /* 0x000fea0003800000 */
.L_x_5329:
[----:B------:R-:W0:Y:S01]  /*1390*/  LDC.64 R10, c[0x0][0x230] ;  /* 0x00008c00ff0a7b82 */ /* 0x000e220000000a00 */
[----:B------:R-:W-:Y:S02]  /*13a0*/  F2FP.BF16.F32.PACK_AB R6, R9, R6 ;  /* 0x000000060906723e */ /* 0x000fe400000010ff */
[----:B------:R-:W-:Y:S02]  /*13b0*/  F2FP.BF16.F32.PACK_AB R5, R2, R5 ;  /* 0x000000050205723e */ /* 0x000fe400000010ff */
[----:B------:R-:W-:Y:S02]  /*13c0*/  F2FP.BF16.F32.PACK_AB R4, R3, R4 ;  /* 0x000000040304723e */ /* 0x000fe400000010ff */
[----:B------:R-:W-:Y:S01]  /*13d0*/  F2FP.BF16.F32.PACK_AB R7, R8, R7 ;  /* 0x000000070807723e */ /* 0x000fe200000010ff */
[----:B0-----:R-:W-:-:S04]  /*13e0*/  IMAD.WIDE.U32 R16, R16, 0x2, R10 ;  /* 0x0000000210107825 */ /* 0x001fc800078e000a */
[----:B------:R-:W-:-:S05]  /*13f0*/  IMAD.WIDE R16, R0, 0x10, R16 ;  /* 0x0000001000107825 */ /* 0x000fca00078e0210 */
[----:B------:R-:W-:Y:S01]  /*1400*/  STG.E.128 desc[UR4][R16.64], R4 ;  /* 0x0000000410007986 */ /* 0x000fe2000c101d04 */
[----:B------:R-:W-:Y:S05]  /*1410*/  EXIT ;  /* 0x000000000000794d */ /* 0x000fea0003800000 */
.L_x_5307:
        /* <DEDUP_REMOVED lines=93> */
.L_x_5335:
[----:B------:R-:W-:Y:S02]  /*19f0*/  ULDC UR6, c[0x0][0x21c] ;  /* 0x0000870000067ab9 */ /* 0x000fe40000000800 */
[----:B0-----:R-:W-:-:S07]  /*1a00*/  FMUL.FTZ R9, R20, UR6 ;  /* 0x0000000614097c20 */ /* 0x001fce0008410000 */
.L_x_5336:
[----:B------:R-:W-:Y:S05]  /*1a10*/  BSYNC B1 ;  /* 0x0000000000017941 */ /* 0x000fea0003800000 */
.L_x_5334:
[----:B------:R-:W-:-:S07]  /*1a20*/  F2FP.BF16.F32.PACK_AB R9, RZ, R9 ;  /* 0x00000009ff09723e */ /* 0x000fce00000010ff */
.L_x_5333:
[----:B------:R-:W-:Y:S05]  /*1a30*/  BSYNC B0 ;  /* 0x0000000000007941 */ /* 0x000fea0003800000 */
.L_x_5332:
        /* <DEDUP_REMOVED lines=38> */
.L_x_5340:
[----:B------:R-:W-:Y:S02]  /*1ca0*/  ULDC UR6, c[0x0][0x21c] ;  /* 0x0000870000067ab9 */ /* 0x000fe40000000800 */
[----:B------:R-:W-:-:S07]  /*1cb0*/  FMUL.FTZ R3, R0, UR6 ;  /* 0x0000000600037c20 */ /* 0x000fce0008410000 */
.L_x_5341:
[----:B------:R-:W-:Y:S05]  /*1cc0*/  BSYNC B1 ;  /* 0x0000000000017941 */ /* 0x000fea0003800000 */
.L_x_5339:
[----:B------:R-:W-:-:S07]  /*1cd0*/  F2FP.BF16.F32.PACK_AB R3, RZ, R3 ;  /* 0x00000003ff03723e */ /* 0x000fce00000010ff */
.L_x_5338:
[----:B------:R-:W-:Y:S05]  /*1ce0*/  BSYNC B0 ;  /* 0x0000000000007941 */ /* 0x000fea0003800000 */
.L_x_5337:
        /* <DEDUP_REMOVED lines=38> */
.L_x_5345:
[----:B------:R-:W-:Y:S02]  /*1f50*/  ULDC UR6, c[0x0][0x21c] ;  /* 0x0000870000067ab9 */ /* 0x000fe40000000800 */
[----:B------:R-:W-:-:S07]  /*1f60*/  FMUL.FTZ R0, R0, UR6 ;  /* 0x0000000600007c20 */ /* 0x000fce0008410000 */
.L_x_5346:
[----:B------:R-:W-:Y:S05]  /*1f70*/  BSYNC B1 ;  /* 0x0000000000017941 */ /* 0x000fea0003800000 */
.L_x_5344:
[----:B------:R-:W-:-:S07]  /*1f80*/  F2FP.BF16.F32.PACK_AB R0, RZ, R0 ;  /* 0x00000000ff00723e */ /* 0x000fce00000010ff */
.L_x_5343:
[----:B------:R-:W-:Y:S05]  /*1f90*/  BSYNC B0 ;  /* 0x0000000000007941 */ /* 0x000fea0003800000 */
.L_x_5342:
        /* <DEDUP_REMOVED lines=38> */
.L_x_5350:
[----:B------:R-:W-:Y:S02]  /*2200*/  ULDC UR6, c[0x0][0x21c] ;  /* 0x0000870000067ab9 */ /* 0x000fe40000000800 */
[----:B------:R-:W-:-:S07]  /*2210*/  FMUL.FTZ R4, R4, UR6 ;  /* 0x0000000604047c20 */ /* 0x000fce0008410000 */
.L_x_5351:
[----:B------:R-:W-:Y:S05]  /*2220*/  BSYNC B1 ;  /* 0x0000000000017941 */ /* 0x000fea0003800000 */
.L_x_5349:
[----:B------:R-:W-:-:S07]  /*2230*/  F2FP.BF16.F32.PACK_AB R4, RZ, R4 ;  /* 0x00000004ff04723e */ /* 0x000fce00000010ff */
.L_x_5348:
[----:B------:R-:W-:Y:S05]  /*2240*/  BSYNC B0 ;  /* 0x0000000000007941 */ /* 0x000fea0003800000 */
.L_x_5347:
        /* <DEDUP_REMOVED lines=38> */
.L_x_5355:
[----:B------:R-:W-:Y:S02]  /*24b0*/  ULDC UR6, c[0x0][0x21c] ;  /* 0x0000870000067ab9 */ /* 0x000fe40000000800 */
[----:B------:R-:W-:-:S07]  /*24c0*/  FMUL.FTZ R5, R5, UR6 ;  /* 0x0000000605057c20 */ /* 0x000fce0008410000 */
.L_x_5356:
[----:B------:R-:W-:Y:S05]  /*24d0*/  BSYNC B1 ;  /* 0x0000000000017941 */ /* 0x000fea0003800000 */
.L_x_5354:
[----:B------:R-:W-:-:S07]  /*24e0*/  F2FP.BF16.F32.PACK_AB R5, RZ, R5 ;  /* 0x00000005ff05723e */ /* 0x000fce00000010ff */
.L_x_5353:
[----:B------:R-:W-:Y:S05]  /*24f0*/  BSYNC B0 ;  /* 0x0000000000007941 */ /* 0x000fea0003800000 */
.L_x_5352:
        /* <DEDUP_REMOVED lines=38> */
.L_x_5360:
[----:B------:R-:W-:Y:S02]  /*2760*/  ULDC UR6, c[0x0][0x21c] ;  /* 0x0000870000067ab9 */ /* 0x000fe40000000800 */
[----:B------:R-:W-:-:S07]  /*2770*/  FMUL.FTZ R6, R6, UR6 ;  /* 0x0000000606067c20 */ /* 0x000fce0008410000 */
.L_x_5361:
[----:B------:R-:W-:Y:S05]  /*2780*/  BSYNC B1 ;  /* 0x0000000000017941 */ /* 0x000fea0003800000 */
.L_x_5359:
[----:B------:R-:W-:-:S07]  /*2790*/  F2FP.BF16.F32.PACK_AB R6, RZ, R6 ;  /* 0x00000006ff06723e */ /* 0x000fce00000010ff */
.L_x_5358:
[----:B------:R-:W-:Y:S05]  /*27a0*/  BSYNC B0 ;  /* 0x0000000000007941 */ /* 0x000fea0003800000 */
.L_x_5357:
        /* <DEDUP_REMOVED lines=38> */
.L_x_5365:
[----:B------:R-:W-:Y:S02]  /*2a10*/  ULDC UR6, c[0x0][0x21c] ;  /* 0x0000870000067ab9 */ /* 0x000fe40000000800 */
[----:B------:R-:W-:-:S07]  /*2a20*/  FMUL.FTZ R7, R7, UR6 ;  /* 0x0000000607077c20 */ /* 0x000fce0008410000 */
.L_x_5366:
[----:B------:R-:W-:Y:S05]  /*2a30*/  BSYNC B1 ;  /* 0x0000000000017941 */ /* 0x000fea0003800000 */
.L_x_5364:
[----:B------:R-:W-:-:S07]  /*2a40*/  F2FP.BF16.F32.PACK_AB R7, RZ, R7 ;  /* 0x00000007ff07723e */ /* 0x000fce00000010ff */
.L_x_5363:
[----:B------:R-:W-:Y:S05]  /*2a50*/  BSYNC B0 ;  /* 0x0000000000007941 */ /* 0x000fea0003800000 */
.L_x_5362:
        /* <DEDUP_REMOVED lines=38> */
.L_x_5370:
[----:B------:R-:W-:Y:S02]  /*2cc0*/  ULDC UR6, c[0x0][0x21c] ;  /* 0x0000870000067ab9 */ /* 0x000fe40000000800 */
[----:B------:R-:W-:-:S07]  /*2cd0*/  FMUL.FTZ R8, R8, UR6 ;  /* 0x0000000608087c20 */ /* 0x000fce0008410000 */
.L_x_5371:
[----:B------:R-:W-:Y:S05]  /*2ce0*/  BSYNC B1 ;  /* 0x0000000000017941 */ /* 0x000fea0003800000 */
.L_x_5369:
[----:B------:R-:W-:-:S07]  /*2cf0*/  F2FP.BF16.F32.PACK_AB R8, RZ, R8 ;  /* 0x00000008ff08723e */ /* 0x000fce00000010ff */
.L_x_5368:
[----:B------:R-:W-:Y:S05]  /*2d00*/  BSYNC B0 ;  /* 0x0000000000007941 */ /* 0x000fea0003800000 */
.L_x_5367:
        /* <DEDUP_REMOVED lines=17> */
.L_x_5374:
[----:B------:R-:W-:-:S13]  /*2e20*/  ISETP.GE.AND P0, PT, R18, R17, PT ;  /* 0x000000111200720c */ /* 0x000fda0003f06270 */
[----:B------:R-:W-:Y:S05]  /*2e30*/  @P0 BRA `(.L_x_5376) ;  /* 0x0000000000300947 */ /* 0x000fea0003800000 */
[----:B0-----:R-:W0:Y:S01]  /*2e40*/  LDC.64 R2, c[0x0][0x230] ;  /* 0x00008c00ff027b82 */ /* 0x001e220000000a00 */
[----:B------:R-:W-:Y:S02]  /*2e50*/  IADD3 R9, R16, R18, RZ ;  /* 0x0000001210097210 */ /* 0x000fe40007ffe0ff */
[----:B------:R-:W-:-:S03]  /*2e60*/  IADD3 R18, R18, 0x80, RZ ;  /* 0x0000008012127810 */ /* 0x000fc60007ffe0ff */
[----:B0-----:R-:W-:-:S05]  /*2e70*/  IMAD.WIDE.U32 R2, R9, 0x2, R2 ;  /* 0x0000000209027825 */ /* 0x001fca00078e0002 */
[----:B------:R1:W-:Y:S02]  /*2e80*/  STG.E.U16 desc[UR4][R2.64], R0 ;  /* 0x0000000002007986 */ /* 0x0003e4000c101504 */
.L_x_5375:
[----:B------:R-:W-:-:S13]  /*2e90*/  ISETP.GE.AND P0, PT, R18, R17, PT ;  /* 0x000000111200720c */ /* 0x000fda0003f06270 */
[----:B------:R-:W-:Y:S05]  /*2ea0*/  @P0 BRA `(.L_x_5377) ;  /* 0x0000000000300947 */ /* 0x000fea0003800000 */
[----:B-1----:R-:W1:Y:S01]  /*2eb0*/  LDC.64 R2, c[0x0][0x230] ;  /* 0x00008c00ff027b82 */ /* 0x002e620000000a00 */
[----:B0-----:R-:W-:Y:S02]  /*2ec0*/  IADD3 R9, R16, R18, RZ ;  /* 0x0000001210097210 */ /* 0x001fe40007ffe0ff */
[----:B------:R-:W-:-:S03]  /*2ed0*/  IADD3 R18, R18, 0x80, RZ ;  /* 0x0000008012127810 */ /* 0x000fc60007ffe0ff */
[----:B-1----:R-:W-:-:S05]  /*2ee0*/  IMAD.WIDE.U32 R2, R9, 0x2, R2 ;  /* 0x0000000209027825 */ /* 0x002fca00078e0002 */
[----:B------:R1:W-:Y:S02]  /*2ef0*/  STG.E.U16 desc[UR4][R2.64], R4 ;  /* 0x0000000402007986 */ /* 0x0003e4000c101504 */
.L_x_5376:
[----:B------:R-:W-:-:S13]  /*2f00*/  ISETP.GE.AND P0, PT, R18, R17, PT ;  /* 0x000000111200720c */ /* 0x000fda0003f06270 */
[----:B------:R-:W-:Y:S05]  /*2f10*/  @P0 BRA `(.L_x_5378) ;  /* 0x0000000000340947 */ /* 0x000fea0003800000 */
[----:B01----:R-:W0:Y:S01]  /*2f20*/  LDC.64 R2, c[0x0][0x230] ;  /* 0x00008c00ff027b82 */ /* 0x003e220000000a00 */
[----:B------:R-:W-:Y:S02]  /*2f30*/  IADD3 R9, R16, R18, RZ ;  /* 0x0000001210097210 */ /* 0x000fe40007ffe0ff */
[----:B------:R-:W-:-:S03]  /*2f40*/  IADD3 R18, R18, 0x80, RZ ;  /* 0x0000008012127810 */ /* 0x000fc60007ffe0ff */
[----:B0-----:R-:W-:-:S05]  /*2f50*/  IMAD.WIDE.U32 R2, R9, 0x2, R2 ;  /* 0x0000000209027825 */ /* 0x001fca00078e0002 */
[----:B------:R2:W-:Y:S02]  /*2f60*/  STG.E.U16 desc[UR4][R2.64], R5 ;  /* 0x0000000502007986 */ /* 0x0005e4000c101504 */
.L_x_5377:
        /* <DEDUP_REMOVED lines=8> */
.L_x_5378:
[----:B------:R-:W-:Y:S05]  /*2ff0*/  BSYNC B1 ;  /* 0x0000000000017941 */ /* 0x000fea0003800000 */
.L_x_5373:
[----:B------:R-:W-:-:S13]  /*3000*/  ISETP.GE.AND P0, PT, R18, R17, PT ;  /* 0x000000111200720c */ /* 0x000fda0003f06270 */
[----:B012---:R-:W0:Y:S01]  /*3010*/  @!P0 LDC.64 R2, c[0x0][0x230] ;  /* 0x00008c00ff028b82 */ /* 0x007e220000000a00 */
[----:B------:R-:W-:Y:S02]  /*3020*/  @!P0 IADD3 R5, R16, R18, RZ ;  /* 0x0000001210058210 */ /* 0x000fe40007ffe0ff */
[----:B------:R-:W-:-:S03]  /*3030*/  @!P0 IADD3 R18, R18, 0x80, RZ ;  /* 0x0000008012128810 */ /* 0x000fc60007ffe0ff */
[----:B0-----:R-:W-:-:S05]  /*3040*/  @!P0 IMAD.WIDE.U32 R2, R5, 0x2, R2 ;  /* 0x0000000205028825 */ /* 0x001fca00078e0002 */
[----:B------:R3:W-:Y:S02]  /*3050*/  @!P0 STG.E.U16 desc[UR4][R2.64], R7 ;  /* 0x0000000702008986 */ /* 0x0007e4000c101504 */
.L_x_5379:
[----:B------:R-:W-:Y:S05]  /*3060*/  BSYNC B0 ;  /* 0x0000000000007941 */ /* 0x000fea0003800000 */
.L_x_5372:
        /* <DEDUP_REMOVED lines=8> */
.L_x_5380:
        /* <DEDUP_REMOVED lines=9> */
.L_x_7859:


//--------------------- .text._ZN2at6native18elementwise_kernelILi128ELi4EZNS0_15gpu_kernel_implIZZZNS0_60_GLOBAL__N__171e0b9f_22_ActivationEluKernel_cu_9e10b42f_305310elu_kernelERNS_18TensorIteratorBaseERKN3c106ScalarES9_S9_ENKUlvE_clEvENKUlvE1_clEvEUlNS6_4HalfEE_EEvS5_RKT_EUliE_EEviT1_ --------------------------
	.section	.text._ZN2at6native18elementwise_kernelILi128ELi4EZNS0_15gpu_kernel_implIZZZNS0_60_GLOBAL__N__171e0b9f_22_ActivationEluKernel_cu_9e10b42f_305310elu_kernelERNS_18TensorIteratorBaseERKN3c106ScalarES9_S9_ENKUlvE_clEvENKUlvE1_clEvEUlNS6_4HalfEE_EEvS5_RKT_EUliE_EEviT1_,"ax",@progbits
	.align	128
        .global         _ZN2at6native18elementwise_kernelILi128ELi4EZNS0_15gpu_kernel_implIZZZNS0_60_GLOBAL__N__171e0b9f_22_ActivationEluKernel_cu_9e10b42f_305310elu_kernelERNS_18TensorIteratorBaseERKN3c106ScalarES9_S9_ENKUlvE_clEvENKUlvE1_clEvEUlNS6_4HalfEE_EEvS5_RKT_EUliE_EEviT1_
        .type           _ZN2at6native18elementwise_kernelILi128ELi4EZNS0_15gpu_kernel_implIZZZNS0_60_GLOBAL__N__171e0b9f_22_ActivationEluKernel_cu_9e10b42f_305310elu_kernelERNS_18TensorIteratorBaseERKN3c106ScalarES9_S9_ENKUlvE_clEvENKUlvE1_clEvEUlNS6_4HalfEE_EEvS5_RKT_EUliE_EEviT1_,@function
        .size           _ZN2at6native18elementwise_kernelILi128ELi4EZNS0_15gpu_kernel_implIZZZNS0_60_GLOBAL__N__171e0b9f_22_ActivationEluKernel_cu_9e10b42f_305310elu_kernelERNS_18TensorIteratorBaseERKN3c106ScalarES9_S9_ENKUlvE_clEvENKUlvE1_clEvEUlNS6_4HalfEE_EEvS5_RKT_EUliE_EEviT1_,(.L_x_7860 - _ZN2at6native18elementwise_kernelILi128ELi4EZNS0_15gpu_kernel_implIZZZNS0_60_GLOBAL__N__171e0b9f_22_ActivationEluKernel_cu_9e10b42f_305310elu_kernelERNS_18TensorIteratorBaseERKN3c106ScalarES9_S9_ENKUlvE_clEvENKUlvE1_clEvEUlNS6_4HalfEE_EEvS5_RKT_EUliE_EEviT1_)
        .other          _ZN2at6native18elementwise_kernelILi128ELi4EZNS0_15gpu_kernel_implIZZZNS0_60_GLOBAL__N__171e0b9f_22_ActivationEluKernel_cu_9e10b42f_305310elu_kernelERNS_18TensorIteratorBaseERKN3c106ScalarES9_S9_ENKUlvE_clEvENKUlvE1_clEvEUlNS6_4HalfEE_EEvS5_RKT_EUliE_EEviT1_,@"STO_CUDA_ENTRY STV_DEFAULT"
_ZN2at6native18elementwise_kernelILi128ELi4EZNS0_15gpu_kernel_implIZZZNS0_60_GLOBAL__N__171e0b9f_22_ActivationEluKernel_cu_9e10b42f_305310elu_kernelERNS_18TensorIteratorBaseERKN3c106ScalarES9_S9_ENKUlvE_clEvENKUlvE1_clEvEUlNS6_4HalfEE_EEvS5_RKT_EUliE_EEviT1_:
.text._ZN2at6native18elementwise_kernelILi128ELi4EZNS0_15gpu_kernel_implIZZZNS0_60_GLOBAL__N__171e0b9f_22_ActivationEluKernel_cu_9e10b42f_305310elu_kernelERNS_18TensorIteratorBaseERKN3c106ScalarES9_S9_ENKUlvE_clEvENKUlvE1_clEvEUlNS6_4HalfEE_EEvS5_RKT_EUliE_EEviT1_:
        /* <DEDUP_REMOVED lines=315> */
.L_x_5383:
        /* <DEDUP_REMOVED lines=22> */
.L_x_5387:
[----:B------:R-:W2:Y:S02]  /*1510*/  LDG.E.U8 R2, desc[UR36][R2.64] ;  /* 0x0000002402027981 */ /* 0x000ea4000c1e1100 */
[----:B--2---:R-:W-:-:S04]  /*1520*/  I2FP.F32.U32 R0, R2 ;  /* 0x0000000200007245 */ /* 0x004fc80000201000 */
[----:B------:R-:W-:Y:S01]  /*1530*/  F2FP.F16.F32.PACK_AB R0, RZ, R0 ;  /* 0x00000000ff00723e */ /* 0x000fe200000000ff */
[----:B------:R-:W-:Y:S06]  /*1540*/  BRA `(.L_x_5389) ;  /* 0x0000000c00887947 */ /* 0x000fec0003800000 */
.L_x_5386:
        /* <DEDUP_REMOVED lines=10> */
.L_x_5391:
[----:B------:R-:W2:Y:S02]  /*15f0*/  LDG.E R2, desc[UR36][R2.64] ;  /* 0x0000002402027981 */ /* 0x000ea4000c1e1900 */
[----:B--2---:R-:W-:-:S04]  /*1600*/  I2FP.F32.S32 R0, R2 ;  /* 0x0000000200007245 */ /* 0x004fc80000201400 */
[----:B------:R-:W-:Y:S01]  /*1610*/  F2FP.F16.F32.PACK_AB R0, RZ, R0 ;  /* 0x00000000ff00723e */ /* 0x000fe200000000ff */
[----:B------:R-:W-:Y:S06]  /*1620*/  BRA `(.L_x_5389) ;  /* 0x0000000c00507947 */ /* 0x000fec0003800000 */
.L_x_5390:
[----:B------:R-:W2:Y:S02]  /*1630*/  LDG.E.U16 R2, desc[UR36][R2.64] ;  /* 0x0000002402027981 */ /* 0x000ea4000c1e1500 */
[----:B--2---:R-:W0:Y:S02]  /*1640*/  I2F.S16 R0, R2 ;  /* 0x0000000200007306 */ /* 0x004e240000101400 */
[----:B0-----:R-:W-:Y:S01]  /*1650*/  F2FP.F16.F32.PACK_AB R0, RZ, R0 ;  /* 0x00000000ff00723e */ /* 0x001fe200000000ff */
[----:B------:R-:W-:Y:S06]  /*1660*/  BRA `(.L_x_5389) ;  /* 0x0000000c00407947 */ /* 0x000fec0003800000 */
.L_x_5385:
        /* <DEDUP_REMOVED lines=9> */
.L_x_5393:
[----:B------:R0:W5:Y:S01]  /*1700*/  LDG.E.U16 R0, desc[UR36][R2.64] ;  /* 0x0000002402007981 */ /* 0x000162000c1e1500 */
[----:B------:R-:W-:Y:S05]  /*1710*/  BRA `(.L_x_5389) ;  /* 0x0000000c00147947 */ /* 0x000fea0003800000 */
.L_x_5392:
        /* <DEDUP_REMOVED lines=9> */
.L_x_5395:
[----:B------:R1:W5:Y:S01]  /*17b0*/  LDG.E.U16 R0, desc[UR36][R2.64] ;  /* 0x0000002402007981 */ /* 0x000362000c1e1500 */
[----:B------:R-:W-:Y:S05]  /*17c0*/  BRA `(.L_x_5389) ;  /* 0x0000000800e87947 */ /* 0x000fea0003800000 */
.L_x_5394:
        /* <DEDUP_REMOVED lines=8> */
.L_x_5384:
        /* <DEDUP_REMOVED lines=13> */
.L_x_5398:
        /* <DEDUP_REMOVED lines=8> */
.L_x_5397:
        /* <DEDUP_REMOVED lines=28> */
.L_x_5400:
        /* <DEDUP_REMOVED lines=15> */
.L_x_5399:
[----:B------:R-:W2:Y:S02]  /*1c50*/  LDG.E.U16 R0, desc[UR36][R2.64] ;  /* 0x0000002402007981 */ /* 0x000ea4000c1e1500 */
[----:B--2---:R-:W-:-:S05]  /*1c60*/  IMAD.U32 R0, R0, 0x10000, RZ ;  /* 0x0001000000007824 */ /* 0x004fca00078e00ff */
[----:B------:R-:W-:Y:S01]  /*1c70*/  F2FP.F16.F32.PACK_AB R0, RZ, R0 ;  /* 0x00000000ff00723e */ /* 0x000fe200000000ff */
[----:B------:R-:W-:Y:S06]  /*1c80*/  BRA `(.L_x_5389) ;  /* 0x0000000400b87947 */ /* 0x000fec0003800000 */
.L_x_5396:
        /* <DEDUP_REMOVED lines=12> */
.L_x_5403:
        /* <DEDUP_REMOVED lines=21> */
.L_x_5407:
[----:B------:R-:W-:Y:S05]  /*1ea0*/  BSYNC B1 ;  /* 0x0000000000017941 */ /* 0x000fea0003800000 */
.L_x_5406:
[----:B------:R-:W-:Y:S01]  /*1eb0*/  LEA R3, R0, 0x3b800000, 0x17 ;  /* 0x3b80000000037811 */ /* 0x000fe200078eb8ff */
[----:B------:R-:W-:-:S05]  /*1ec0*/  IMAD.SHL.U32 R0, R2, 0x100000, RZ ;  /* 0x0010000002007824 */ /* 0x000fca00078e00ff */
[----:B------:R-:W-:-:S07]  /*1ed0*/  LOP3.LUT R0, R3, R0, R4, 0xfe, !PT ;  /* 0x0000000003007212 */ /* 0x000fce00078efe04 */
.L_x_5405:
[----:B------:R-:W-:Y:S05]  /*1ee0*/  BSYNC B0 ;  /* 0x0000000000007941 */ /* 0x000fea0003800000 */
.L_x_5404:
[----:B------:R-:W-:Y:S01]  /*1ef0*/  F2FP.F16.F32.PACK_AB R0, RZ, R0 ;  /* 0x00000000ff00723e */ /* 0x000fe200000000ff */
[----:B------:R-:W-:Y:S06]  /*1f00*/  BRA `(.L_x_5389) ;  /* 0x0000000400187947 */ /* 0x000fec0003800000 */
.L_x_5402:
        /* <DEDUP_REMOVED lines=21> */
.L_x_5411:
[----:B------:R-:W-:Y:S05]  /*2060*/  BSYNC B1 ;  /* 0x0000000000017941 */ /* 0x000fea0003800000 */
.L_x_5410:
[----:B------:R-:W-:Y:S01]  /*2070*/  LEA R3, R0, 0x37800000, 0x17 ;  /* 0x3780000000037811 */ /* 0x000fe200078eb8ff */
[----:B------:R-:W-:-:S05]  /*2080*/  IMAD.SHL.U32 R0, R2, 0x200000, RZ ;  /* 0x0020000002007824 */ /* 0x000fca00078e00ff */
[----:B------:R-:W-:-:S07]  /*2090*/  LOP3.LUT R0, R3, R0, R4, 0xfe, !PT ;  /* 0x0000000003007212 */ /* 0x000fce00078efe04 */
.L_x_5409:
[----:B------:R-:W-:Y:S05]  /*20a0*/  BSYNC B0 ;  /* 0x0000000000007941 */ /* 0x000fea0003800000 */
.L_x_5408:
[----:B------:R-:W-:Y:S01]  /*20b0*/  F2FP.F16.F32.PACK_AB R0, RZ, R0 ;  /* 0x00000000ff00723e */ /* 0x000fe200000000ff */
[----:B------:R-:W-:Y:S06]  /*20c0*/  BRA `(.L_x_5389) ;  /* 0x0000000000a87947 */ /* 0x000fec0003800000 */
.L_x_5401:
        /* <DEDUP_REMOVED lines=14> */
.L_x_5415:
[----:B------:R-:W-:Y:S05]  /*21b0*/  BSYNC B0 ;  /* 0x0000000000007941 */ /* 0x000fea0003800000 */
.L_x_5414:
[----:B------:R-:W-:Y:S01]  /*21c0*/  F2FP.F16.F32.PACK_AB R0, RZ, R0 ;  /* 0x00000000ff00723e */ /* 0x000fe200000000ff */
[----:B------:R-:W-:Y:S06]  /*21d0*/  BRA `(.L_x_5389) ;  /* 0x0000000000647947 */ /* 0x000fec0003800000 */
.L_x_5388:
        /* <DEDUP_REMOVED lines=16> */
.L_x_5416:
[----:B------:R-:W-:Y:S01]  /*22e0*/  PRMT R0, RZ, 0x7610, R0 ;  /* 0x00007610ff007816 */ /* 0x000fe20000000000 */
[----:B------:R-:W-:Y:S06]  /*22f0*/  BRA `(.L_x_5389) ;  /* 0x00000000001c7947 */ /* 0x000fec0003800000 */
.L_x_5413:
[----:B------:R-:W2:Y:S02]  /*2300*/  LDG.E.64 R2, desc[UR36][R2.64] ;  /* 0x0000002402027981 */ /* 0x000ea4000c1e1b00 */
[----:B--2---:R-:W0:Y:S02]  /*2310*/  I2F.U64 R0, R2 ;  /* 0x0000000200007312 */ /* 0x004e240000301000 */
[----:B0-----:R-:W-:Y:S01]  /*2320*/  F2FP.F16.F32.PACK_AB R0, RZ, R0 ;  /* 0x00000000ff00723e */ /* 0x001fe200000000ff */
[----:B------:R-:W-:Y:S06]  /*2330*/  BRA `(.L_x_5389) ;  /* 0x00000000000c7947 */ /* 0x000fec0003800000 */
.L_x_5412:
[----:B------:R-:W2:Y:S02]  /*2340*/  LDG.E R2, desc[UR36][R2.64] ;  /* 0x0000002402027981 */ /* 0x000ea4000c1e1900 */
[----:B--2---:R-:W-:-:S04]  /*2350*/  I2FP.F32.U32 R0, R2 ;  /* 0x0000000200007245 */ /* 0x004fc80000201000 */
[----:B------:R-:W-:-:S07]  /*2360*/  F2FP.F16.F32.PACK_AB R0, RZ, R0 ;  /* 0x00000000ff00723e */ /* 0x000fce00000000ff */
.L_x_5389:
[----:B-----5:R-:W-:Y:S01]  /*2370*/  HADD2.F32 R0, -RZ, R0.H0_H0 ;  /* 0x20000000ff007230 */ /* 0x020fe20000004100 */
        /* <DEDUP_REMOVED lines=33> */
.L_x_5418:
[----:B------:R-:W-:Y:S02]  /*2590*/  ULDC UR4, c[0x0][0x424] ;  /* 0x0001090000047ab9 */ /* 0x000fe40000000800 */
[----:B------:R-:W-:-:S07]  /*25a0*/  FMUL.FTZ R0, R0, UR4 ;  /* 0x0000000400007c20 */ /* 0x000fce0008410000 */
.L_x_5419:
[----:B------:R-:W-:Y:S05]  /*25b0*/  BSYNC B0 ;  /* 0x0000000000007941 */ /* 0x000fea0003800000 */
.L_x_5417:
[----:B01----:R-:W0:Y:S01]  /*25c0*/  LDC.U8 R3, c[0x0][0x438] ;  /* 0x00010e00ff037b82 */ /* 0x003e220000000000 */
[----:B------:R-:W-:Y:S02]  /*25d0*/  F2FP.F16.F32.PACK_AB R0, RZ, R0 ;  /* 0x00000000ff00723e */ /* 0x000fe400000000ff */
        /* <DEDUP_REMOVED lines=15> */
.L_x_5423:
[----:B------:R-:W-:-:S06]  /*26d0*/  HADD2.F32 R3, -RZ, R0.H0_H0 ;  /* 0x20000000ff037230 */ /* 0x000fcc0000004100 */
[----:B------:R-:W0:Y:S02]  /*26e0*/  F2I.S64.TRUNC R2, R3 ;  /* 0x0000000300027311 */ /* 0x000e24000020d900 */
[----:B0-----:R0:W-:Y:S01]  /*26f0*/  STG.E.U8 desc[UR36][R16.64], R2 ;  /* 0x0000000210007986 */ /* 0x0011e2000c101124 */
[----:B------:R-:W-:Y:S05]  /*2700*/  BRA `(.L_x_5425) ;  /* 0x0000000c00847947 */ /* 0x000fea0003800000 */
.L_x_5422:
        /* <DEDUP_REMOVED lines=10> */
.L_x_5427:
[----:B------:R-:W-:-:S04]  /*27b0*/  HADD2.F32 R0, -RZ, R0.H0_H0 ;  /* 0x20000000ff007230 */ /* 0x000fc80000004100 */
[----:B------:R-:W0:Y:S02]  /*27c0*/  F2I.FTZ.TRUNC.NTZ R3, R0 ;  /* 0x0000000000037305 */ /* 0x000e24000021f100 */
[----:B0-----:R0:W-:Y:S01]  /*27d0*/  STG.E desc[UR36][R16.64], R3 ;  /* 0x0000000310007986 */ /* 0x0011e2000c101924 */
[----:B------:R-:W-:Y:S05]  /*27e0*/  BRA `(.L_x_5425) ;  /* 0x0000000c004c7947 */ /* 0x000fea0003800000 */
.L_x_5426:
[----:B------:R-:W-:-:S04]  /*27f0*/  HADD2.F32 R0, -RZ, R0.H0_H0 ;  /* 0x20000000ff007230 */ /* 0x000fc80000004100 */
[----:B------:R-:W0:Y:S02]  /*2800*/  F2I.FTZ.TRUNC.NTZ R3, R0 ;  /* 0x0000000000037305 */ /* 0x000e24000021f100 */
[----:B0-----:R0:W-:Y:S01]  /*2810*/  STG.E.U16 desc[UR36][R16.64], R3 ;  /* 0x0000000310007986 */ /* 0x0011e2000c101524 */
[----:B------:R-:W-:Y:S05]  /*2820*/  BRA `(.L_x_5425) ;  /* 0x0000000c003c7947 */ /* 0x000fea0003800000 */
.L_x_5421:
        /* <DEDUP_REMOVED lines=9> */
.L_x_5429:
[----:B------:R0:W-:Y:S01]  /*28c0*/  STG.E.U16 desc[UR36][R16.64], R0 ;  /* 0x0000000010007986 */ /* 0x0001e2000c101524 */
[----:B------:R-:W-:Y:S05]  /*28d0*/  BRA `(.L_x_5425) ;  /* 0x0000000c00107947 */ /* 0x000fea0003800000 */
.L_x_5428:
        /* <DEDUP_REMOVED lines=10> */
.L_x_5431:
[----:B------:R-:W-:-:S05]  /*2980*/  HADD2.F32 R0, -RZ, R0.H0_H0 ;  /* 0x20000000ff007230 */ /* 0x000fca0000004100 */
[----:B------:R-:W-:-:S04]  /*2990*/  F2FP.F16.F32.PACK_AB R0, RZ, R0 ;  /* 0x00000000ff00723e */ /* 0x000fc800000000ff */
[----:B------:R-:W-:-:S05]  /*29a0*/  PRMT R0, R0, 0x5410, RZ ;  /* 0x0000541000007816 */ /* 0x000fca00000000ff */
[----:B------:R2:W-:Y:S01]  /*29b0*/  STG.E desc[UR36][R16.64], R0 ;  /* 0x0000000010007986 */ /* 0x0005e2000c101924 */
[----:B------:R-:W-:Y:S05]  /*29c0*/  BRA `(.L_x_5425) ;  /* 0x0000000800d47947 */ /* 0x000fea0003800000 */
.L_x_5430:
[----:B------:R-:W-:-:S05]  /*29d0*/  HADD2.F32 R2, -RZ, R0.H0_H0 ;  /* 0x20000000ff027230 */ /* 0x000fca0000004100 */
[----:B------:R-:W-:-:S06]  /*29e0*/  FMUL.FTZ R2, R2, 1 ;  /* 0x3f80000002027820 */ /* 0x000fcc0000410000 */
[----:B------:R-:W0:Y:S02]  /*29f0*/  F2F.F64.F32 R2, R2 ;  /* 0x0000000200027310 */ /* 0x000e240000201800 */
[----:B0-----:R4:W-:Y:S01]  /*2a00*/  STG.E.64 desc[UR36][R16.64], R2 ;  /* 0x0000000210007986 */ /* 0x0019e2000c101b24 */
[----:B------:R-:W-:Y:S05]  /*2a10*/  BRA `(.L_x_5425) ;  /* 0x0000000800c07947 */ /* 0x000fea0003800000 */
.L_x_5420:
        /* <DEDUP_REMOVED lines=13> */
.L_x_5434:
[----:B------:R-:W-:Y:S01]  /*2af0*/  HADD2.F32 R0, -RZ, R0.H0_H0 ;  /* 0x20000000ff007230 */ /* 0x000fe20000004100 */
[----:B------:R-:W-:-:S04]  /*2b00*/  CS2R R6, SRZ ;  /* 0x0000000000067805 */ /* 0x000fc8000001ff00 */
[----:B------:R-:W-:-:S04]  /*2b10*/  FMUL.FTZ R0, R0, 1 ;  /* 0x3f80000000007820 */ /* 0x000fc80000410000 */
[----:B------:R-:W0:Y:S02]  /*2b20*/  F2F.F64.F32 R4, R0 ;  /* 0x0000000000047310 */ /* 0x000e240000201800 */
[----:B0-----:R0:W-:Y:S01]  /*2b30*/  STG.E.128 desc[UR36][R16.64], R4 ;  /* 0x0000000410007986 */ /* 0x0011e2000c101d24 */
[----:B------:R-:W-:Y:S05]  /*2b40*/  BRA `(.L_x_5425) ;  /* 0x0000000800747947 */ /* 0x000fea0003800000 */
.L_x_5433:
        /* <DEDUP_REMOVED lines=21> */
.L_x_5438:
[----:B------:R-:W-:Y:S05]  /*2ca0*/  BSYNC B0 ;  /* 0x0000000000007941 */ /* 0x000fea0003800000 */
.L_x_5437:
[----:B------:R-:W-:-:S05]  /*2cb0*/  LOP3.LUT R3, R0, R3, RZ, 0xfc, !PT ;  /* 0x0000000300037212 */ /* 0x000fca00078efcff */
[----:B------:R0:W-:Y:S01]  /*2cc0*/  STG.E.U8 desc[UR36][R16.64], R3 ;  /* 0x0000000310007986 */ /* 0x0001e2000c101124 */
[----:B------:R-:W-:Y:S05]  /*2cd0*/  BRA `(.L_x_5425) ;  /* 0x0000000800107947 */ /* 0x000fea0003800000 */
.L_x_5436:
        /* <DEDUP_REMOVED lines=13> */
.L_x_5440:
[----:B------:R-:W-:Y:S01]  /*2db0*/  IMAD.MOV.U32 R0, RZ, RZ, 0x7f ;  /* 0x0000007fff007424 */ /* 0x000fe200078e00ff */
[----:B------:R-:W-:-:S04]  /*2dc0*/  ISETP.GT.U32.AND P0, PT, R2, 0x7f800000, PT ;  /* 0x7f8000000200780c */ /* 0x000fc80003f04070 */
[----:B------:R-:W-:-:S09]  /*2dd0*/  SEL R0, R0, 0x7c, P0 ;  /* 0x0000007c00007807 */ /* 0x000fd20000000000 */
.L_x_5441:
[----:B------:R-:W-:Y:S05]  /*2de0*/  BSYNC B0 ;  /* 0x0000000000007941 */ /* 0x000fea0003800000 */
.L_x_5439:
[----:B------:R-:W-:-:S04]  /*2df0*/  LOP3.LUT R2, R3, 0x80000000, RZ, 0xc0, !PT ;  /* 0x8000000003027812 */ /* 0x000fc800078ec0ff */
[----:B------:R-:W-:-:S04]  /*2e00*/  SHF.R.U32.HI R3, RZ, 0x18, R2 ;  /* 0x00000018ff037819 */ /* 0x000fc80000011602 */
[----:B------:R-:W-:-:S05]  /*2e10*/  LOP3.LUT R3, R0, R3, RZ, 0xfc, !PT ;  /* 0x0000000300037212 */ /* 0x000fca00078efcff */
[----:B------:R0:W-:Y:S01]  /*2e20*/  STG.E.U8 desc[UR36][R16.64], R3 ;  /* 0x0000000310007986 */ /* 0x0001e2000c101124 */
[----:B------:R-:W-:Y:S05]  /*2e30*/  BRA `(.L_x_5425) ;  /* 0x0000000400b87947 */ /* 0x000fea0003800000 */
.L_x_5435:
[----:B------:R-:W-:-:S05]  /*2e40*/  HADD2.F32 R0, -RZ, R0.H0_H0 ;  /* 0x20000000ff007230 */ /* 0x000fca0000004100 */
[----:B------:R-:W-:-:S05]  /*2e50*/  F2FP.BF16.F32.PACK_AB R0, RZ, R0 ;  /* 0x00000000ff00723e */ /* 0x000fca00000010ff */
[----:B------:R0:W-:Y:S01]  /*2e60*/  STG.E.U16 desc[UR36][R16.64], R0 ;  /* 0x0000000010007986 */ /* 0x0001e2000c101524 */
[----:B------:R-:W-:Y:S05]  /*2e70*/  BRA `(.L_x_5425) ;  /* 0x0000000400a87947 */ /* 0x000fea0003800000 */
.L_x_5432:
        /* <DEDUP_REMOVED lines=12> */
.L_x_5444:
        /* <DEDUP_REMOVED lines=17> */
.L_x_5447:
[----:B------:R-:W-:-:S04]  /*3050*/  LOP3.LUT R2, R3, 0x80000000, RZ, 0xc0, !PT ;  /* 0x8000000003027812 */ /* 0x000fc800078ec0ff */
[----:B------:R-:W-:-:S04]  /*3060*/  SHF.R.U32.HI R3, RZ, 0x18, R2 ;  /* 0x00000018ff037819 */ /* 0x000fc80000011602 */
[----:B------:R-:W-:-:S04]  /*3070*/  LOP3.LUT R0, R0, R3, RZ, 0xfc, !PT ;  /* 0x0000000300007212 */ /* 0x000fc800078efcff */
[----:B------:R-:W-:-:S07]  /*3080*/  PRMT R8, R0, 0x7610, R8 ;  /* 0x0000761000087816 */ /* 0x000fce0000000008 */
.L_x_5446:
[----:B------:R-:W-:Y:S05]  /*3090*/  BSYNC B0 ;  /* 0x0000000000007941 */ /* 0x000fea0003800000 */
.L_x_5445:
[----:B------:R0:W-:Y:S01]  /*30a0*/  STG.E.U8 desc[UR36][R16.64], R8 ;  /* 0x0000000810007986 */ /* 0x0001e2000c101124 */
[----:B------:R-:W-:Y:S05]  /*30b0*/  BRA `(.L_x_5425) ;  /* 0x0000000400187947 */ /* 0x000fea0003800000 */
.L_x_5443:
        /* <DEDUP_REMOVED lines=17> */
.L_x_5450:
[----:B------:R-:W-:-:S04]  /*31d0*/  LOP3.LUT R2, R3, 0x80000000, RZ, 0xc0, !PT ;  /* 0x8000000003027812 */ /* 0x000fc800078ec0ff */
[----:B------:R-:W-:-:S04]  /*31e0*/  SHF.R.U32.HI R3, RZ, 0x18, R2 ;  /* 0x00000018ff037819 */ /* 0x000fc80000011602 */
[----:B------:R-:W-:-:S04]  /*31f0*/  LOP3.LUT R0, R0, R3, RZ, 0xfc, !PT ;  /* 0x0000000300007212 */ /* 0x000fc800078efcff */
[----:B------:R-:W-:-:S07]  /*3200*/  PRMT R8, R0, 0x7610, R8 ;  /* 0x0000761000087816 */ /* 0x000fce0000000008 */
.L_x_5449:
[----:B------:R-:W-:Y:S05]  /*3210*/  BSYNC B0 ;  /* 0x0000000000007941 */ /* 0x000fea0003800000 */
.L_x_5448:
[----:B------:R0:W-:Y:S01]  /*3220*/  STG.E.U8 desc[UR36][R16.64], R8 ;  /* 0x0000000810007986 */ /* 0x0001e2000c101124 */
[----:B------:R-:W-:Y:S05]  /*3230*/  BRA `(.L_x_5425) ;  /* 0x0000000000b87947 */ /* 0x000fea0003800000 */
.L_x_5442:
        /* <DEDUP_REMOVED lines=22> */
.L_x_5424:
        /* <DEDUP_REMOVED lines=16> */
.L_x_5453:
[----:B------:R-:W-:Y:S05]  /*34a0*/  BRA `(.L_x_5425) ;  /* 0x00000000001c7947 */ /* 0x000fea0003800000 */
.L_x_5452:
[----:B------:R-:W-:-:S06]  /*34b0*/  HADD2.F32 R2, -RZ, R0.H0_H0 ;  /* 0x20000000ff027230 */ /* 0x000fcc0000004100 */
[----:B------:R-:W0:Y:S02]  /*34c0*/  F2I.U64.TRUNC R2, R2 ;  /* 0x0000000200027311 */ /* 0x000e24000020d800 */
[----:B0-----:R0:W-:Y:S01]  /*34d0*/  STG.E.64 desc[UR36][R16.64], R2 ;  /* 0x0000000210007986 */ /* 0x0011e2000c101b24 */
[----:B------:R-:W-:Y:S05]  /*34e0*/  BRA `(.L_x_5425) ;  /* 0x00000000000c7947 */ /* 0x000fea0003800000 */
.L_x_5451:
[----:B------:R-:W-:-:S04]  /*34f0*/  HADD2.F32 R0, -RZ, R0.H0_H0 ;  /* 0x20000000ff007230 */ /* 0x000fc80000004100 */
[----:B------:R-:W0:Y:S02]  /*3500*/  F2I.FTZ.U32.TRUNC.NTZ R3, R0 ;  /* 0x0000000000037305 */ /* 0x000e24000021f000 */
[----:B0-----:R0:W-:Y:S02]  /*3510*/  STG.E desc[UR36][R16.64], R3 ;  /* 0x0000000310007986 */ /* 0x0011e4000c101924 */
.L_x_5425:
[----:B------:R-:W-:-:S04]  /*3520*/  IMAD R18, R23, 0x200, R18 ;  /* 0x0000020017127824 */ /* 0x000fc800078e0212 */
[----:B------:R-:W-:-:S07]  /*3530*/  VIADD R19, R18, 0x80 ;  /* 0x0000008012137836 */ /* 0x000fce0000000000 */
.L_x_5382:
[----:B------:R-:W-:Y:S05]  /*3540*/  BSYNC B6 ;  /* 0x0000000000067941 */ /* 0x000fea0003800000 */
.L_x_5381:
[----:B------:R-:W-:Y:S01]  /*3550*/  ULDC UR4, c[0x0][0x210] ;  /* 0x0000840000047ab9 */ /* 0x000fe20000000800 */
[----:B------:R-:W-:Y:S01]  /*3560*/  BSSY B6, `(.L_x_5454) ;  /* 0x000034a000067945 */ /* 0x000fe20003800000 */
[----:B------:R-:W-:-:S13]  /*3570*/  ISETP.GE.AND P0, PT, R19, UR4, PT ;  /* 0x0000000413007c0c */ /* 0x000fda000bf06270 */
[----:B------:R-:W-:Y:S05]  /*3580*/  @P0 BRA `(.L_x_5455) ;  /* 0x00000034001c0947 */ /* 0x000fea0003800000 */
[----:B0-----:R-:W0:Y:S01]  /*3590*/  LDC R6, c[0x0][0x218] ;  /* 0x00008600ff067b82 */ /* 0x001e220000000800 */
[----:B--2---:R-:W-:Y:S02]  /*35a0*/  IMAD.MOV.U32 R0, RZ, RZ, RZ ;  /* 0x000000ffff007224 */ /* 0x004fe400078e00ff */
[----:B-1-34-:R-:W-:Y:S01]  /*35b0*/  IMAD.MOV.U32 R16, RZ, RZ, RZ ;  /* 0x000000ffff107224 */ /* 0x01afe200078e00ff */
        /* <DEDUP_REMOVED lines=300> */
.L_x_5456:
        /* <DEDUP_REMOVED lines=22> */
.L_x_5460:
[----:B------:R-:W2:Y:S02]  /*49e0*/  LDG.E.U8 R2, desc[UR36][R2.64] ;  /* 0x0000002402027981 */ /* 0x000ea4000c1e1100 */
[----:B--2---:R-:W-:-:S04]  /*49f0*/  I2FP.F32.U32 R0, R2 ;  /* 0x0000000200007245 */ /* 0x004fc80000201000 */
[----:B------:R-:W-:Y:S01]  /*4a00*/  F2FP.F16.F32.PACK_AB R0, RZ, R0 ;  /* 0x00000000ff00723e */ /* 0x000fe200000000ff */
[----:B------:R-:W-:Y:S06]  /*4a10*/  BRA `(.L_x_5462) ;  /* 0x0000000c00887947 */ /* 0x000fec0003800000 */
.L_x_5459:
        /* <DEDUP_REMOVED lines=10> */
.L_x_5464:
[----:B------:R-:W2:Y:S02]  /*4ac0*/  LDG.E R2, desc[UR36][R2.64] ;  /* 0x0000002402027981 */ /* 0x000ea4000c1e1900 */
[----:B--2---:R-:W-:-:S04]  /*4ad0*/  I2FP.F32.S32 R0, R2 ;  /* 0x0000000200007245 */ /* 0x004fc80000201400 */
[----:B------:R-:W-:Y:S01]  /*4ae0*/  F2FP.F16.F32.PACK_AB R0, RZ, R0 ;  /* 0x00000000ff00723e */ /* 0x000fe200000000ff */
[----:B------:R-:W-:Y:S06]  /*4af0*/  BRA `(.L_x_5462) ;  /* 0x0000000c00507947 */ /* 0x000fec0003800000 */
.L_x_5463:
[----:B------:R-:W2:Y:S02]  /*4b00*/  LDG.E.U16 R2, desc[UR36][R2.64] ;  /* 0x0000002402027981 */ /* 0x000ea4000c1e1500 */
[----:B--2---:R-:W0:Y:S02]  /*4b10*/  I2F.S16 R0, R2 ;  /* 0x0000000200007306 */ /* 0x004e240000101400 */
[----:B0-----:R-:W-:Y:S01]  /*4b20*/  F2FP.F16.F32.PACK_AB R0, RZ, R0 ;  /* 0x00000000ff00723e */ /* 0x001fe200000000ff */
[----:B------:R-:W-:Y:S06]  /*4b30*/  BRA `(.L_x_5462) ;  /* 0x0000000c00407947 */ /* 0x000fec0003800000 */
.L_x_5458:
        /* <DEDUP_REMOVED lines=9> */
.L_x_5466:
[----:B------:R1:W5:Y:S01]  /*4bd0*/  LDG.E.U16 R0, desc[UR36][R2.64] ;  /* 0x0000002402007981 */ /* 0x000362000c1e1500 */
[----:B------:R-:W-:Y:S05]  /*4be0*/  BRA `(.L_x_5462) ;  /* 0x0000000c00147947 */ /* 0x000fea0003800000 */
.L_x_5465:
        /* <DEDUP_REMOVED lines=9> */
.L_x_5468:
[----:B------:R0:W5:Y:S01]  /*4c80*/  LDG.E.U16 R0, desc[UR36][R2.64] ;  /* 0x0000002402007981 */ /* 0x000162000c1e1500 */
[----:B------:R-:W-:Y:S05]  /*4c90*/  BRA `(.L_x_5462) ;  /* 0x0000000800e87947 */ /* 0x000fea0003800000 */
.L_x_5467:
        /* <DEDUP_REMOVED lines=8> */
.L_x_5457:
        /* <DEDUP_REMOVED lines=13> */
.L_x_5471:
        /* <DEDUP_REMOVED lines=8> */
.L_x_5470:
        /* <DEDUP_REMOVED lines=28> */
.L_x_5473:
        /* <DEDUP_REMOVED lines=15> */
.L_x_5472:
[----:B------:R-:W2:Y:S02]  /*5120*/  LDG.E.U16 R0, desc[UR36][R2.64] ;  /* 0x0000002402007981 */ /* 0x000ea4000c1e1500 */
[----:B--2---:R-:W-:-:S05]  /*5130*/  IMAD.U32 R0, R0, 0x10000, RZ ;  /* 0x0001000000007824 */ /* 0x004fca00078e00ff */
[----:B------:R-:W-:Y:S01]  /*5140*/  F2FP.F16.F32.PACK_AB R0, RZ, R0 ;  /* 0x00000000ff00723e */ /* 0x000fe200000000ff */
[----:B------:R-:W-:Y:S06]  /*5150*/  BRA `(.L_x_5462) ;  /* 0x0000000400b87947 */ /* 0x000fec0003800000 */
.L_x_5469:
        /* <DEDUP_REMOVED lines=12> */
.L_x_5476:
        /* <DEDUP_REMOVED lines=21> */
.L_x_5480:
[----:B------:R-:W-:Y:S05]  /*5370*/  BSYNC B1 ;  /* 0x0000000000017941 */ /* 0x000fea0003800000 */
.L_x_5479:
[----:B------:R-:W-:Y:S01]  /*5380*/  LEA R3, R0, 0x3b800000, 0x17 ;  /* 0x3b80000000037811 */ /* 0x000fe200078eb8ff */
[----:B------:R-:W-:-:S05]  /*5390*/  IMAD.SHL.U32 R0, R2, 0x100000, RZ ;  /* 0x0010000002007824 */ /* 0x000fca00078e00ff */
[----:B------:R-:W-:-:S07]  /*53a0*/  LOP3.LUT R0, R3, R0, R4, 0xfe, !PT ;  /* 0x0000000003007212 */ /* 0x000fce00078efe04 */
.L_x_5478:
[----:B------:R-:W-:Y:S05]  /*53b0*/  BSYNC B0 ;  /* 0x0000000000007941 */ /* 0x000fea0003800000 */
.L_x_5477:
[----:B------:R-:W-:Y:S01]  /*53c0*/  F2FP.F16.F32.PACK_AB R0, RZ, R0 ;  /* 0x00000000ff00723e */ /* 0x000fe200000000ff */
[----:B------:R-:W-:Y:S06]  /*53d0*/  BRA `(.L_x_5462) ;  /* 0x0000000400187947 */ /* 0x000fec0003800000 */
.L_x_5475:
        /* <DEDUP_REMOVED lines=21> */
.L_x_5484:
[----:B------:R-:W-:Y:S05]  /*5530*/  BSYNC B1 ;  /* 0x0000000000017941 */ /* 0x000fea0003800000 */
.L_x_5483:
[----:B------:R-:W-:Y:S01]  /*5540*/  LEA R3, R0, 0x37800000, 0x17 ;  /* 0x3780000000037811 */ /* 0x000fe200078eb8ff */
[----:B------:R-:W-:-:S05]  /*5550*/  IMAD.SHL.U32 R0, R2, 0x200000, RZ ;  /* 0x0020000002007824 */ /* 0x000fca00078e00ff */
[----:B------:R-:W-:-:S07]  /*5560*/  LOP3.LUT R0, R3, R0, R4, 0xfe, !PT ;  /* 0x0000000003007212 */ /* 0x000fce00078efe04 */
.L_x_5482:
[----:B------:R-:W-:Y:S05]  /*5570*/  BSYNC B0 ;  /* 0x0000000000007941 */ /* 0x000fea0003800000 */
.L_x_5481:
[----:B------:R-:W-:Y:S01]  /*5580*/  F2FP.F16.F32.PACK_AB R0, RZ, R0 ;  /* 0x00000000ff00723e */ /* 0x000fe200000000ff */
[----:B------:R-:W-:Y:S06]  /*5590*/  BRA `(.L_x_5462) ;  /* 0x0000000000a87947 */ /* 0x000fec0003800000 */
.L_x_5474:
        /* <DEDUP_REMOVED lines=14> */
.L_x_5488:
[----:B------:R-:W-:Y:S05]  /*5680*/  BSYNC B0 ;  /* 0x0000000000007941 */ /* 0x000fea0003800000 */
.L_x_5487:
[----:B------:R-:W-:Y:S01]  /*5690*/  F2FP.F16.F32.PACK_AB R0, RZ, R0 ;  /* 0x00000000ff00723e */ /* 0x000fe200000000ff */
[----:B------:R-:W-:Y:S06]  /*56a0*/  BRA `(.L_x_5462) ;  /* 0x0000000000647947 */ /* 0x000fec0003800000 */
.L_x_5461:
        /* <DEDUP_REMOVED lines=16> */
.L_x_5489:
[----:B------:R-:W-:Y:S01]  /*57b0*/  PRMT R0, RZ, 0x7610, R0 ;  /* 0x00007610ff007816 */ /* 0x000fe20000000000 */
[----:B------:R-:W-:Y:S06]  /*57c0*/  BRA `(.L_x_5462) ;  /* 0x00000000001c7947 */ /* 0x000fec0003800000 */
.L_x_5486:
[----:B------:R-:W2:Y:S02]  /*57d0*/  LDG.E.64 R2, desc[UR36][R2.64] ;  /* 0x0000002402027981 */ /* 0x000ea4000c1e1b00 */
[----:B--2---:R-:W0:Y:S02]  /*57e0*/  I2F.U64 R0, R2 ;  /* 0x0000000200007312 */ /* 0x004e240000301000 */
[----:B0-----:R-:W-:Y:S01]  /*57f0*/  F2FP.F16.F32.PACK_AB R0, RZ, R0 ;  /* 0x00000000ff00723e */ /* 0x001fe200000000ff */
[----:B------:R-:W-:Y:S06]  /*5800*/  BRA `(.L_x_5462) ;  /* 0x00000000000c7947 */ /* 0x000fec0003800000 */
.L_x_5485:
[----:B------:R-:W2:Y:S02]  /*5810*/  LDG.E R2, desc[UR36][R2.64] ;  /* 0x0000002402027981 */ /* 0x000ea4000c1e1900 */
[----:B--2---:R-:W-:-:S04]  /*5820*/  I2FP.F32.U32 R0, R2 ;  /* 0x0000000200007245 */ /* 0x004fc80000201000 */
[----:B------:R-:W-:-:S07]  /*5830*/  F2FP.F16.F32.PACK_AB R0, RZ, R0 ;  /* 0x00000000ff00723e */ /* 0x000fce00000000ff */
.L_x_5462:
        /* <DEDUP_REMOVED lines=34> */
.L_x_5491:
[----:B------:R-:W-:Y:S02]  /*5a60*/  ULDC UR4, c[0x0][0x424] ;  /* 0x0001090000047ab9 */ /* 0x000fe40000000800 */
[----:B------:R-:W-:-:S07]  /*5a70*/  FMUL.FTZ R0, R0, UR4 ;  /* 0x0000000400007c20 */ /* 0x000fce0008410000 */
.L_x_5492:
[----:B------:R-:W-:Y:S05]  /*5a80*/  BSYNC B0 ;  /* 0x0000000000007941 */ /* 0x000fea0003800000 */
.L_x_5490:
        /* <DEDUP_REMOVED lines=17> */
.L_x_5496:
[----:B------:R-:W-:-:S06]  /*5ba0*/  HADD2.F32 R3, -RZ, R0.H0_H0 ;  /* 0x20000000ff037230 */ /* 0x000fcc0000004100 */
[----:B------:R-:W0:Y:S02]  /*5bb0*/  F2I.S64.TRUNC R2, R3 ;  /* 0x0000000300027311 */ /* 0x000e24000020d900 */
[----:B0-----:R0:W-:Y:S01]  /*5bc0*/  STG.E.U8 desc[UR36][R16.64], R2 ;  /* 0x0000000210007986 */ /* 0x0011e2000c101124 */
[----:B------:R-:W-:Y:S05]  /*5bd0*/  BRA `(.L_x_5498) ;  /* 0x0000000c00847947 */ /* 0x000fea0003800000 */
.L_x_5495:
        /* <DEDUP_REMOVED lines=10> */
.L_x_5500:
[----:B------:R-:W-:-:S04]  /*5c80*/  HADD2.F32 R0, -RZ, R0.H0_H0 ;  /* 0x20000000ff007230 */ /* 0x000fc80000004100 */
[----:B------:R-:W0:Y:S02]  /*5c90*/  F2I.FTZ.TRUNC.NTZ R3, R0 ;  /* 0x0000000000037305 */ /* 0x000e24000021f100 */
[----:B0-----:R0:W-:Y:S01]  /*5ca0*/  STG.E desc[UR36][R16.64], R3 ;  /* 0x0000000310007986 */ /* 0x0011e2000c101924 */
[----:B------:R-:W-:Y:S05]  /*5cb0*/  BRA `(.L_x_5498) ;  /* 0x0000000c004c7947 */ /* 0x000fea0003800000 */
.L_x_5499:
[----:B------:R-:W-:-:S04]  /*5cc0*/  HADD2.F32 R0, -RZ, R0.H0_H0 ;  /* 0x20000000ff007230 */ /* 0x000fc80000004100 */
[----:B------:R-:W0:Y:S02]  /*5cd0*/  F2I.FTZ.TRUNC.NTZ R3, R0 ;  /* 0x0000000000037305 */ /* 0x000e24000021f100 */
[----:B0-----:R0:W-:Y:S01]  /*5ce0*/  STG.E.U16 desc[UR36][R16.64], R3 ;  /* 0x0000000310007986 */ /* 0x0011e2000c101524 */
[----:B------:R-:W-:Y:S05]  /*5cf0*/  BRA `(.L_x_5498) ;  /* 0x0000000c003c7947 */ /* 0x000fea0003800000 */
.L_x_5494:
        /* <DEDUP_REMOVED lines=9> */
.L_x_5502:
[----:B------:R0:W-:Y:S01]  /*5d90*/  STG.E.U16 desc[UR36][R16.64], R0 ;  /* 0x0000000010007986 */ /* 0x0001e2000c101524 */
[----:B------:R-:W-:Y:S05]  /*5da0*/  BRA `(.L_x_5498) ;  /* 0x0000000c00107947 */ /* 0x000fea0003800000 */
.L_x_5501:
        /* <DEDUP_REMOVED lines=10> */
.L_x_5504:
[----:B------:R-:W-:-:S05]  /*5e50*/  HADD2.F32 R0, -RZ, R0.H0_H0 ;  /* 0x20000000ff007230 */ /* 0x000fca0000004100 */
[----:B------:R-:W-:-:S04]  /*5e60*/  F2FP.F16.F32.PACK_AB R0, RZ, R0 ;  /* 0x00000000ff00723e */ /* 0x000fc800000000ff */
[----:B------:R-:W-:-:S05]  /*5e70*/  PRMT R0, R0, 0x5410, RZ ;  /* 0x0000541000007816 */ /* 0x000fca00000000ff */
[----:B------:R0:W-:Y:S01]  /*5e80*/  STG.E desc[UR36][R16.64], R0 ;  /* 0x0000000010007986 */ /* 0x0001e2000c101924 */
[----:B------:R-:W-:Y:S05]  /*5e90*/  BRA `(.L_x_5498) ;  /* 0x0000000800d47947 */ /* 0x000fea0003800000 */
.L_x_5503:
[----:B------:R-:W-:-:S05]  /*5ea0*/  HADD2.F32 R2, -RZ, R0.H0_H0 ;  /* 0x20000000ff027230 */ /* 0x000fca0000004100 */
[----:B------:R-:W-:-:S06]  /*5eb0*/  FMUL.FTZ R2, R2, 1 ;  /* 0x3f80000002027820 */ /* 0x000fcc0000410000 */
[----:B------:R-:W0:Y:S02]  /*5ec0*/  F2F.F64.F32 R2, R2 ;  /* 0x0000000200027310 */ /* 0x000e240000201800 */
[----:B0-----:R0:W-:Y:S01]  /*5ed0*/  STG.E.64 desc[UR36][R16.64], R2 ;  /* 0x0000000210007986 */ /* 0x0011e2000c101b24 */
[----:B------:R-:W-:Y:S05]  /*5ee0*/  BRA `(.L_x_5498) ;  /* 0x0000000800c07947 */ /* 0x000fea0003800000 */
.L_x_5493:
        /* <DEDUP_REMOVED lines=13> */
.L_x_5507:
[----:B------:R-:W-:Y:S01]  /*5fc0*/  HADD2.F32 R0, -RZ, R0.H0_H0 ;  /* 0x20000000ff007230 */ /* 0x000fe20000004100 */
[----:B------:R-:W-:-:S04]  /*5fd0*/  CS2R R6, SRZ ;  /* 0x0000000000067805 */ /* 0x000fc8000001ff00 */
[----:B------:R-:W-:-:S04]  /*5fe0*/  FMUL.FTZ R0, R0, 1 ;  /* 0x3f80000000007820 */ /* 0x000fc80000410000 */
[----:B------:R-:W0:Y:S02]  /*5ff0*/  F2F.F64.F32 R4, R0 ;  /* 0x0000000000047310 */ /* 0x000e240000201800 */
[----:B0-----:R0:W-:Y:S01]  /*6000*/  STG.E.128 desc[UR36][R16.64], R4 ;  /* 0x0000000410007986 */ /* 0x0011e2000c101d24 */
[----:B------:R-:W-:Y:S05]  /*6010*/  BRA `(.L_x_5498) ;  /* 0x0000000800747947 */ /* 0x000fea0003800000 */
.L_x_5506:
        /* <DEDUP_REMOVED lines=21> */
.L_x_5511:
[----:B------:R-:W-:Y:S05]  /*6170*/  BSYNC B0 ;  /* 0x0000000000007941 */ /* 0x000fea0003800000 */
.L_x_5510:
[----:B------:R-:W-:-:S05]  /*6180*/  LOP3.LUT R3, R0, R3, RZ, 0xfc, !PT ;  /* 0x0000000300037212 */ /* 0x000fca00078efcff */
[----:B------:R0:W-:Y:S01]  /*6190*/  STG.E.U8 desc[UR36][R16.64], R3 ;  /* 0x0000000310007986 */ /* 0x0001e2000c101124 */
[----:B------:R-:W-:Y:S05]  /*61a0*/  BRA `(.L_x_5498) ;  /* 0x0000000800107947 */ /* 0x000fea0003800000 */
.L_x_5509:
        /* <DEDUP_REMOVED lines=13> */
.L_x_5513:
[----:B------:R-:W-:Y:S01]  /*6280*/  IMAD.MOV.U32 R0, RZ, RZ, 0x7f ;  /* 0x0000007fff007424 */ /* 0x000fe200078e00ff */
[----:B------:R-:W-:-:S04]  /*6290*/  ISETP.GT.U32.AND P0, PT, R2, 0x7f800000, PT ;  /* 0x7f8000000200780c */ /* 0x000fc80003f04070 */
[----:B------:R-:W-:-:S09]  /*62a0*/  SEL R0, R0, 0x7c, P0 ;  /* 0x0000007c00007807 */ /* 0x000fd20000000000 */
.L_x_5514:
[----:B------:R-:W-:Y:S05]  /*62b0*/  BSYNC B0 ;  /* 0x0000000000007941 */ /* 0x000fea0003800000 */
.L_x_5512:
[----:B------:R-:W-:-:S04]  /*62c0*/  LOP3.LUT R2, R3, 0x80000000, RZ, 0xc0, !PT ;  /* 0x8000000003027812 */ /* 0x000fc800078ec0ff */
[----:B------:R-:W-:-:S04]  /*62d0*/  SHF.R.U32.HI R3, RZ, 0x18, R2 ;  /* 0x00000018ff037819 */ /* 0x000fc80000011602 */
[----:B------:R-:W-:-:S05]  /*62e0*/  LOP3.LUT R3, R0, R3, RZ, 0xfc, !PT ;  /* 0x0000000300037212 */ /* 0x000fca00078efcff */
[----:B------:R0:W-:Y:S01]  /*62f0*/  STG.E.U8 desc[UR36][R16.64], R3 ;  /* 0x0000000310007986 */ /* 0x0001e2000c101124 */
[----:B------:R-:W-:Y:S05]  /*6300*/  BRA `(.L_x_5498) ;  /* 0x0000000400b87947 */ /* 0x000fea0003800000 */
.L_x_5508:
[----:B------:R-:W-:-:S05]  /*6310*/  HADD2.F32 R0, -RZ, R0.H0_H0 ;  /* 0x20000000ff007230 */ /* 0x000fca0000004100 */
[----:B------:R-:W-:-:S05]  /*6320*/  F2FP.BF16.F32.PACK_AB R0, RZ, R0 ;  /* 0x00000000ff00723e */ /* 0x000fca00000010ff */
[----:B------:R0:W-:Y:S01]  /*6330*/  STG.E.U16 desc[UR36][R16.64], R0 ;  /* 0x0000000010007986 */ /* 0x0001e2000c101524 */
[----:B------:R-:W-:Y:S05]  /*6340*/  BRA `(.L_x_5498) ;  /* 0x0000000400a87947 */ /* 0x000fea0003800000 */
.L_x_5505:
        /* <DEDUP_REMOVED lines=12> */
.L_x_5517:
        /* <DEDUP_REMOVED lines=17> */
.L_x_5520:
[----:B------:R-:W-:-:S04]  /*6520*/  LOP3.LUT R2, R3, 0x80000000, RZ, 0xc0, !PT ;  /* 0x8000000003027812 */ /* 0x000fc800078ec0ff */
[----:B------:R-:W-:-:S04]  /*6530*/  SHF.R.U32.HI R3, RZ, 0x18, R2 ;  /* 0x00000018ff037819 */ /* 0x000fc80000011602 */
[----:B------:R-:W-:-:S04]  /*6540*/  LOP3.LUT R0, R0, R3, RZ, 0xfc, !PT ;  /* 0x0000000300007212 */ /* 0x000fc800078efcff */
[----:B------:R-:W-:-:S07]  /*6550*/  PRMT R8, R0, 0x7610, R8 ;  /* 0x0000761000087816 */ /* 0x000fce0000000008 */
.L_x_5519:
[----:B------:R-:W-:Y:S05]  /*6560*/  BSYNC B0 ;  /* 0x0000000000007941 */ /* 0x000fea0003800000 */
.L_x_5518:
[----:B------:R3:W-:Y:S01]  /*6570*/  STG.E.U8 desc[UR36][R16.64], R8 ;  /* 0x0000000810007986 */ /* 0x0007e2000c101124 */
[----:B------:R-:W-:Y:S05]  /*6580*/  BRA `(.L_x_5498) ;  /* 0x0000000400187947 */ /* 0x000fea0003800000 */
.L_x_5516:
        /* <DEDUP_REMOVED lines=17> */
.L_x_5523:
[----:B------:R-:W-:-:S04]  /*66a0*/  LOP3.LUT R2, R3, 0x80000000, RZ, 0xc0, !PT ;  /* 0x8000000003027812 */ /* 0x000fc800078ec0ff */
[----:B------:R-:W-:-:S04]  /*66b0*/  SHF.R.U32.HI R3, RZ, 0x18, R2 ;  /* 0x00000018ff037819 */ /* 0x000fc80000011602 */
[----:B------:R-:W-:-:S04]  /*66c0*/  LOP3.LUT R0, R0, R3, RZ, 0xfc, !PT ;  /* 0x0000000300007212 */ /* 0x000fc800078efcff */
[----:B------:R-:W-:-:S07]  /*66d0*/  PRMT R8, R0, 0x7610, R8 ;  /* 0x0000761000087816 */ /* 0x000fce0000000008 */
.L_x_5522:
[----:B------:R-:W-:Y:S05]  /*66e0*/  BSYNC B0 ;  /* 0x0000000000007941 */ /* 0x000fea0003800000 */
.L_x_5521:
[----:B------:R0:W-:Y:S01]  /*66f0*/  STG.E.U8 desc[UR36][R16.64], R8 ;  /* 0x0000000810007986 */ /* 0x0001e2000c101124 */
[----:B------:R-:W-:Y:S05]  /*6700*/  BRA `(.L_x_5498) ;  /* 0x0000000000b87947 */ /* 0x000fea0003800000 */
.L_x_5515:
        /* <DEDUP_REMOVED lines=22> */
.L_x_5497:
        /* <DEDUP_REMOVED lines=16> */
.L_x_5526:
[----:B------:R-:W-:Y:S05]  /*6970*/  BRA `(.L_x_5498) ;  /* 0x00000000001c7947 */ /* 0x000fea0003800000 */
.L_x_5525:
[----:B------:R-:W-:-:S06]  /*6980*/  HADD2.F32 R2, -RZ, R0.H0_H0 ;  /* 0x20000000ff027230 */ /* 0x000fcc0000004100 */
[----:B------:R-:W0:Y:S02]  /*6990*/  F2I.U64.TRUNC R2, R2 ;  /* 0x0000000200027311 */ /* 0x000e24000020d800 */
[----:B0-----:R2:W-:Y:S01]  /*69a0*/  STG.E.64 desc[UR36][R16.64], R2 ;  /* 0x0000000210007986 */ /* 0x0015e2000c101b24 */
[----:B------:R-:W-:Y:S05]  /*69b0*/  BRA `(.L_x_5498) ;  /* 0x00000000000c7947 */ /* 0x000fea0003800000 */
.L_x_5524:
[----:B------:R-:W-:-:S04]  /*69c0*/  HADD2.F32 R0, -RZ, R0.H0_H0 ;  /* 0x20000000ff007230 */ /* 0x000fc80000004100 */
[----:B------:R-:W0:Y:S02]  /*69d0*/  F2I.FTZ.U32.TRUNC.NTZ R3, R0 ;  /* 0x0000000000037305 */ /* 0x000e24000021f000 */
[----:B0-----:R0:W-:Y:S02]  /*69e0*/  STG.E desc[UR36][R16.64], R3 ;  /* 0x0000000310007986 */ /* 0x0011e4000c101924 */
.L_x_5498:
[----:B------:R-:W-:-:S07]  /*69f0*/  VIADD R19, R19, 0x80 ;  /* 0x0000008013137836 */ /* 0x000fce0000000000 */
.L_x_5455:
[----:B------:R-:W-:Y:S05]  /*6a00*/  BSYNC B6 ;  /* 0x0000000000067941 */ /* 0x000fea0003800000 */
.L_x_5454:
        /* <DEDUP_REMOVED lines=307> */
.L_x_5529:
        /* <DEDUP_REMOVED lines=22> */
.L_x_5533:
[----:B------:R-:W2:Y:S02]  /*7ea0*/  LDG.E.U8 R2, desc[UR36][R2.64] ;  /* 0x0000002402027981 */ /* 0x000ea4000c1e1100 */
[----:B--2---:R-:W-:-:S04]  /*7eb0*/  I2FP.F32.U32 R0, R2 ;  /* 0x0000000200007245 */ /* 0x004fc80000201000 */
[----:B------:R-:W-:Y:S01]  /*7ec0*/  F2FP.F16.F32.PACK_AB R0, RZ, R0 ;  /* 0x00000000ff00723e */ /* 0x000fe200000000ff */
[----:B------:R-:W-:Y:S06]  /*7ed0*/  BRA `(.L_x_5535) ;  /* 0x0000000c00887947 */ /* 0x000fec0003800000 */
.L_x_5532:
        /* <DEDUP_REMOVED lines=10> */
.L_x_5537:
[----:B------:R-:W2:Y:S02]  /*7f80*/  LDG.E R2, desc[UR36][R2.64] ;  /* 0x0000002402027981 */ /* 0x000ea4000c1e1900 */
[----:B--2---:R-:W-:-:S04]  /*7f90*/  I2FP.F32.S32 R0, R2 ;  /* 0x0000000200007245 */ /* 0x004fc80000201400 */
[----:B------:R-:W-:Y:S01]  /*7fa0*/  F2FP.F16.F32.PACK_AB R0, RZ, R0 ;  /* 0x00000000ff00723e */ /* 0x000fe200000000ff */
[----:B------:R-:W-:Y:S06]  /*7fb0*/  BRA `(.L_x_5535) ;  /* 0x0000000c00507947 */ /* 0x000fec0003800000 */
.L_x_5536:
[----:B------:R-:W2:Y:S02]  /*7fc0*/  LDG.E.U16 R2, desc[UR36][R2.64] ;  /* 0x0000002402027981 */ /* 0x000ea4000c1e1500 */
[----:B--2---:R-:W0:Y:S02]  /*7fd0*/  I2F.S16 R0, R2 ;  /* 0x0000000200007306 */ /* 0x004e240000101400 */
[----:B0-----:R-:W-:Y:S01]  /*7fe0*/  F2FP.F16.F32.PACK_AB R0, RZ, R0 ;  /* 0x00000000ff00723e */ /* 0x001fe200000000ff */
[----:B------:R-:W-:Y:S06]  /*7ff0*/  BRA `(.L_x_5535) ;  /* 0x0000000c00407947 */ /* 0x000fec0003800000 */
.L_x_5531:
        /* <DEDUP_REMOVED lines=9> */
.L_x_5539:
[----:B------:R1:W5:Y:S01]  /*8090*/  LDG.E.U16 R0, desc[UR36][R2.64] ;  /* 0x0000002402007981 */ /* 0x000362000c1e1500 */
[----:B------:R-:W-:Y:S05]  /*80a0*/  BRA `(.L_x_5535) ;  /* 0x0000000c00147947 */ /* 0x000fea0003800000 */
.L_x_5538:
        /* <DEDUP_REMOVED lines=9> */
.L_x_5541:
[----:B------:R0:W5:Y:S01]  /*8140*/  LDG.E.U16 R0, desc[UR36][R2.64] ;  /* 0x0000002402007981 */ /* 0x000162000c1e1500 */
[----:B------:R-:W-:Y:S05]  /*8150*/  BRA `(.L_x_5535) ;  /* 0x0000000800e87947 */ /* 0x000fea0003800000 */
.L_x_5540:
        /* <DEDUP_REMOVED lines=8> */
.L_x_5530:
        /* <DEDUP_REMOVED lines=13> */
.L_x_5544:
        /* <DEDUP_REMOVED lines=8> */
.L_x_5543:
        /* <DEDUP_REMOVED lines=28> */
.L_x_5546:
        /* <DEDUP_REMOVED lines=15> */
.L_x_5545:
[----:B------:R-:W2:Y:S02]  /*85e0*/  LDG.E.U16 R0, desc[UR36][R2.64] ;  /* 0x0000002402007981 */ /* 0x000ea4000c1e1500 */
[----:B--2---:R-:W-:-:S05]  /*85f0*/  IMAD.U32 R0, R0, 0x10000, RZ ;  /* 0x0001000000007824 */ /* 0x004fca00078e00ff */
[----:B------:R-:W-:Y:S01]  /*8600*/  F2FP.F16.F32.PACK_AB R0, RZ, R0 ;  /* 0x00000000ff00723e */ /* 0x000fe200000000ff */
[----:B------:R-:W-:Y:S06]  /*8610*/  BRA `(.L_x_5535) ;  /* 0x0000000400b87947 */ /* 0x000fec0003800000 */
.L_x_5542:
        /* <DEDUP_REMOVED lines=12> */
.L_x_5549:
        /* <DEDUP_REMOVED lines=21> */
.L_x_5553:
[----:B------:R-:W-:Y:S05]  /*8830*/  BSYNC B1 ;  /* 0x0000000000017941 */ /* 0x000fea0003800000 */
.L_x_5552:
[----:B------:R-:W-:Y:S01]  /*8840*/  LEA R3, R0, 0x3b800000, 0x17 ;  /* 0x3b80000000037811 */ /* 0x000fe200078eb8ff */
[----:B------:R-:W-:-:S05]  /*8850*/  IMAD.SHL.U32 R0, R2, 0x100000, RZ ;  /* 0x0010000002007824 */ /* 0x000fca00078e00ff */
[----:B------:R-:W-:-:S07]  /*8860*/  LOP3.LUT R0, R3, R0, R4, 0xfe, !PT ;  /* 0x0000000003007212 */ /* 0x000fce00078efe04 */
.L_x_5551:
[----:B------:R-:W-:Y:S05]  /*8870*/  BSYNC B0 ;  /* 0x0000000000007941 */ /* 0x000fea0003800000 */
.L_x_5550:
[----:B------:R-:W-:Y:S01]  /*8880*/  F2FP.F16.F32.PACK_AB R0, RZ, R0 ;  /* 0x00000000ff00723e */ /* 0x000fe200000000ff */
[----:B------:R-:W-:Y:S06]  /*8890*/  BRA `(.L_x_5535) ;  /* 0x0000000400187947 */ /* 0x000fec0003800000 */
.L_x_5548:
        /* <DEDUP_REMOVED lines=21> */
.L_x_5557:
[----:B------:R-:W-:Y:S05]  /*89f0*/  BSYNC B1 ;  /* 0x0000000000017941 */ /* 0x000fea0003800000 */
.L_x_5556:
[----:B------:R-:W-:Y:S01]  /*8a00*/  LEA R3, R0, 0x37800000, 0x17 ;  /* 0x3780000000037811 */ /* 0x000fe200078eb8ff */
[----:B------:R-:W-:-:S05]  /*8a10*/  IMAD.SHL.U32 R0, R2, 0x200000, RZ ;  /* 0x0020000002007824 */ /* 0x000fca00078e00ff */
[----:B------:R-:W-:-:S07]  /*8a20*/  LOP3.LUT R0, R3, R0, R4, 0xfe, !PT ;  /* 0x0000000003007212 */ /* 0x000fce00078efe04 */
.L_x_5555:
[----:B------:R-:W-:Y:S05]  /*8a30*/  BSYNC B0 ;  /* 0x0000000000007941 */ /* 0x000fea0003800000 */
.L_x_5554:
[----:B------:R-:W-:Y:S01]  /*8a40*/  F2FP.F16.F32.PACK_AB R0, RZ, R0 ;  /* 0x00000000ff00723e */ /* 0x000fe200000000ff */
[----:B------:R-:W-:Y:S06]  /*8a50*/  BRA `(.L_x_5535) ;  /* 0x0000000000a87947 */ /* 0x000fec0003800000 */
.L_x_5547:
        /* <DEDUP_REMOVED lines=14> */
.L_x_5561:
[----:B------:R-:W-:Y:S05]  /*8b40*/  BSYNC B0 ;  /* 0x0000000000007941 */ /* 0x000fea0003800000 */
.L_x_5560:
[----:B------:R-:W-:Y:S01]  /*8b50*/  F2FP.F16.F32.PACK_AB R0, RZ, R0 ;  /* 0x00000000ff00723e */ /* 0x000fe200000000ff */
[----:B------:R-:W-:Y:S06]  /*8b60*/  BRA `(.L_x_5535) ;  /* 0x0000000000647947 */ /* 0x000fec0003800000 */
.L_x_5534:
        /* <DEDUP_REMOVED lines=16> */
.L_x_5562:
[----:B------:R-:W-:Y:S01]  /*8c70*/  PRMT R0, RZ, 0x7610, R0 ;  /* 0x00007610ff007816 */ /* 0x000fe20000000000 */
[----:B------:R-:W-:Y:S06]  /*8c80*/  BRA `(.L_x_5535) ;  /* 0x00000000001c7947 */ /* 0x000fec0003800000 */
.L_x_5559:
[----:B------:R-:W2:Y:S02]  /*8c90*/  LDG.E.64 R2, desc[UR36][R2.64] ;  /* 0x0000002402027981 */ /* 0x000ea4000c1e1b00 */
[----:B--2---:R-:W0:Y:S02]  /*8ca0*/  I2F.U64 R0, R2 ;  /* 0x0000000200007312 */ /* 0x004e240000301000 */
[----:B0-----:R-:W-:Y:S01]  /*8cb0*/  F2FP.F16.F32.PACK_AB R0, RZ, R0 ;  /* 0x00000000ff00723e */ /* 0x001fe200000000ff */
[----:B------:R-:W-:Y:S06]  /*8cc0*/  BRA `(.L_x_5535) ;  /* 0x00000000000c7947 */ /* 0x000fec0003800000 */
.L_x_5558:
[----:B------:R-:W2:Y:S02]  /*8cd0*/  LDG.E R2, desc[UR36][R2.64] ;  /* 0x0000002402027981 */ /* 0x000ea4000c1e1900 */
[----:B--2---:R-:W-:-:S04]  /*8ce0*/  I2FP.F32.U32 R0, R2 ;  /* 0x0000000200007245 */ /* 0x004fc80000201000 */
[----:B------:R-:W-:-:S07]  /*8cf0*/  F2FP.F16.F32.PACK_AB R0, RZ, R0 ;  /* 0x00000000ff00723e */ /* 0x000fce00000000ff */
.L_x_5535:
        /* <DEDUP_REMOVED lines=34> */
.L_x_5564:
[----:B------:R-:W-:Y:S02]  /*8f20*/  ULDC UR4, c[0x0][0x424] ;  /* 0x0001090000047ab9 */ /* 0x000fe40000000800 */
[----:B------:R-:W-:-:S07]  /*8f30*/  FMUL.FTZ R0, R0, UR4 ;  /* 0x0000000400007c20 */ /* 0x000fce0008410000 */
.L_x_5565:
[----:B------:R-:W-:Y:S05]  /*8f40*/  BSYNC B0 ;  /* 0x0000000000007941 */ /* 0x000fea0003800000 */
.L_x_5563:
        /* <DEDUP_REMOVED lines=17> */
.L_x_5569:
[----:B------:R-:W-:-:S06]  /*9060*/  HADD2.F32 R3, -RZ, R0.H0_H0 ;  /* 0x20000000ff037230 */ /* 0x000fcc0000004100 */
[----:B------:R-:W0:Y:S02]  /*9070*/  F2I.S64.TRUNC R2, R3 ;  /* 0x0000000300027311 */ /* 0x000e24000020d900 */
[----:B0-----:R0:W-:Y:S01]  /*9080*/  STG.E.U8 desc[UR36][R16.64], R2 ;  /* 0x0000000210007986 */ /* 0x0011e2000c101124 */
[----:B------:R-:W-:Y:S05]  /*9090*/  BRA `(.L_x_5571) ;  /* 0x0000000c00847947 */ /* 0x000fea0003800000 */
.L_x_5568:
        /* <DEDUP_REMOVED lines=10> */
.L_x_5573:
[----:B------:R-:W-:-:S04]  /*9140*/  HADD2.F32 R0, -RZ, R0.H0_H0 ;  /* 0x20000000ff007230 */ /* 0x000fc80000004100 */
[----:B------:R-:W0:Y:S02]  /*9150*/  F2I.FTZ.TRUNC.NTZ R3, R0 ;  /* 0x0000000000037305 */ /* 0x000e24000021f100 */
[----:B0-----:R0:W-:Y:S01]  /*9160*/  STG.E desc[UR36][R16.64], R3 ;  /* 0x0000000310007986 */ /* 0x0011e2000c101924 */
[----:B------:R-:W-:Y:S05]  /*9170*/  BRA `(.L_x_5571) ;  /* 0x0000000c004c7947 */ /* 0x000fea0003800000 */
.L_x_5572:
[----:B------:R-:W-:-:S04]  /*9180*/  HADD2.F32 R0, -RZ, R0.H0_H0 ;  /* 0x20000000ff007230 */ /* 0x000fc80000004100 */
[----:B------:R-:W0:Y:S02]  /*9190*/  F2I.FTZ.TRUNC.NTZ R3, R0 ;  /* 0x0000000000037305 */ /* 0x000e24000021f100 */
[----:B0-----:R0:W-:Y:S01]  /*91a0*/  STG.E.U16 desc[UR36][R16.64], R3 ;  /* 0x0000000310007986 */ /* 0x0011e2000c101524 */
[----:B------:R-:W-:Y:S05]  /*91b0*/  BRA `(.L_x_5571) ;  /* 0x0000000c003c7947 */ /* 0x000fea0003800000 */
.L_x_5567:
        /* <DEDUP_REMOVED lines=9> */
.L_x_5575:
[----:B------:R0:W-:Y:S01]  /*9250*/  STG.E.U16 desc[UR36][R16.64], R0 ;  /* 0x0000000010007986 */ /* 0x0001e2000c101524 */
[----:B------:R-:W-:Y:S05]  /*9260*/  BRA `(.L_x_5571) ;  /* 0x0000000c00107947 */ /* 0x000fea0003800000 */
.L_x_5574:
        /* <DEDUP_REMOVED lines=10> */
.L_x_5577:
[----:B------:R-:W-:-:S05]  /*9310*/  HADD2.F32 R0, -RZ, R0.H0_H0 ;  /* 0x20000000ff007230 */ /* 0x000fca0000004100 */
[----:B------:R-:W-:-:S04]  /*9320*/  F2FP.F16.F32.PACK_AB R0, RZ, R0 ;  /* 0x00000000ff00723e */ /* 0x000fc800000000ff */
[----:B------:R-:W-:-:S05]  /*9330*/  PRMT R0, R0, 0x5410, RZ ;  /* 0x0000541000007816 */ /* 0x000fca00000000ff */
[----:B------:R0:W-:Y:S01]  /*9340*/  STG.E desc[UR36][R16.64], R0 ;  /* 0x0000000010007986 */ /* 0x0001e2000c101924 */
[----:B------:R-:W-:Y:S05]  /*9350*/  BRA `(.L_x_5571) ;  /* 0x0000000800d47947 */ /* 0x000fea0003800000 */
.L_x_5576:
[----:B------:R-:W-:-:S05]  /*9360*/  HADD2.F32 R2, -RZ, R0.H0_H0 ;  /* 0x20000000ff027230 */ /* 0x000fca0000004100 */
[----:B------:R-:W-:-:S06]  /*9370*/  FMUL.FTZ R2, R2, 1 ;  /* 0x3f80000002027820 */ /* 0x000fcc0000410000 */
[----:B------:R-:W0:Y:S02]  /*9380*/  F2F.F64.F32 R2, R2 ;  /* 0x0000000200027310 */ /* 0x000e240000201800 */
[----:B0-----:R0:W-:Y:S01]  /*9390*/  STG.E.64 desc[UR36][R16.64], R2 ;  /* 0x0000000210007986 */ /* 0x0011e2000c101b24 */
[----:B------:R-:W-:Y:S05]  /*93a0*/  BRA `(.L_x_5571) ;  /* 0x0000000800c07947 */ /* 0x000fea0003800000 */
.L_x_5566:
        /* <DEDUP_REMOVED lines=13> */
.L_x_5580:
[----:B------:R-:W-:Y:S01]  /*9480*/  HADD2.F32 R0, -RZ, R0.H0_H0 ;  /* 0x20000000ff007230 */ /* 0x000fe20000004100 */
[----:B------:R-:W-:-:S04]  /*9490*/  CS2R R6, SRZ ;  /* 0x0000000000067805 */ /* 0x000fc8000001ff00 */
[----:B------:R-:W-:-:S04]  /*94a0*/  FMUL.FTZ R0, R0, 1 ;  /* 0x3f80000000007820 */ /* 0x000fc80000410000 */
[----:B------:R-:W0:Y:S02]  /*94b0*/  F2F.F64.F32 R4, R0 ;  /* 0x0000000000047310 */ /* 0x000e240000201800 */
[----:B0-----:R0:W-:Y:S01]  /*94c0*/  STG.E.128 desc[UR36][R16.64], R4 ;  /* 0x0000000410007986 */ /* 0x0011e2000c101d24 */
[----:B------:R-:W-:Y:S05]  /*94d0*/  BRA `(.L_x_5571) ;  /* 0x0000000800747947 */ /* 0x000fea0003800000 */
.L_x_5579:
        /* <DEDUP_REMOVED lines=21> */
.L_x_5584:
[----:B------:R-:W-:Y:S05]  /*9630*/  BSYNC B0 ;  /* 0x0000000000007941 */ /* 0x000fea0003800000 */
.L_x_5583:
[----:B------:R-:W-:-:S05]  /*9640*/  LOP3.LUT R3, R0, R3, RZ, 0xfc, !PT ;  /* 0x0000000300037212 */ /* 0x000fca00078efcff */
[----:B------:R0:W-:Y:S01]  /*9650*/  STG.E.U8 desc[UR36][R16.64], R3 ;  /* 0x0000000310007986 */ /* 0x0001e2000c101124 */
[----:B------:R-:W-:Y:S05]  /*9660*/  BRA `(.L_x_5571) ;  /* 0x0000000800107947 */ /* 0x000fea0003800000 */
.L_x_5582:
        /* <DEDUP_REMOVED lines=13> */
.L_x_5586:
[----:B------:R-:W-:Y:S01]  /*9740*/  IMAD.MOV.U32 R0, RZ, RZ, 0x7f ;  /* 0x0000007fff007424 */ /* 0x000fe200078e00ff */
[----:B------:R-:W-:-:S04]  /*9750*/  ISETP.GT.U32.AND P0, PT, R2, 0x7f800000, PT ;  /* 0x7f8000000200780c */ /* 0x000fc80003f04070 */
[----:B------:R-:W-:-:S09]  /*9760*/  SEL R0, R0, 0x7c, P0 ;  /* 0x0000007c00007807 */ /* 0x000fd20000000000 */
.L_x_5587:
[----:B------:R-:W-:Y:S05]  /*9770*/  BSYNC B0 ;  /* 0x0000000000007941 */ /* 0x000fea0003800000 */
.L_x_5585:
[----:B------:R-:W-:-:S04]  /*9780*/  LOP3.LUT R2, R3, 0x80000000, RZ, 0xc0, !PT ;  /* 0x8000000003027812 */ /* 0x000fc800078ec0ff */
[----:B------:R-:W-:-:S04]  /*9790*/  SHF.R.U32.HI R3, RZ, 0x18, R2 ;  /* 0x00000018ff037819 */ /* 0x000fc80000011602 */
[----:B------:R-:W-:-:S05]  /*97a0*/  LOP3.LUT R3, R0, R3, RZ, 0xfc, !PT ;  /* 0x0000000300037212 */ /* 0x000fca00078efcff */
[----:B------:R0:W-:Y:S01]  /*97b0*/  STG.E.U8 desc[UR36][R16.64], R3 ;  /* 0x0000000310007986 */ /* 0x0001e2000c101124 */
[----:B------:R-:W-:Y:S05]  /*97c0*/  BRA `(.L_x_5571) ;  /* 0x0000000400b87947 */ /* 0x000fea0003800000 */
.L_x_5581:
[----:B------:R-:W-:-:S05]  /*97d0*/  HADD2.F32 R0, -RZ, R0.H0_H0 ;  /* 0x20000000ff007230 */ /* 0x000fca0000004100 */
[----:B------:R-:W-:-:S05]  /*97e0*/  F2FP.BF16.F32.PACK_AB R0, RZ, R0 ;  /* 0x00000000ff00723e */ /* 0x000fca00000010ff */
[----:B------:R0:W-:Y:S01]  /*97f0*/  STG.E.U16 desc[UR36][R16.64], R0 ;  /* 0x0000000010007986 */ /* 0x0001e2000c101524 */
[----:B------:R-:W-:Y:S05]  /*9800*/  BRA `(.L_x_5571) ;  /* 0x0000000400a87947 */ /* 0x000fea0003800000 */
.L_x_5578:
        /* <DEDUP_REMOVED lines=12> */
.L_x_5590:
        /* <DEDUP_REMOVED lines=17> */
.L_x_5593:
[----:B------:R-:W-:-:S04]  /*99e0*/  LOP3.LUT R2, R3, 0x80000000, RZ, 0xc0, !PT ;  /* 0x8000000003027812 */ /* 0x000fc800078ec0ff */
[----:B------:R-:W-:-:S04]  /*99f0*/  SHF.R.U32.HI R3, RZ, 0x18, R2 ;  /* 0x00000018ff037819 */ /* 0x000fc80000011602 */
[----:B------:R-:W-:-:S04]  /*9a00*/  LOP3.LUT R0, R0, R3, RZ, 0xfc, !PT ;  /* 0x0000000300007212 */ /* 0x000fc800078efcff */
[----:B------:R-:W-:-:S07]  /*9a10*/  PRMT R8, R0, 0x7610, R8 ;  /* 0x0000761000087816 */ /* 0x000fce0000000008 */
.L_x_5592:
[----:B------:R-:W-:Y:S05]  /*9a20*/  BSYNC B0 ;  /* 0x0000000000007941 */ /* 0x000fea0003800000 */
.L_x_5591:
[----:B------:R3:W-:Y:S01]  /*9a30*/  STG.E.U8 desc[UR36][R16.64], R8 ;  /* 0x0000000810007986 */ /* 0x0007e2000c101124 */
[----:B------:R-:W-:Y:S05]  /*9a40*/  BRA `(.L_x_5571) ;  /* 0x0000000400187947 */ /* 0x000fea0003800000 */
.L_x_5589:
        /* <DEDUP_REMOVED lines=17> */
.L_x_5596:
[----:B------:R-:W-:-:S04]  /*9b60*/  LOP3.LUT R2, R3, 0x80000000, RZ, 0xc0, !PT ;  /* 0x8000000003027812 */ /* 0x000fc800078ec0ff */
[----:B------:R-:W-:-:S04]  /*9b70*/  SHF.R.U32.HI R3, RZ, 0x18, R2 ;  /* 0x00000018ff037819 */ /* 0x000fc80000011602 */
[----:B------:R-:W-:-:S04]  /*9b80*/  LOP3.LUT R0, R0, R3, RZ, 0xfc, !PT ;  /* 0x0000000300007212 */ /* 0x000fc800078efcff */
[----:B------:R-:W-:-:S07]  /*9b90*/  PRMT R8, R0, 0x7610, R8 ;  /* 0x0000761000087816 */ /* 0x000fce0000000008 */
.L_x_5595:
[----:B------:R-:W-:Y:S05]  /*9ba0*/  BSYNC B0 ;  /* 0x0000000000007941 */ /* 0x000fea0003800000 */
.L_x_5594:
[----:B------:R0:W-:Y:S01]  /*9bb0*/  STG.E.U8 desc[UR36][R16.64], R8 ;  /* 0x0000000810007986 */ /* 0x0001e2000c101124 */
[----:B------:R-:W-:Y:S05]  /*9bc0*/  BRA `(.L_x_5571) ;  /* 0x0000000000b87947 */ /* 0x000fea0003800000 */
.L_x_5588:
        /* <DEDUP_REMOVED lines=22> */
.L_x_5570:
        /* <DEDUP_REMOVED lines=16> */
.L_x_5599:
[----:B------:R-:W-:Y:S05]  /*9e30*/  BRA `(.L_x_5571) ;  /* 0x00000000001c7947 */ /* 0x000fea0003800000 */
.L_x_5598:
[----:B------:R-:W-:-:S06]  /*9e40*/  HADD2.F32 R2, -RZ, R0.H0_H0 ;  /* 0x20000000ff027230 */ /* 0x000fcc0000004100 */
[----:B------:R-:W0:Y:S02]  /*9e50*/  F2I.U64.TRUNC R2, R2 ;  /* 0x0000000200027311 */ /* 0x000e24000020d800 */
[----:B0-----:R1:W-:Y:S01]  /*9e60*/  STG.E.64 desc[UR36][R16.64], R2 ;  /* 0x0000000210007986 */ /* 0x0013e2000c101b24 */
[----:B------:R-:W-:Y:S05]  /*9e70*/  BRA `(.L_x_5571) ;  /* 0x00000000000c7947 */ /* 0x000fea0003800000 */
.L_x_5597:
[----:B------:R-:W-:-:S04]  /*9e80*/  HADD2.F32 R0, -RZ, R0.H0_H0 ;  /* 0x20000000ff007230 */ /* 0x000fc80000004100 */
[----:B------:R-:W0:Y:S02]  /*9e90*/  F2I.FTZ.U32.TRUNC.NTZ R3, R0 ;  /* 0x0000000000037305 */ /* 0x000e24000021f000 */
[----:B0-----:R2:W-:Y:S02]  /*9ea0*/  STG.E desc[UR36][R16.64], R3 ;  /* 0x0000000310007986 */ /* 0x0015e4000c101924 */
.L_x_5571:
[----:B------:R-:W-:-:S07]  /*9eb0*/  VIADD R19, R19, 0x80 ;  /* 0x0000008013137836 */ /* 0x000fce0000000000 */
.L_x_5528:
[----:B------:R-:W-:Y:S05]  /*9ec0*/  BSYNC B6 ;  /* 0x0000000000067941 */ /* 0x000fea0003800000 */
.L_x_5527:
[----:B------:R-:W-:Y:S02]  /*9ed0*/  ULDC UR4, c[0x0][0x210] ;  /* 0x0000840000047ab9 */ /* 0x000fe40000000800 */
[----:B------:R-:W-:-:S13]  /*9ee0*/  ISETP.GE.AND P0, PT, R19, UR4, PT ;  /* 0x0000000413007c0c */ /* 0x000fda000bf06270 */
[----:B------:R-:W-:Y:S05]  /*9ef0*/  @P0 EXIT ;  /* 0x000000000000094d */ /* 0x000fea0003800000 */
        /* <DEDUP_REMOVED lines=303> */
.L_x_5600:
        /* <DEDUP_REMOVED lines=22> */
.L_x_5604:
[----:B------:R-:W2:Y:S02]  /*b350*/  LDG.E.U8 R2, desc[UR36][R2.64] ;  /* 0x0000002402027981 */ /* 0x000ea4000c1e1100 */
[----:B--2---:R-:W-:-:S04]  /*b360*/  I2FP.F32.U32 R0, R2 ;  /* 0x0000000200007245 */ /* 0x004fc80000201000 */
[----:B------:R-:W-:Y:S01]  /*b370*/  F2FP.F16.F32.PACK_AB R0, RZ, R0 ;  /* 0x00000000ff00723e */ /* 0x000fe200000000ff */
[----:B------:R-:W-:Y:S06]  /*b380*/  BRA `(.L_x_5606) ;  /* 0x0000000c00887947 */ /* 0x000fec0003800000 */
.L_x_5603:
        /* <DEDUP_REMOVED lines=10> */
.L_x_5608:
[----:B------:R-:W2:Y:S02]  /*b430*/  LDG.E R2, desc[UR36][R2.64] ;  /* 0x0000002402027981 */ /* 0x000ea4000c1e1900 */
[----:B--2---:R-:W-:-:S04]  /*b440*/  I2FP.F32.S32 R0, R2 ;  /* 0x0000000200007245 */ /* 0x004fc80000201400 */
[----:B------:R-:W-:Y:S01]  /*b450*/  F2FP.F16.F32.PACK_AB R0, RZ, R0 ;  /* 0x00000000ff00723e */ /* 0x000fe200000000ff */
[----:B------:R-:W-:Y:S06]  /*b460*/  BRA `(.L_x_5606) ;  /* 0x0000000c00507947 */ /* 0x000fec0003800000 */
.L_x_5607:
[----:B------:R-:W2:Y:S02]  /*b470*/  LDG.E.U16 R2, desc[UR36][R2.64] ;  /* 0x0000002402027981 */ /* 0x000ea4000c1e1500 */
[----:B--2---:R-:W0:Y:S02]  /*b480*/  I2F.S16 R0, R2 ;  /* 0x0000000200007306 */ /* 0x004e240000101400 */
[----:B0-----:R-:W-:Y:S01]  /*b490*/  F2FP.F16.F32.PACK_AB R0, RZ, R0 ;  /* 0x00000000ff00723e */ /* 0x001fe200000000ff */
[----:B------:R-:W-:Y:S06]  /*b4a0*/  BRA `(.L_x_5606) ;  /* 0x0000000c00407947 */ /* 0x000fec0003800000 */
.L_x_5602:
        /* <DEDUP_REMOVED lines=9> */
.L_x_5610:
[----:B------:R0:W5:Y:S01]  /*b540*/  LDG.E.U16 R0, desc[UR36][R2.64] ;  /* 0x0000002402007981 */ /* 0x000162000c1e1500 */
[----:B------:R-:W-:Y:S05]  /*b550*/  BRA `(.L_x_5606) ;  /* 0x0000000c00147947 */ /* 0x000fea0003800000 */
.L_x_5609:
        /* <DEDUP_REMOVED lines=9> */
.L_x_5612:
[----:B------:R1:W5:Y:S01]  /*b5f0*/  LDG.E.U16 R0, desc[UR36][R2.64] ;  /* 0x0000002402007981 */ /* 0x000362000c1e1500 */
[----:B------:R-:W-:Y:S05]  /*b600*/  BRA `(.L_x_5606) ;  /* 0x0000000800e87947 */ /* 0x000fea0003800000 */
.L_x_5611:
        /* <DEDUP_REMOVED lines=8> */
.L_x_5601:
        /* <DEDUP_REMOVED lines=13> */
.L_x_5615:
        /* <DEDUP_REMOVED lines=8> */
.L_x_5614:
        /* <DEDUP_REMOVED lines=28> */
.L_x_5617:
        /* <DEDUP_REMOVED lines=15> */
.L_x_5616:
[----:B------:R-:W2:Y:S02]  /*ba90*/  LDG.E.U16 R0, desc[UR36][R2.64] ;  /* 0x0000002402007981 */ /* 0x000ea4000c1e1500 */
[----:B--2---:R-:W-:-:S05]  /*baa0*/  IMAD.U32 R0, R0, 0x10000, RZ ;  /* 0x0001000000007824 */ /* 0x004fca00078e00ff */
[----:B------:R-:W-:Y:S01]  /*bab0*/  F2FP.F16.F32.PACK_AB R0, RZ, R0 ;  /* 0x00000000ff00723e */ /* 0x000fe200000000ff */
[----:B------:R-:W-:Y:S06]  /*bac0*/  BRA `(.L_x_5606) ;  /* 0x0000000400b87947 */ /* 0x000fec0003800000 */
.L_x_5613:
        /* <DEDUP_REMOVED lines=12> */
.L_x_5620:
        /* <DEDUP_REMOVED lines=21> */
.L_x_5624:
[----:B------:R-:W-:Y:S05]  /*bce0*/  BSYNC B1 ;  /* 0x0000000000017941 */ /* 0x000fea0003800000 */
.L_x_5623:
[----:B------:R-:W-:Y:S01]  /*bcf0*/  LEA R3, R0, 0x3b800000, 0x17 ;  /* 0x3b80000000037811 */ /* 0x000fe200078eb8ff */
[----:B------:R-:W-:-:S05]  /*bd00*/  IMAD.SHL.U32 R0, R2, 0x100000, RZ ;  /* 0x0010000002007824 */ /* 0x000fca00078e00ff */
[----:B------:R-:W-:-:S07]  /*bd10*/  LOP3.LUT R0, R3, R0, R4, 0xfe, !PT ;  /* 0x0000000003007212 */ /* 0x000fce00078efe04 */
.L_x_5622:
[----:B------:R-:W-:Y:S05]  /*bd20*/  BSYNC B0 ;  /* 0x0000000000007941 */ /* 0x000fea0003800000 */
.L_x_5621:
[----:B------:R-:W-:Y:S01]  /*bd30*/  F2FP.F16.F32.PACK_AB R0, RZ, R0 ;  /* 0x00000000ff00723e */ /* 0x000fe200000000ff */
[----:B------:R-:W-:Y:S06]  /*bd40*/  BRA `(.L_x_5606) ;  /* 0x0000000400187947 */ /* 0x000fec0003800000 */
.L_x_5619:
        /* <DEDUP_REMOVED lines=21> */
.L_x_5628:
[----:B------:R-:W-:Y:S05]  /*bea0*/  BSYNC B1 ;  /* 0x0000000000017941 */ /* 0x000fea0003800000 */
.L_x_5627:
[----:B------:R-:W-:Y:S01]  /*beb0*/  LEA R3, R0, 0x37800000, 0x17 ;  /* 0x3780000000037811 */ /* 0x000fe200078eb8ff */
[----:B------:R-:W-:-:S05]  /*bec0*/  IMAD.SHL.U32 R0, R2, 0x200000, RZ ;  /* 0x0020000002007824 */ /* 0x000fca00078e00ff */
[----:B------:R-:W-:-:S07]  /*bed0*/  LOP3.LUT R0, R3, R0, R4, 0xfe, !PT ;  /* 0x0000000003007212 */ /* 0x000fce00078efe04 */
.L_x_5626:
[----:B------:R-:W-:Y:S05]  /*bee0*/  BSYNC B0 ;  /* 0x0000000000007941 */ /* 0x000fea0003800000 */
.L_x_5625:
[----:B------:R-:W-:Y:S01]  /*bef0*/  F2FP.F16.F32.PACK_AB R0, RZ, R0 ;  /* 0x00000000ff00723e */ /* 0x000fe200000000ff */
[----:B------:R-:W-:Y:S06]  /*bf00*/  BRA `(.L_x_5606) ;  /* 0x0000000000a87947 */ /* 0x000fec0003800000 */
.L_x_5618:
        /* <DEDUP_REMOVED lines=14> */
.L_x_5632:
[----:B------:R-:W-:Y:S05]  /*bff0*/  BSYNC B0 ;  /* 0x0000000000007941 */ /* 0x000fea0003800000 */
.L_x_5631:
[----:B------:R-:W-:Y:S01]  /*c000*/  F2FP.F16.F32.PACK_AB R0, RZ, R0 ;  /* 0x00000000ff00723e */ /* 0x000fe200000000ff */
[----:B------:R-:W-:Y:S06]  /*c010*/  BRA `(.L_x_5606) ;  /* 0x0000000000647947 */ /* 0x000fec0003800000 */
.L_x_5605:
        /* <DEDUP_REMOVED lines=16> */
.L_x_5633:
[----:B------:R-:W-:Y:S01]  /*c120*/  PRMT R0, RZ, 0x7610, R0 ;  /* 0x00007610ff007816 */ /* 0x000fe20000000000 */
[----:B------:R-:W-:Y:S06]  /*c130*/  BRA `(.L_x_5606) ;  /* 0x00000000001c7947 */ /* 0x000fec0003800000 */
.L_x_5630:
[----:B------:R-:W2:Y:S02]  /*c140*/  LDG.E.64 R2, desc[UR36][R2.64] ;  /* 0x0000002402027981 */ /* 0x000ea4000c1e1b00 */
[----:B--2---:R-:W0:Y:S02]  /*c150*/  I2F.U64 R0, R2 ;  /* 0x0000000200007312 */ /* 0x004e240000301000 */
[----:B0-----:R-:W-:Y:S01]  /*c160*/  F2FP.F16.F32.PACK_AB R0, RZ, R0 ;  /* 0x00000000ff00723e */ /* 0x001fe200000000ff */
[----:B------:R-:W-:Y:S06]  /*c170*/  BRA `(.L_x_5606) ;  /* 0x00000000000c7947 */ /* 0x000fec0003800000 */
.L_x_5629:
[----:B------:R-:W2:Y:S02]  /*c180*/  LDG.E R2, desc[UR36][R2.64] ;  /* 0x0000002402027981 */ /* 0x000ea4000c1e1900 */
[----:B--2---:R-:W-:-:S04]  /*c190*/  I2FP.F32.U32 R0, R2 ;  /* 0x0000000200007245 */ /* 0x004fc80000201000 */
[----:B------:R-:W-:-:S07]  /*c1a0*/  F2FP.F16.F32.PACK_AB R0, RZ, R0 ;  /* 0x00000000ff00723e */ /* 0x000fce00000000ff */
.L_x_5606:
        /* <DEDUP_REMOVED lines=34> */
.L_x_5635:
[----:B------:R-:W-:Y:S02]  /*c3d0*/  ULDC UR4, c[0x0][0x424] ;  /* 0x0001090000047ab9 */ /* 0x000fe40000000800 */
[----:B------:R-:W-:-:S07]  /*c3e0*/  FMUL.FTZ R0, R0, UR4 ;  /* 0x0000000400007c20 */ /* 0x000fce0008410000 */
.L_x_5636:
[----:B------:R-:W-:Y:S05]  /*c3f0*/  BSYNC B0 ;  /* 0x0000000000007941 */ /* 0x000fea0003800000 */
.L_x_5634:
        /* <DEDUP_REMOVED lines=17> */
.L_x_5640:
[----:B------:R-:W-:-:S06]  /*c510*/  HADD2.F32 R3, -RZ, R0.H0_H0 ;  /* 0x20000000ff037230 */ /* 0x000fcc0000004100 */
[----:B------:R-:W0:Y:S02]  /*c520*/  F2I.S64.TRUNC R2, R3 ;  /* 0x0000000300027311 */ /* 0x000e24000020d900 */
[----:B0-----:R-:W-:Y:S01]  /*c530*/  STG.E.U8 desc[UR36][R16.64], R2 ;  /* 0x0000000210007986 */ /* 0x001fe2000c101124 */
[----:B------:R-:W-:Y:S05]  /*c540*/  EXIT ;  /* 0x000000000000794d */ /* 0x000fea0003800000 */
.L_x_5639:
        /* <DEDUP_REMOVED lines=10> */
.L_x_5643:
[----:B------:R-:W-:-:S04]  /*c5f0*/  HADD2.F32 R0, -RZ, R0.H0_H0 ;  /* 0x20000000ff007230 */ /* 0x000fc80000004100 */
[----:B------:R-:W0:Y:S02]  /*c600*/  F2I.FTZ.TRUNC.NTZ R3, R0 ;  /* 0x0000000000037305 */ /* 0x000e24000021f100 */
[----:B0-----:R-:W-:Y:S01]  /*c610*/  STG.E desc[UR36][R16.64], R3 ;  /* 0x0000000310007986 */ /* 0x001fe2000c101924 */
[----:B------:R-:W-:Y:S05]  /*c620*/  EXIT ;  /* 0x000000000000794d */ /* 0x000fea0003800000 */
.L_x_5642:
[----:B------:R-:W-:-:S04]  /*c630*/  HADD2.F32 R0, -RZ, R0.H0_H0 ;  /* 0x20000000ff007230 */ /* 0x000fc80000004100 */
[----:B------:R-:W0:Y:S02]  /*c640*/  F2I.FTZ.TRUNC.NTZ R3, R0 ;  /* 0x0000000000037305 */ /* 0x000e24000021f100 */
[----:B0-----:R-:W-:Y:S01]  /*c650*/  STG.E.U16 desc[UR36][R16.64], R3 ;  /* 0x0000000310007986 */ /* 0x001fe2000c101524 */
[----:B------:R-:W-:Y:S05]  /*c660*/  EXIT ;  /* 0x000000000000794d */ /* 0x000fea0003800000 */
.L_x_5638:
        /* <DEDUP_REMOVED lines=9> */
.L_x_5645:
[----:B------:R-:W-:Y:S01]  /*c700*/  STG.E.U16 desc[UR36][R16.64], R0 ;  /* 0x0000000010007986 */ /* 0x000fe2000c101524 */
[----:B------:R-:W-:Y:S05]  /*c710*/  EXIT ;  /* 0x000000000000794d */ /* 0x000fea0003800000 */
.L_x_5644:
        /* <DEDUP_REMOVED lines=10> */
.L_x_5647:
[----:B------:R-:W-:-:S05]  /*c7c0*/  HADD2.F32 R0, -RZ, R0.H0_H0 ;  /* 0x20000000ff007230 */ /* 0x000fca0000004100 */
[----:B------:R-:W-:-:S04]  /*c7d0*/  F2FP.F16.F32.PACK_AB R0, RZ, R0 ;  /* 0x00000000ff00723e */ /* 0x000fc800000000ff */
[----:B------:R-:W-:-:S05]  /*c7e0*/  PRMT R0, R0, 0x5410, RZ ;  /* 0x0000541000007816 */ /* 0x000fca00000000ff */
[----:B------:R-:W-:Y:S01]  /*c7f0*/  STG.E desc[UR36][R16.64], R0 ;  /* 0x0000000010007986 */ /* 0x000fe2000c101924 */
[----:B------:R-:W-:Y:S05]  /*c800*/  EXIT ;  /* 0x000000000000794d */ /* 0x000fea0003800000 */
.L_x_5646:
[----:B------:R-:W-:-:S05]  /*c810*/  HADD2.F32 R2, -RZ, R0.H0_H0 ;  /* 0x20000000ff027230 */ /* 0x000fca0000004100 */
[----:B------:R-:W-:-:S06]  /*c820*/  FMUL.FTZ R2, R2, 1 ;  /* 0x3f80000002027820 */ /* 0x000fcc0000410000 */
[----:B------:R-:W0:Y:S02]  /*c830*/  F2F.F64.F32 R2, R2 ;  /* 0x0000000200027310 */ /* 0x000e240000201800 */
[----:B0-----:R-:W-:Y:S01]  /*c840*/  STG.E.64 desc[UR36][R16.64], R2 ;  /* 0x0000000210007986 */ /* 0x001fe2000c101b24 */
[----:B------:R-:W-:Y:S05]  /*c850*/  EXIT ;  /* 0x000000000000794d */ /* 0x000fea0003800000 */
.L_x_5637:
        /* <DEDUP_REMOVED lines=13> */
.L_x_5650:
[----:B------:R-:W-:Y:S01]  /*c930*/  HADD2.F32 R0, -RZ, R0.H0_H0 ;  /* 0x20000000ff007230 */ /* 0x000fe20000004100 */
[----:B------:R-:W-:-:S04]  /*c940*/  CS2R R6, SRZ ;  /* 0x0000000000067805 */ /* 0x000fc8000001ff00 */
[----:B------:R-:W-:-:S04]  /*c950*/  FMUL.FTZ R0, R0, 1 ;  /* 0x3f80000000007820 */ /* 0x000fc80000410000 */
[----:B------:R-:W0:Y:S02]  /*c960*/  F2F.F64.F32 R4, R0 ;  /* 0x0000000000047310 */ /* 0x000e240000201800 */
[----:B0-----:R-:W-:Y:S01]  /*c970*/  STG.E.128 desc[UR36][R16.64], R4 ;  /* 0x0000000410007986 */ /* 0x001fe2000c101d24 */
[----:B------:R-:W-:Y:S05]  /*c980*/  EXIT ;  /* 0x000000000000794d */ /* 0x000fea0003800000 */
.L_x_5649:
        /* <DEDUP_REMOVED lines=21> */
.L_x_5654:
[----:B------:R-:W-:Y:S05]  /*cae0*/  BSYNC B0 ;  /* 0x0000000000007941 */ /* 0x000fea0003800000 */
.L_x_5653:
[----:B------:R-:W-:-:S05]  /*caf0*/  LOP3.LUT R3, R0, R3, RZ, 0xfc, !PT ;  /* 0x0000000300037212 */ /* 0x000fca00078efcff */
[----:B------:R-:W-:Y:S01]  /*cb00*/  STG.E.U8 desc[UR36][R16.64], R3 ;  /* 0x0000000310007986 */ /* 0x000fe2000c101124 */
[----:B------:R-:W-:Y:S05]  /*cb10*/  EXIT ;  /* 0x000000000000794d */ /* 0x000fea0003800000 */
.L_x_5652:
        /* <DEDUP_REMOVED lines=13> */
.L_x_5656:
[----:B------:R-:W-:Y:S01]  /*cbf0*/  IMAD.MOV.U32 R0, RZ, RZ, 0x7f ;  /* 0x0000007fff007424 */ /* 0x000fe200078e00ff */
[----:B------:R-:W-:-:S04]  /*cc00*/  ISETP.GT.U32.AND P0, PT, R2, 0x7f800000, PT ;  /* 0x7f8000000200780c */ /* 0x000fc80003f04070 */
[----:B------:R-:W-:-:S09]  /*cc10*/  SEL R0, R0, 0x7c, P0 ;  /* 0x0000007c00007807 */ /* 0x000fd20000000000 */
.L_x_5657:
[----:B------:R-:W-:Y:S05]  /*cc20*/  BSYNC B0 ;  /* 0x0000000000007941 */ /* 0x000fea0003800000 */
.L_x_5655:
[----:B------:R-:W-:-:S04]  /*cc30*/  LOP3.LUT R2, R3, 0x80000000, RZ, 0xc0, !PT ;  /* 0x8000000003027812 */ /* 0x000fc800078ec0ff */
[----:B------:R-:W-:-:S04]  /*cc40*/  SHF.R.U32.HI R3, RZ, 0x18, R2 ;  /* 0x00000018ff037819 */ /* 0x000fc80000011602 */
[----:B------:R-:W-:-:S05]  /*cc50*/  LOP3.LUT R3, R0, R3, RZ, 0xfc, !PT ;  /* 0x0000000300037212 */ /* 0x000fca00078efcff */
[----:B------:R-:W-:Y:S01]  /*cc60*/  STG.E.U8 desc[UR36][R16.64], R3 ;  /* 0x0000000310007986 */ /* 0x000fe2000c101124 */
[----:B------:R-:W-:Y:S05]  /*cc70*/  EXIT ;  /* 0x000000000000794d */ /* 0x000fea0003800000 */
.L_x_5651:
[----:B------:R-:W-:-:S05]  /*cc80*/  HADD2.F32 R0, -RZ, R0.H0_H0 ;  /* 0x20000000ff007230 */ /* 0x000fca0000004100 */
[----:B------:R-:W-:-:S05]  /*cc90*/  F2FP.BF16.F32.PACK_AB R0, RZ, R0 ;  /* 0x00000000ff00723e */ /* 0x000fca00000010ff */
[----:B------:R-:W-:Y:S01]  /*cca0*/  STG.E.U16 desc[UR36][R16.64], R0 ;  /* 0x0000000010007986 */ /* 0x000fe2000c101524 */
[----:B------:R-:W-:Y:S05]  /*ccb0*/  EXIT ;  /* 0x000000000000794d */ /* 0x000fea0003800000 */
.L_x_5648:
        /* <DEDUP_REMOVED lines=12> */
.L_x_5660:
        /* <DEDUP_REMOVED lines=17> */
.L_x_5663:
[----:B------:R-:W-:-:S04]  /*ce90*/  LOP3.LUT R2, R3, 0x80000000, RZ, 0xc0, !PT ;  /* 0x8000000003027812 */ /* 0x000fc800078ec0ff */
[----:B------:R-:W-:-:S04]  /*cea0*/  SHF.R.U32.HI R3, RZ, 0x18, R2 ;  /* 0x00000018ff037819 */ /* 0x000fc80000011602 */
[----:B------:R-:W-:-:S04]  /*ceb0*/  LOP3.LUT R0, R0, R3, RZ, 0xfc, !PT ;  /* 0x0000000300007212 */ /* 0x000fc800078efcff */
[----:B------:R-:W-:-:S07]  /*cec0*/  PRMT R8, R0, 0x7610, R8 ;  /* 0x0000761000087816 */ /* 0x000fce0000000008 */
.L_x_5662:
[----:B------:R-:W-:Y:S05]  /*ced0*/  BSYNC B0 ;  /* 0x0000000000007941 */ /* 0x000fea0003800000 */
.L_x_5661:
[----:B------:R-:W-:Y:S01]  /*cee0*/  STG.E.U8 desc[UR36][R16.64], R8 ;  /* 0x0000000810007986 */ /* 0x000fe2000c101124 */
[----:B------:R-:W-:Y:S05]  /*cef0*/  EXIT ;  /* 0x000000000000794d */ /* 0x000fea0003800000 */
.L_x_5659:
        /* <DEDUP_REMOVED lines=17> */
.L_x_5666:
[----:B------:R-:W-:-:S04]  /*d010*/  LOP3.LUT R2, R3, 0x80000000, RZ, 0xc0, !PT ;  /* 0x8000000003027812 */ /* 0x000fc800078ec0ff */
[----:B------:R-:W-:-:S04]  /*d020*/  SHF.R.U32.HI R3, RZ, 0x18, R2 ;  /* 0x00000018ff037819 */ /* 0x000fc80000011602 */
[----:B------:R-:W-:-:S04]  /*d030*/  LOP3.LUT R0, R0, R3, RZ, 0xfc, !PT ;  /* 0x0000000300007212 */ /* 0x000fc800078efcff */
[----:B------:R-:W-:-:S07]  /*d040*/  PRMT R8, R0, 0x7610, R8 ;  /* 0x0000761000087816 */ /* 0x000fce0000000008 */
.L_x_5665:
[----:B------:R-:W-:Y:S05]  /*d050*/  BSYNC B0 ;  /* 0x0000000000007941 */ /* 0x000fea0003800000 */
.L_x_5664:
[----:B------:R-:W-:Y:S01]  /*d060*/  STG.E.U8 desc[UR36][R16.64], R8 ;  /* 0x0000000810007986 */ /* 0x000fe2000c101124 */
[----:B------:R-:W-:Y:S05]  /*d070*/  EXIT ;  /* 0x000000000000794d */ /* 0x000fea0003800000 */
.L_x_5658:
        /* <DEDUP_REMOVED lines=22> */
.L_x_5641:
        /* <DEDUP_REMOVED lines=16> */
.L_x_5669:
[----:B------:R-:W-:Y:S05]  /*d2e0*/  EXIT ;  /* 0x000000000000794d */ /* 0x000fea0003800000 */
.L_x_5668:
[----:B------:R-:W-:-:S06]  /*d2f0*/  HADD2.F32 R2, -RZ, R0.H0_H0 ;  /* 0x20000000ff027230 */ /* 0x000fcc0000004100 */
[----:B------:R-:W0:Y:S02]  /*d300*/  F2I.U64.TRUNC R2, R2 ;  /* 0x0000000200027311 */ /* 0x000e24000020d800 */
[----:B0-----:R-:W-:Y:S01]  /*d310*/  STG.E.64 desc[UR36][R16.64], R2 ;  /* 0x0000000210007986 */ /* 0x001fe2000c101b24 */
[----:B------:R-:W-:Y:S05]  /*d320*/  EXIT ;  /* 0x000000000000794d */ /* 0x000fea0003800000 */
.L_x_5667:
[----:B------:R-:W-:-:S04]  /*d330*/  HADD2.F32 R0, -RZ, R0.H0_H0 ;  /* 0x20000000ff007230 */ /* 0x000fc80000004100 */
[----:B------:R-:W0:Y:S02]  /*d340*/  F2I.FTZ.U32.TRUNC.NTZ R3, R0 ;  /* 0x0000000000037305 */ /* 0x000e24000021f000 */
[----:B0-----:R-:W-:Y:S01]  /*d350*/  STG.E desc[UR36][R16.64], R3 ;  /* 0x0000000310007986 */ /* 0x001fe2000c101924 */
[----:B------:R-:W-:Y:S05]  /*d360*/  EXIT ;  /* 0x000000000000794d */ /* 0x000fea0003800000 */
.L_x_5670:
        /* <DEDUP_REMOVED lines=9> */
.L_x_7860:


//--------------------- .text._ZN2at6native27unrolled_elementwise_kernelIZZZNS0_60_GLOBAL__N__171e0b9f_22_ActivationEluKernel_cu_9e10b42f_305310elu_kernelERNS_18TensorIteratorBaseERKN3c106ScalarES8_S8_ENKUlvE_clEvENKUlvE1_clEvEUlNS5_4HalfEE_St5arrayIPcLm2EELi4E23TrivialOffsetCalculatorILi1EjESH_NS0_6memory12LoadWithCastILi1EEENSI_13StoreWithCastILi1EEEEEviT_T0_T2_T3_T4_T5_ --------------------------
	.section	.text._ZN2at6native27unrolled_elementwise_kernelIZZZNS0_60_GLOBAL__N__171e0b9f_22_ActivationEluKernel_cu_9e10b42f_305310elu_kernelERNS_18TensorIteratorBaseERKN3c106ScalarES8_S8_ENKUlvE_clEvENKUlvE1_clEvEUlNS5_4HalfEE_St5arrayIPcLm2EELi4E23TrivialOffsetCalculatorILi1EjESH_NS0_6memory12LoadWithCastILi1EEENSI_13StoreWithCastILi1EEEEEviT_T0_T2_T3_T4_T5_,"ax",@progbits
	.align	128
        .global         _ZN2at6native27unrolled_elementwise_kernelIZZZNS0_60_GLOBAL__N__171e0b9f_22_ActivationEluKernel_cu_9e10b42f_305310elu_kernelERNS_18TensorIteratorBaseERKN3c106ScalarES8_S8_ENKUlvE_clEvENKUlvE1_clEvEUlNS5_4HalfEE_St5arrayIPcLm2EELi4E23TrivialOffsetCalculatorILi1EjESH_NS0_6memory12LoadWithCastILi1EEENSI_13StoreWithCastILi1EEEEEviT_T0_T2_T3_T4_T5_
        .type           _ZN2at6native27unrolled_elementwise_kernelIZZZNS0_60_GLOBAL__N__171e0b9f_22_ActivationEluKernel_cu_9e10b42f_305310elu_kernelERNS_18TensorIteratorBaseERKN3c106ScalarES8_S8_ENKUlvE_clEvENKUlvE1_clEvEUlNS5_4HalfEE_St5arrayIPcLm2EELi4E23TrivialOffsetCalculatorILi1EjESH_NS0_6memory12LoadWithCastILi1EEENSI_13StoreWithCastILi1EEEEEviT_T0_T2_T3_T4_T5_,@function
        .size           _ZN2at6native27unrolled_elementwise_kernelIZZZNS0_60_GLOBAL__N__171e0b9f_22_ActivationEluKernel_cu_9e10b42f_305310elu_kernelERNS_18TensorIteratorBaseERKN3c106ScalarES8_S8_ENKUlvE_clEvENKUlvE1_clEvEUlNS5_4HalfEE_St5arrayIPcLm2EELi4E23TrivialOffsetCalculatorILi1EjESH_NS0_6memory12LoadWithCastILi1EEENSI_13StoreWithCastILi1EEEEEviT_T0_T2_T3_T4_T5_,(.L_x_7861 - _ZN2at6native27unrolled_elementwise_kernelIZZZNS0_60_GLOBAL__N__171e0b9f_22_ActivationEluKernel_cu_9e10b42f_305310elu_kernelERNS_18TensorIteratorBaseERKN3c106ScalarES8_S8_ENKUlvE_clEvENKUlvE1_clEvEUlNS5_4HalfEE_St5arrayIPcLm2EELi4E23TrivialOffsetCalculatorILi1EjESH_NS0_6memory12LoadWithCastILi1EEENSI_13StoreWithCastILi1EEEEEviT_T0_T2_T3_T4_T5_)
        .other          _ZN2at6native27unrolled_elementwise_kernelIZZZNS0_60_GLOBAL__N__171e0b9f_22_ActivationEluKernel_cu_9e10b42f_305310elu_kernelERNS_18TensorIteratorBaseERKN3c106ScalarES8_S8_ENKUlvE_clEvENKUlvE1_clEvEUlNS5_4HalfEE_St5arrayIPcLm2EELi4E23TrivialOffsetCalculatorILi1EjESH_NS0_6memory12LoadWithCastILi1EEENSI_13StoreWithCastILi1EEEEEviT_T0_T2_T3_T4_T5_,@"STO_CUDA_ENTRY STV_DEFAULT"
_ZN2at6native27unrolled_elementwise_kernelIZZZNS0_60_GLOBAL__N__171e0b9f_22_ActivationEluKernel_cu_9e10b42f_305310elu_kernelERNS_18TensorIteratorBaseERKN3c106ScalarES8_S8_ENKUlvE_clEvENKUlvE1_clEvEUlNS5_4HalfEE_St5arrayIPcLm2EELi4E23TrivialOffsetCalculatorILi1EjESH_NS0_6memory12LoadWithCastILi1EEENSI_13StoreWithCastILi1EEEEEviT_T0_T2_T3_T4_T5_:
.text._ZN2at6native27unrolled_elementwise_kernelIZZZNS0_60_GLOBAL__N__171e0b9f_22_ActivationEluKernel_cu_9e10b42f_305310elu_kernelERNS_18TensorIteratorBaseERKN3c106ScalarES8_S8_ENKUlvE_clEvENKUlvE1_clEvEUlNS5_4HalfEE_St5arrayIPcLm2EELi4E23TrivialOffsetCalculatorILi1EjESH_NS0_6memory12LoadWithCastILi1EEENSI_13StoreWithCastILi1EEEEEviT_T0_T2_T3_T4_T5_:
        /* <DEDUP_REMOVED lines=34> */
.L_x_5676:
[----:B------:R-:W2:Y:S02]  /*0220*/  LDG.E.U8 R2, desc[UR36][R2.64] ;  /* 0x0000002402027981 */ /* 0x000ea4000c1e1100 */
[----:B--2---:R-:W-:-:S04]  /*0230*/  I2FP.F32.U32 R0, R2 ;  /* 0x0000000200007245 */ /* 0x004fc80000201000 */
[----:B------:R-:W-:-:S04]  /*0240*/  F2FP.F16.F32.PACK_AB R0, RZ, R0 ;  /* 0x00000000ff00723e */ /* 0x000fc800000000ff */
[----:B------:R-:W-:Y:S01]  /*0250*/  PRMT R23, R0, 0x7610, R23 ;  /* 0x0000761000177816 */ /* 0x000fe20000000017 */
[----:B------:R-:W-:Y:S06]  /*0260*/  BRA `(.L_x_5678) ;  /* 0x0000000c00c07947 */ /* 0x000fec0003800000 */
.L_x_5675:
        /* <DEDUP_REMOVED lines=11> */
.L_x_5680:
[----:B------:R-:W2:Y:S02]  /*0320*/  LDG.E R2, desc[UR36][R2.64] ;  /* 0x0000002402027981 */ /* 0x000ea4000c1e1900 */
[----:B--2---:R-:W-:-:S04]  /*0330*/  I2FP.F32.S32 R0, R2 ;  /* 0x0000000200007245 */ /* 0x004fc80000201400 */
[----:B------:R-:W-:-:S04]  /*0340*/  F2FP.F16.F32.PACK_AB R0, RZ, R0 ;  /* 0x00000000ff00723e */ /* 0x000fc800000000ff */
[----:B------:R-:W-:Y:S01]  /*0350*/  PRMT R23, R0, 0x7610, R23 ;  /* 0x0000761000177816 */ /* 0x000fe20000000017 */
[----:B------:R-:W-:Y:S06]  /*0360*/  BRA `(.L_x_5678) ;  /* 0x0000000c00807947 */ /* 0x000fec0003800000 */
.L_x_5679:
[----:B------:R-:W2:Y:S02]  /*0370*/  LDG.E.U16 R2, desc[UR36][R2.64] ;  /* 0x0000002402027981 */ /* 0x000ea4000c1e1500 */
[----:B--2---:R-:W0:Y:S02]  /*0380*/  I2F.S16 R0, R2 ;  /* 0x0000000200007306 */ /* 0x004e240000101400 */
[----:B0-----:R-:W-:-:S04]  /*0390*/  F2FP.F16.F32.PACK_AB R0, RZ, R0 ;  /* 0x00000000ff00723e */ /* 0x001fc800000000ff */
[----:B------:R-:W-:Y:S01]  /*03a0*/  PRMT R23, R0, 0x7610, R23 ;  /* 0x0000761000177816 */ /* 0x000fe20000000017 */
[----:B------:R-:W-:Y:S06]  /*03b0*/  BRA `(.L_x_5678) ;  /* 0x0000000c006c7947 */ /* 0x000fec0003800000 */
.L_x_5674:
        /* <DEDUP_REMOVED lines=9> */
.L_x_5682:
[----:B------:R1:W5:Y:S01]  /*0450*/  LDG.E.U16 R23, desc[UR36][R2.64] ;  /* 0x0000002402177981 */ /* 0x000362000c1e1500 */
[----:B------:R-:W-:Y:S05]  /*0460*/  BRA `(.L_x_5678) ;  /* 0x0000000c00407947 */ /* 0x000fea0003800000 */
.L_x_5681:
        /* <DEDUP_REMOVED lines=9> */
.L_x_5684:
[----:B------:R0:W5:Y:S01]  /*0500*/  LDG.E.U16 R23, desc[UR36][R2.64] ;  /* 0x0000002402177981 */ /* 0x000162000c1e1500 */
[----:B------:R-:W-:Y:S05]  /*0510*/  BRA `(.L_x_5678) ;  /* 0x0000000c00147947 */ /* 0x000fea0003800000 */
.L_x_5683:
        /* <DEDUP_REMOVED lines=9> */
.L_x_5673:
        /* <DEDUP_REMOVED lines=14> */
.L_x_5687:
        /* <DEDUP_REMOVED lines=9> */
.L_x_5686:
        /* <DEDUP_REMOVED lines=28> */
.L_x_5689:
[----:B------:R-:W2:Y:S02]  /*08e0*/  LDG.E.U8 R3, desc[UR36][R2.64] ;  /* 0x0000002402037981 */ /* 0x000ea4000c1e1100 */
[----:B--2---:R-:W-:-:S05]  /*08f0*/  IMAD.SHL.U32 R0, R3, 0x2000000, RZ ;  /* 0x0200000003007824 */ /* 0x004fca00078e00ff */
[----:B------:R-:W-:-:S13]  /*0900*/  ISETP.GE.U32.AND P0, PT, R0, 0x8000000, PT ;  /* 0x080000000000780c */ /* 0x000fda0003f06070 */
[C---:B------:R-:W-:Y:S02]  /*0910*/  @P0 IMAD.SHL.U32 R4, R3.reuse, 0x200000, RZ ;  /* 0x0020000003040824 */ /* 0x040fe400078e00ff */
[C---:B------:R-:W-:Y:S02]  /*0920*/  @!P0 IMAD.SHL.U32 R0, R3.reuse, 0x100, RZ ;  /* 0x0000010003008824 */ /* 0x040fe400078e00ff */
[----:B------:R-:W-:Y:S01]  /*0930*/  IMAD.SHL.U32 R3, R3, 0x1000000, RZ ;  /* 0x0100000003037824 */ /* 0x000fe200078e00ff */
[----:B------:R-:W-:Y:S02]  /*0940*/  @P0 LOP3.LUT R4, R4, 0xfe00000, RZ, 0xc0, !PT ;  /* 0x0fe0000004040812 */ /* 0x000fe400078ec0ff */
        /* <DEDUP_REMOVED lines=9> */
.L_x_5688:
[----:B------:R-:W2:Y:S02]  /*09e0*/  LDG.E.U16 R0, desc[UR36][R2.64] ;  /* 0x0000002402007981 */ /* 0x000ea4000c1e1500 */
[----:B--2---:R-:W-:-:S05]  /*09f0*/  IMAD.U32 R0, R0, 0x10000, RZ ;  /* 0x0001000000007824 */ /* 0x004fca00078e00ff */
[----:B------:R-:W-:-:S04]  /*0a00*/  F2FP.F16.F32.PACK_AB R0, RZ, R0 ;  /* 0x00000000ff00723e */ /* 0x000fc800000000ff */
[----:B------:R-:W-:Y:S01]  /*0a10*/  PRMT R23, R0, 0x7610, R23 ;  /* 0x0000761000177816 */ /* 0x000fe20000000017 */
[----:B------:R-:W-:Y:S06]  /*0a20*/  BRA `(.L_x_5678) ;  /* 0x0000000400d07947 */ /* 0x000fec0003800000 */
.L_x_5685:
        /* <DEDUP_REMOVED lines=13> */
.L_x_5692:
        /* <DEDUP_REMOVED lines=21> */
.L_x_5696:
[----:B------:R-:W-:Y:S05]  /*0c50*/  BSYNC B1 ;  /* 0x0000000000017941 */ /* 0x000fea0003800000 */
.L_x_5695:
[----:B------:R-:W-:Y:S01]  /*0c60*/  LEA R3, R0, 0x3b800000, 0x17 ;  /* 0x3b80000000037811 */ /* 0x000fe200078eb8ff */
[----:B------:R-:W-:-:S05]  /*0c70*/  IMAD.SHL.U32 R0, R2, 0x100000, RZ ;  /* 0x0010000002007824 */ /* 0x000fca00078e00ff */
[----:B------:R-:W-:-:S07]  /*0c80*/  LOP3.LUT R0, R3, R0, R4, 0xfe, !PT ;  /* 0x0000000003007212 */ /* 0x000fce00078efe04 */
.L_x_5694:
[----:B------:R-:W-:Y:S05]  /*0c90*/  BSYNC B0 ;  /* 0x0000000000007941 */ /* 0x000fea0003800000 */
.L_x_5693:
[----:B------:R-:W-:-:S04]  /*0ca0*/  F2FP.F16.F32.PACK_AB R0, RZ, R0 ;  /* 0x00000000ff00723e */ /* 0x000fc800000000ff */
[----:B------:R-:W-:Y:S01]  /*0cb0*/  PRMT R23, R0, 0x7610, R23 ;  /* 0x0000761000177816 */ /* 0x000fe20000000017 */
[----:B------:R-:W-:Y:S06]  /*0cc0*/  BRA `(.L_x_5678) ;  /* 0x0000000400287947 */ /* 0x000fec0003800000 */
.L_x_5691:
        /* <DEDUP_REMOVED lines=21> */
.L_x_5700:
[----:B------:R-:W-:Y:S05]  /*0e20*/  BSYNC B1 ;  /* 0x0000000000017941 */ /* 0x000fea0003800000 */
.L_x_5699:
[----:B------:R-:W-:Y:S01]  /*0e30*/  LEA R3, R0, 0x37800000, 0x17 ;  /* 0x3780000000037811 */ /* 0x000fe200078eb8ff */
[----:B------:R-:W-:-:S05]  /*0e40*/  IMAD.SHL.U32 R0, R2, 0x200000, RZ ;  /* 0x0020000002007824 */ /* 0x000fca00078e00ff */
[----:B------:R-:W-:-:S07]  /*0e50*/  LOP3.LUT R0, R3, R0, R4, 0xfe, !PT ;  /* 0x0000000003007212 */ /* 0x000fce00078efe04 */
.L_x_5698:
[----:B------:R-:W-:Y:S05]  /*0e60*/  BSYNC B0 ;  /* 0x0000000000007941 */ /* 0x000fea0003800000 */
.L_x_5697:
[----:B------:R-:W-:-:S04]  /*0e70*/  F2FP.F16.F32.PACK_AB R0, RZ, R0 ;  /* 0x00000000ff00723e */ /* 0x000fc800000000ff */
[----:B------:R-:W-:Y:S01]  /*0e80*/  PRMT R23, R0, 0x7610, R23 ;  /* 0x0000761000177816 */ /* 0x000fe20000000017 */
[----:B------:R-:W-:Y:S06]  /*0e90*/  BRA `(.L_x_5678) ;  /* 0x0000000000b47947 */ /* 0x000fec0003800000 */
.L_x_5690:
        /* <DEDUP_REMOVED lines=14> */
.L_x_5704:
[----:B------:R-:W-:Y:S05]  /*0f80*/  BSYNC B0 ;  /* 0x0000000000007941 */ /* 0x000fea0003800000 */
.L_x_5703:
[----:B------:R-:W-:-:S04]  /*0f90*/  F2FP.F16.F32.PACK_AB R0, RZ, R0 ;  /* 0x00000000ff00723e */ /* 0x000fc800000000ff */
[----:B------:R-:W-:Y:S01]  /*0fa0*/  PRMT R23, R0, 0x7610, R23 ;  /* 0x0000761000177816 */ /* 0x000fe20000000017 */
[----:B------:R-:W-:Y:S06]  /*0fb0*/  BRA `(.L_x_5678) ;  /* 0x00000000006c7947 */ /* 0x000fec0003800000 */
.L_x_5677:
        /* <DEDUP_REMOVED lines=16> */
.L_x_5705:
[----:B------:R-:W-:Y:S01]  /*10c0*/  PRMT R23, RZ, 0x7610, R23 ;  /* 0x00007610ff177816 */ /* 0x000fe20000000017 */
[----:B------:R-:W-:Y:S06]  /*10d0*/  BRA `(.L_x_5678) ;  /* 0x0000000000247947 */ /* 0x000fec0003800000 */
.L_x_5702:
[----:B------:R-:W2:Y:S02]  /*10e0*/  LDG.E.64 R2, desc[UR36][R2.64] ;  /* 0x0000002402027981 */ /* 0x000ea4000c1e1b00 */
[----:B--2---:R-:W0:Y:S02]  /*10f0*/  I2F.U64 R0, R2 ;  /* 0x0000000200007312 */ /* 0x004e240000301000 */
[----:B0-----:R-:W-:-:S04]  /*1100*/  F2FP.F16.F32.PACK_AB R0, RZ, R0 ;  /* 0x00000000ff00723e */ /* 0x001fc800000000ff */
[----:B------:R-:W-:Y:S01]  /*1110*/  PRMT R23, R0, 0x7610, R23 ;  /* 0x0000761000177816 */ /* 0x000fe20000000017 */
[----:B------:R-:W-:Y:S06]  /*1120*/  BRA `(.L_x_5678) ;  /* 0x0000000000107947 */ /* 0x000fec0003800000 */
.L_x_5701:
[----:B------:R-:W2:Y:S02]  /*1130*/  LDG.E R2, desc[UR36][R2.64] ;  /* 0x0000002402027981 */ /* 0x000ea4000c1e1900 */
[----:B--2---:R-:W-:-:S04]  /*1140*/  I2FP.F32.U32 R0, R2 ;  /* 0x0000000200007245 */ /* 0x004fc80000201000 */
[----:B------:R-:W-:-:S04]  /*1150*/  F2FP.F16.F32.PACK_AB R0, RZ, R0 ;  /* 0x00000000ff00723e */ /* 0x000fc800000000ff */
[----:B------:R-:W-:-:S07]  /*1160*/  PRMT R23, R0, 0x7610, R23 ;  /* 0x0000761000177816 */ /* 0x000fce0000000017 */
.L_x_5678:
[----:B------:R-:W2:Y:S02]  /*1170*/  S2R R24, SR_TID.X ;  /* 0x0000000000187919 */ /* 0x000ea40000002100 */
[----:B--2---:R-:W-:-:S07]  /*1180*/  VIADD R24, R24, 0x80 ;  /* 0x0000008018187836 */ /* 0x004fce0000000000 */
.L_x_5672:
[----:B------:R-:W-:Y:S05]  /*1190*/  BSYNC B6 ;  /* 0x0000000000067941 */ /* 0x000fea0003800000 */
.L_x_5671:
[----:B------:R-:W-:Y:S01]  /*11a0*/  ISETP.GE.AND P0, PT, R24, R16, PT ;  /* 0x000000101800720c */ /* 0x000fe20003f06270 */
[----:B------:R-:W-:-:S12]  /*11b0*/  BSSY B6, `(.L_x_5706) ;  /* 0x000010e000067945 */ /* 0x000fd80003800000 */
[----:B------:R-:W-:Y:S05]  /*11c0*/  @P0 BRA `(.L_x_5707) ;  /* 0x0000001000300947 */ /* 0x000fea0003800000 */
[----:B01----:R-:W0:Y:S01]  /*11d0*/  LDC.64 R2, c[0x0][0x238] ;  /* 0x00008e00ff027b82 */ /* 0x003e220000000a00 */
        /* <DEDUP_REMOVED lines=22> */
.L_x_5711:
[----:B------:R-:W2:Y:S02]  /*1340*/  LDG.E.U8 R2, desc[UR36][R2.64] ;  /* 0x0000002402027981 */ /* 0x000ea4000c1e1100 */
[----:B--2---:R-:W-:-:S04]  /*1350*/  I2FP.F32.U32 R0, R2 ;  /* 0x0000000200007245 */ /* 0x004fc80000201000 */
[----:B------:R-:W-:-:S04]  /*1360*/  F2FP.F16.F32.PACK_AB R0, RZ, R0 ;  /* 0x00000000ff00723e */ /* 0x000fc800000000ff */
[----:B------:R-:W-:Y:S01]  /*1370*/  PRMT R22, R0, 0x7610, R22 ;  /* 0x0000761000167816 */ /* 0x000fe20000000016 */
[----:B------:R-:W-:Y:S06]  /*1380*/  BRA `(.L_x_5713) ;  /* 0x0000000c00bc7947 */ /* 0x000fec0003800000 */
.L_x_5710:
        /* <DEDUP_REMOVED lines=11> */
.L_x_5715:
[----:B------:R-:W2:Y:S02]  /*1440*/  LDG.E R2, desc[UR36][R2.64] ;  /* 0x0000002402027981 */ /* 0x000ea4000c1e1900 */
[----:B--2---:R-:W-:-:S04]  /*1450*/  I2FP.F32.S32 R0, R2 ;  /* 0x0000000200007245 */ /* 0x004fc80000201400 */
[----:B------:R-:W-:-:S04]  /*1460*/  F2FP.F16.F32.PACK_AB R0, RZ, R0 ;  /* 0x00000000ff00723e */ /* 0x000fc800000000ff */
[----:B------:R-:W-:Y:S01]  /*1470*/  PRMT R22, R0, 0x7610, R22 ;  /* 0x0000761000167816 */ /* 0x000fe20000000016 */
[----:B------:R-:W-:Y:S06]  /*1480*/  BRA `(.L_x_5713) ;  /* 0x0000000c007c7947 */ /* 0x000fec0003800000 */
.L_x_5714:
[----:B------:R-:W2:Y:S02]  /*1490*/  LDG.E.U16 R2, desc[UR36][R2.64] ;  /* 0x0000002402027981 */ /* 0x000ea4000c1e1500 */
[----:B--2---:R-:W0:Y:S02]  /*14a0*/  I2F.S16 R0, R2 ;  /* 0x0000000200007306 */ /* 0x004e240000101400 */
[----:B0-----:R-:W-:-:S04]  /*14b0*/  F2FP.F16.F32.PACK_AB R0, RZ, R0 ;  /* 0x00000000ff00723e */ /* 0x001fc800000000ff */
[----:B------:R-:W-:Y:S01]  /*14c0*/  PRMT R22, R0, 0x7610, R22 ;  /* 0x0000761000167816 */ /* 0x000fe20000000016 */
[----:B------:R-:W-:Y:S06]  /*14d0*/  BRA `(.L_x_5713) ;  /* 0x0000000c00687947 */ /* 0x000fec0003800000 */
.L_x_5709:
        /* <DEDUP_REMOVED lines=9> */
.L_x_5717:
[----:B------:R0:W5:Y:S01]  /*1570*/  LDG.E.U16 R22, desc[UR36][R2.64] ;  /* 0x0000002402167981 */ /* 0x000162000c1e1500 */
[----:B------:R-:W-:Y:S05]  /*1580*/  BRA `(.L_x_5713) ;  /* 0x0000000c003c7947 */ /* 0x000fea0003800000 */
.L_x_5716:
        /* <DEDUP_REMOVED lines=9> */
.L_x_5719:
[----:B------:R1:W5:Y:S01]  /*1620*/  LDG.E.U16 R22, desc[UR36][R2.64] ;  /* 0x0000002402167981 */ /* 0x000362000c1e1500 */
[----:B------:R-:W-:Y:S05]  /*1630*/  BRA `(.L_x_5713) ;  /* 0x0000000c00107947 */ /* 0x000fea0003800000 */
.L_x_5718:
        /* <DEDUP_REMOVED lines=9> */
.L_x_5708:
        /* <DEDUP_REMOVED lines=14> */
.L_x_5722:
        /* <DEDUP_REMOVED lines=9> */
.L_x_5721:
        /* <DEDUP_REMOVED lines=28> */
.L_x_5724:
        /* <DEDUP_REMOVED lines=15> */
.L_x_5723:
[----:B------:R-:W2:Y:S02]  /*1af0*/  LDG.E.U16 R0, desc[UR36][R2.64] ;  /* 0x0000002402007981 */ /* 0x000ea4000c1e1500 */
[----:B--2---:R-:W-:-:S05]  /*1b00*/  IMAD.U32 R0, R0, 0x10000, RZ ;  /* 0x0001000000007824 */ /* 0x004fca00078e00ff */
[----:B------:R-:W-:-:S04]  /*1b10*/  F2FP.F16.F32.PACK_AB R0, RZ, R0 ;  /* 0x00000000ff00723e */ /* 0x000fc800000000ff */
[----:B------:R-:W-:Y:S01]  /*1b20*/  PRMT R22, R0, 0x7610, R22 ;  /* 0x0000761000167816 */ /* 0x000fe20000000016 */
[----:B------:R-:W-:Y:S06]  /*1b30*/  BRA `(.L_x_5713) ;  /* 0x0000000400d07947 */ /* 0x000fec0003800000 */
.L_x_5720:
        /* <DEDUP_REMOVED lines=13> */
.L_x_5727:
        /* <DEDUP_REMOVED lines=21> */
.L_x_5731:
[----:B------:R-:W-:Y:S05]  /*1d60*/  BSYNC B1 ;  /* 0x0000000000017941 */ /* 0x000fea0003800000 */
.L_x_5730:
[----:B------:R-:W-:Y:S01]  /*1d70*/  LEA R3, R0, 0x3b800000, 0x17 ;  /* 0x3b80000000037811 */ /* 0x000fe200078eb8ff */
[----:B------:R-:W-:-:S05]  /*1d80*/  IMAD.SHL.U32 R0, R2, 0x100000, RZ ;  /* 0x0010000002007824 */ /* 0x000fca00078e00ff */
[----:B------:R-:W-:-:S07]  /*1d90*/  LOP3.LUT R0, R3, R0, R4, 0xfe, !PT ;  /* 0x0000000003007212 */ /* 0x000fce00078efe04 */
.L_x_5729:
[----:B------:R-:W-:Y:S05]  /*1da0*/  BSYNC B0 ;  /* 0x0000000000007941 */ /* 0x000fea0003800000 */
.L_x_5728:
[----:B------:R-:W-:-:S04]  /*1db0*/  F2FP.F16.F32.PACK_AB R0, RZ, R0 ;  /* 0x00000000ff00723e */ /* 0x000fc800000000ff */
[----:B------:R-:W-:Y:S01]  /*1dc0*/  PRMT R22, R0, 0x7610, R22 ;  /* 0x0000761000167816 */ /* 0x000fe20000000016 */
[----:B------:R-:W-:Y:S06]  /*1dd0*/  BRA `(.L_x_5713) ;  /* 0x0000000400287947 */ /* 0x000fec0003800000 */
.L_x_5726:
        /* <DEDUP_REMOVED lines=21> */
.L_x_5735:
[----:B------:R-:W-:Y:S05]  /*1f30*/  BSYNC B1 ;  /* 0x0000000000017941 */ /* 0x000fea0003800000 */
.L_x_5734:
[----:B------:R-:W-:Y:S01]  /*1f40*/  LEA R3, R0, 0x37800000, 0x17 ;  /* 0x3780000000037811 */ /* 0x000fe200078eb8ff */
[----:B------:R-:W-:-:S05]  /*1f50*/  IMAD.SHL.U32 R0, R2, 0x200000, RZ ;  /* 0x0020000002007824 */ /* 0x000fca00078e00ff */
[----:B------:R-:W-:-:S07]  /*1f60*/  LOP3.LUT R0, R3, R0, R4, 0xfe, !PT ;  /* 0x0000000003007212 */ /* 0x000fce00078efe04 */
.L_x_5733:
[----:B------:R-:W-:Y:S05]  /*1f70*/  BSYNC B0 ;  /* 0x0000000000007941 */ /* 0x000fea0003800000 */
.L_x_5732:
[----:B------:R-:W-:-:S04]  /*1f80*/  F2FP.F16.F32.PACK_AB R0, RZ, R0 ;  /* 0x00000000ff00723e */ /* 0x000fc800000000ff */
[----:B------:R-:W-:Y:S01]  /*1f90*/  PRMT R22, R0, 0x7610, R22 ;  /* 0x0000761000167816 */ /* 0x000fe20000000016 */
[----:B------:R-:W-:Y:S06]  /*1fa0*/  BRA `(.L_x_5713) ;  /* 0x0000000000b47947 */ /* 0x000fec0003800000 */
.L_x_5725:
        /* <DEDUP_REMOVED lines=14> */
.L_x_5739:
[----:B------:R-:W-:Y:S05]  /*2090*/  BSYNC B0 ;  /* 0x0000000000007941 */ /* 0x000fea0003800000 */
.L_x_5738:
[----:B------:R-:W-:-:S04]  /*20a0*/  F2FP.F16.F32.PACK_AB R0, RZ, R0 ;  /* 0x00000000ff00723e */ /* 0x000fc800000000ff */
[----:B------:R-:W-:Y:S01]  /*20b0*/  PRMT R22, R0, 0x7610, R22 ;  /* 0x0000761000167816 */ /* 0x000fe20000000016 */
[----:B------:R-:W-:Y:S06]  /*20c0*/  BRA `(.L_x_5713) ;  /* 0x00000000006c7947 */ /* 0x000fec0003800000 */
.L_x_5712:
        /* <DEDUP_REMOVED lines=16> */
.L_x_5740:
[----:B------:R-:W-:Y:S01]  /*21d0*/  PRMT R22, RZ, 0x7610, R22 ;  /* 0x00007610ff167816 */ /* 0x000fe20000000016 */
[----:B------:R-:W-:Y:S06]  /*21e0*/  BRA `(.L_x_5713) ;  /* 0x0000000000247947 */ /* 0x000fec0003800000 */
.L_x_5737:
[----:B------:R-:W2:Y:S02]  /*21f0*/  LDG.E.64 R2, desc[UR36][R2.64] ;  /* 0x0000002402027981 */ /* 0x000ea4000c1e1b00 */
[----:B--2---:R-:W0:Y:S02]  /*2200*/  I2F.U64 R0, R2 ;  /* 0x0000000200007312 */ /* 0x004e240000301000 */
[----:B0-----:R-:W-:-:S04]  /*2210*/  F2FP.F16.F32.PACK_AB R0, RZ, R0 ;  /* 0x00000000ff00723e */ /* 0x001fc800000000ff */
[----:B------:R-:W-:Y:S01]  /*2220*/  PRMT R22, R0, 0x7610, R22 ;  /* 0x0000761000167816 */ /* 0x000fe20000000016 */
[----:B------:R-:W-:Y:S06]  /*2230*/  BRA `(.L_x_5713) ;  /* 0x0000000000107947 */ /* 0x000fec0003800000 */
.L_x_5736:
[----:B------:R-:W2:Y:S02]  /*2240*/  LDG.E R2, desc[UR36][R2.64] ;  /* 0x0000002402027981 */ /* 0x000ea4000c1e1900 */
[----:B--2---:R-:W-:-:S04]  /*2250*/  I2FP.F32.U32 R0, R2 ;  /* 0x0000000200007245 */ /* 0x004fc80000201000 */
[----:B------:R-:W-:-:S04]  /*2260*/  F2FP.F16.F32.PACK_AB R0, RZ, R0 ;  /* 0x00000000ff00723e */ /* 0x000fc800000000ff */
[----:B------:R-:W-:-:S07]  /*2270*/  PRMT R22, R0, 0x7610, R22 ;  /* 0x0000761000167816 */ /* 0x000fce0000000016 */
.L_x_5713:
[----:B------:R-:W-:-:S07]  /*2280*/  VIADD R24, R24, 0x80 ;  /* 0x0000008018187836 */ /* 0x000fce0000000000 */
.L_x_5707:
[----:B------:R-:W-:Y:S05]  /*2290*/  BSYNC B6 ;  /* 0x0000000000067941 */ /* 0x000fea0003800000 */
.L_x_5706:
[----:B------:R-:W-:Y:S01]  /*22a0*/  ISETP.GE.AND P0, PT, R24, R16, PT ;  /* 0x000000101800720c */ /* 0x000fe20003f06270 */
[----:B------:R-:W-:Y:S01]  /*22b0*/  BSSY B6, `(.L_x_5741) ;  /* 0x000010f000067945 */ /* 0x000fe20003800000 */
[----:B------:R-:W-:Y:S02]  /*22c0*/  PRMT R18, RZ, 0x7610, R18 ;  /* 0x00007610ff127816 */ /* 0x000fe40000000012 */
[----:B01----:R-:W-:-:S09]  /*22d0*/  PRMT R2, RZ, 0x7610, R2 ;  /* 0x00007610ff027816 */ /* 0x003fd20000000002 */
[----:B------:R-:W-:Y:S05]  /*22e0*/  @P0 BRA `(.L_x_5742) ;  /* 0x00000010002c0947 */ /* 0x000fea0003800000 */
[----:B------:R-:W0:Y:S01]  /*22f0*/  LDC.64 R4, c[0x0][0x238] ;  /* 0x00008e00ff047b82 */ /* 0x000e220000000a00 */
        /* <DEDUP_REMOVED lines=22> */
.L_x_5746:
[----:B------:R-:W2:Y:S02]  /*2460*/  LDG.E.U8 R4, desc[UR36][R4.64] ;  /* 0x0000002404047981 */ /* 0x000ea4000c1e1100 */
[----:B--2---:R-:W-:-:S04]  /*2470*/  I2FP.F32.U32 R0, R4 ;  /* 0x0000000400007245 */ /* 0x004fc80000201000 */
[----:B------:R-:W-:-:S04]  /*2480*/  F2FP.F16.F32.PACK_AB R0, RZ, R0 ;  /* 0x00000000ff00723e */ /* 0x000fc800000000ff */
[----:B------:R-:W-:Y:S01]  /*2490*/  PRMT R2, R0, 0x7610, R2 ;  /* 0x0000761000027816 */ /* 0x000fe20000000002 */
[----:B------:R-:W-:Y:S06]  /*24a0*/  BRA `(.L_x_5748) ;  /* 0x0000000c00b87947 */ /* 0x000fec0003800000 */
.L_x_5745:
        /* <DEDUP_REMOVED lines=11> */
.L_x_5750:
[----:B------:R-:W2:Y:S02]  /*2560*/  LDG.E R4, desc[UR36][R4.64] ;  /* 0x0000002404047981 */ /* 0x000ea4000c1e1900 */
[----:B--2---:R-:W-:-:S04]  /*2570*/  I2FP.F32.S32 R0, R4 ;  /* 0x0000000400007245 */ /* 0x004fc80000201400 */
[----:B------:R-:W-:-:S04]  /*2580*/  F2FP.F16.F32.PACK_AB R0, RZ, R0 ;  /* 0x00000000ff00723e */ /* 0x000fc800000000ff */
[----:B------:R-:W-:Y:S01]  /*2590*/  PRMT R2, R0, 0x7610, R2 ;  /* 0x0000761000027816 */ /* 0x000fe20000000002 */
[----:B------:R-:W-:Y:S06]  /*25a0*/  BRA `(.L_x_5748) ;  /* 0x0000000c00787947 */ /* 0x000fec0003800000 */
.L_x_5749:
[----:B------:R-:W2:Y:S02]  /*25b0*/  LDG.E.U16 R4, desc[UR36][R4.64] ;  /* 0x0000002404047981 */ /* 0x000ea4000c1e1500 */
[----:B--2---:R-:W0:Y:S02]  /*25c0*/  I2F.S16 R0, R4 ;  /* 0x0000000400007306 */ /* 0x004e240000101400 */
[----:B0-----:R-:W-:-:S04]  /*25d0*/  F2FP.F16.F32.PACK_AB R0, RZ, R0 ;  /* 0x00000000ff00723e */ /* 0x001fc800000000ff */
[----:B------:R-:W-:Y:S01]  /*25e0*/  PRMT R2, R0, 0x7610, R2 ;  /* 0x0000761000027816 */ /* 0x000fe20000000002 */
[----:B------:R-:W-:Y:S06]  /*25f0*/  BRA `(.L_x_5748) ;  /* 0x0000000c00647947 */ /* 0x000fec0003800000 */
.L_x_5744:
        /* <DEDUP_REMOVED lines=9> */
.L_x_5752:
[----:B------:R0:W5:Y:S01]  /*2690*/  LDG.E.U16 R2, desc[UR36][R4.64] ;  /* 0x0000002404027981 */ /* 0x000162000c1e1500 */
[----:B------:R-:W-:Y:S05]  /*26a0*/  BRA `(.L_x_5748) ;  /* 0x0000000c00387947 */ /* 0x000fea0003800000 */
.L_x_5751:
        /* <DEDUP_REMOVED lines=9> */
.L_x_5754:
[----:B------:R1:W5:Y:S01]  /*2740*/  LDG.E.U16 R2, desc[UR36][R4.64] ;  /* 0x0000002404027981 */ /* 0x000362000c1e1500 */
[----:B------:R-:W-:Y:S05]  /*2750*/  BRA `(.L_x_5748) ;  /* 0x0000000c000c7947 */ /* 0x000fea0003800000 */
.L_x_5753:
        /* <DEDUP_REMOVED lines=9> */
.L_x_5743:
        /* <DEDUP_REMOVED lines=14> */
.L_x_5757:
        /* <DEDUP_REMOVED lines=9> */
.L_x_5756:
        /* <DEDUP_REMOVED lines=28> */
.L_x_5759:
        /* <DEDUP_REMOVED lines=12> */
[----:B------:R-:W-:Y:S01]  /*2be0*/  F2FP.F16.F32.PACK_AB R2, RZ, R2 ;  /* 0x00000002ff02723e */ /* 0x000fe200000000ff */
[----:B------:R-:W-:Y:S06]  /*2bf0*/  BRA `(.L_x_5748) ;  /* 0x0000000400e47947 */ /* 0x000fec0003800000 */
.L_x_5758:
[----:B------:R-:W2:Y:S02]  /*2c00*/  LDG.E.U16 R0, desc[UR36][R4.64] ;  /* 0x0000002404007981 */ /* 0x000ea4000c1e1500 */
[----:B--2---:R-:W-:-:S05]  /*2c10*/  IMAD.U32 R0, R0, 0x10000, RZ ;  /* 0x0001000000007824 */ /* 0x004fca00078e00ff */
[----:B------:R-:W-:-:S04]  /*2c20*/  F2FP.F16.F32.PACK_AB R0, RZ, R0 ;  /* 0x00000000ff00723e */ /* 0x000fc800000000ff */
[----:B------:R-:W-:Y:S01]  /*2c30*/  PRMT R2, R0, 0x7610, R2 ;  /* 0x0000761000027816 */ /* 0x000fe20000000002 */
[----:B------:R-:W-:Y:S06]  /*2c40*/  BRA `(.L_x_5748) ;  /* 0x0000000400d07947 */ /* 0x000fec0003800000 */
.L_x_5755:
        /* <DEDUP_REMOVED lines=13> */
.L_x_5762:
        /* <DEDUP_REMOVED lines=21> */
.L_x_5766:
[----:B------:R-:W-:Y:S05]  /*2e70*/  BSYNC B1 ;  /* 0x0000000000017941 */ /* 0x000fea0003800000 */
.L_x_5765:
[----:B------:R-:W-:Y:S01]  /*2e80*/  LEA R3, R0, 0x3b800000, 0x17 ;  /* 0x3b80000000037811 */ /* 0x000fe200078eb8ff */
[----:B------:R-:W-:-:S05]  /*2e90*/  IMAD.SHL.U32 R0, R2, 0x100000, RZ ;  /* 0x0010000002007824 */ /* 0x000fca00078e00ff */
[----:B------:R-:W-:-:S07]  /*2ea0*/  LOP3.LUT R0, R3, R0, R4, 0xfe, !PT ;  /* 0x0000000003007212 */ /* 0x000fce00078efe04 */
.L_x_5764:
[----:B------:R-:W-:Y:S05]  /*2eb0*/  BSYNC B0 ;  /* 0x0000000000007941 */ /* 0x000fea0003800000 */
.L_x_5763:
[----:B------:R-:W-:-:S04]  /*2ec0*/  F2FP.F16.F32.PACK_AB R0, RZ, R0 ;  /* 0x00000000ff00723e */ /* 0x000fc800000000ff */
[----:B------:R-:W-:Y:S01]  /*2ed0*/  PRMT R2, R0, 0x7610, R2 ;  /* 0x0000761000027816 */ /* 0x000fe20000000002 */
[----:B------:R-:W-:Y:S06]  /*2ee0*/  BRA `(.L_x_5748) ;  /* 0x0000000400287947 */ /* 0x000fec0003800000 */
.L_x_5761:
        /* <DEDUP_REMOVED lines=21> */
.L_x_5770:
[----:B------:R-:W-:Y:S05]  /*3040*/  BSYNC B1 ;  /* 0x0000000000017941 */ /* 0x000fea0003800000 */
.L_x_5769:
[----:B------:R-:W-:Y:S01]  /*3050*/  LEA R3, R0, 0x37800000, 0x17 ;  /* 0x3780000000037811 */ /* 0x000fe200078eb8ff */
[----:B------:R-:W-:-:S05]  /*3060*/  IMAD.SHL.U32 R0, R2, 0x200000, RZ ;  /* 0x0020000002007824 */ /* 0x000fca00078e00ff */
[----:B------:R-:W-:-:S07]  /*3070*/  LOP3.LUT R0, R3, R0, R4, 0xfe, !PT ;  /* 0x0000000003007212 */ /* 0x000fce00078efe04 */
.L_x_5768:
[----:B------:R-:W-:Y:S05]  /*3080*/  BSYNC B0 ;  /* 0x0000000000007941 */ /* 0x000fea0003800000 */
.L_x_5767:
[----:B------:R-:W-:-:S04]  /*3090*/  F2FP.F16.F32.PACK_AB R0, RZ, R0 ;  /* 0x00000000ff00723e */ /* 0x000fc800000000ff */
[----:B------:R-:W-:Y:S01]  /*30a0*/  PRMT R2, R0, 0x7610, R2 ;  /* 0x0000761000027816 */ /* 0x000fe20000000002 */
[----:B------:R-:W-:Y:S06]  /*30b0*/  BRA `(.L_x_5748) ;  /* 0x0000000000b47947 */ /* 0x000fec0003800000 */
.L_x_5760:
        /* <DEDUP_REMOVED lines=14> */
.L_x_5774:
[----:B------:R-:W-:Y:S05]  /*31a0*/  BSYNC B0 ;  /* 0x0000000000007941 */ /* 0x000fea0003800000 */
.L_x_5773:
[----:B------:R-:W-:-:S04]  /*31b0*/  F2FP.F16.F32.PACK_AB R0, RZ, R0 ;  /* 0x00000000ff00723e */ /* 0x000fc800000000ff */
[----:B------:R-:W-:Y:S01]  /*31c0*/  PRMT R2, R0, 0x7610, R2 ;  /* 0x0000761000027816 */ /* 0x000fe20000000002 */
[----:B------:R-:W-:Y:S06]  /*31d0*/  BRA `(.L_x_5748) ;  /* 0x00000000006c7947 */ /* 0x000fec0003800000 */
.L_x_5747:
        /* <DEDUP_REMOVED lines=16> */
.L_x_5775:
[----:B------:R-:W-:Y:S01]  /*32e0*/  PRMT R2, RZ, 0x7610, R2 ;  /* 0x00007610ff027816 */ /* 0x000fe20000000002 */
[----:B------:R-:W-:Y:S06]  /*32f0*/  BRA `(.L_x_5748) ;  /* 0x0000000000247947 */ /* 0x000fec0003800000 */
.L_x_5772:
[----:B------:R-:W2:Y:S02]  /*3300*/  LDG.E.64 R4, desc[UR36][R4.64] ;  /* 0x0000002404047981 */ /* 0x000ea4000c1e1b00 */
[----:B--2---:R-:W0:Y:S02]  /*3310*/  I2F.U64 R0, R4 ;  /* 0x0000000400007312 */ /* 0x004e240000301000 */
[----:B0-----:R-:W-:-:S04]  /*3320*/  F2FP.F16.F32.PACK_AB R0, RZ, R0 ;  /* 0x00000000ff00723e */ /* 0x001fc800000000ff */
[----:B------:R-:W-:Y:S01]  /*3330*/  PRMT R2, R0, 0x7610, R2 ;  /* 0x0000761000027816 */ /* 0x000fe20000000002 */
[----:B------:R-:W-:Y:S06]  /*3340*/  BRA `(.L_x_5748) ;  /* 0x0000000000107947 */ /* 0x000fec0003800000 */
.L_x_5771:
[----:B------:R-:W2:Y:S02]  /*3350*/  LDG.E R4, desc[UR36][R4.64] ;  /* 0x0000002404047981 */ /* 0x000ea4000c1e1900 */
[----:B--2---:R-:W-:-:S04]  /*3360*/  I2FP.F32.U32 R0, R4 ;  /* 0x0000000400007245 */ /* 0x004fc80000201000 */
[----:B------:R-:W-:-:S04]  /*3370*/  F2FP.F16.F32.PACK_AB R0, RZ, R0 ;  /* 0x00000000ff00723e */ /* 0x000fc800000000ff */
[----:B------:R-:W-:-:S07]  /*3380*/  PRMT R2, R0, 0x7610, R2 ;  /* 0x0000761000027816 */ /* 0x000fce0000000002 */
.L_x_5748:
[----:B------:R-:W-:-:S07]  /*3390*/  VIADD R24, R24, 0x80 ;  /* 0x0000008018187836 */ /* 0x000fce0000000000 */
.L_x_5742:
[----:B------:R-:W-:Y:S05]  /*33a0*/  BSYNC B6 ;  /* 0x0000000000067941 */ /* 0x000fea0003800000 */
.L_x_5741:
[----:B------:R-:W-:Y:S01]  /*33b0*/  ISETP.GE.AND P0, PT, R24, R16, PT ;  /* 0x000000101800720c */ /* 0x000fe20003f06270 */
[----:B------:R-:W-:-:S12]  /*33c0*/  BSSY B6, `(.L_x_5776) ;  /* 0x000010c000067945 */ /* 0x000fd80003800000 */
        /* <DEDUP_REMOVED lines=23> */
.L_x_5781:
[----:B------:R-:W2:Y:S02]  /*3540*/  LDG.E.U8 R4, desc[UR36][R4.64] ;  /* 0x0000002404047981 */ /* 0x000ea4000c1e1100 */
[----:B--2---:R-:W-:-:S04]  /*3550*/  I2FP.F32.U32 R0, R4 ;  /* 0x0000000400007245 */ /* 0x004fc80000201000 */
[----:B------:R-:W-:-:S04]  /*3560*/  F2FP.F16.F32.PACK_AB R0, RZ, R0 ;  /* 0x00000000ff00723e */ /* 0x000fc800000000ff */
[----:B------:R-:W-:Y:S01]  /*3570*/  PRMT R18, R0, 0x7610, R18 ;  /* 0x0000761000127816 */ /* 0x000fe20000000012 */
[----:B------:R-:W-:Y:S06]  /*3580*/  BRA `(.L_x_5777) ;  /* 0x0000000c00bc7947 */ /* 0x000fec0003800000 */
.L_x_5780:
        /* <DEDUP_REMOVED lines=11> */
.L_x_5784:
[----:B------:R-:W2:Y:S02]  /*3640*/  LDG.E R4, desc[UR36][R4.64] ;  /* 0x0000002404047981 */ /* 0x000ea4000c1e1900 */
[----:B--2---:R-:W-:-:S04]  /*3650*/  I2FP.F32.S32 R0, R4 ;  /* 0x0000000400007245 */ /* 0x004fc80000201400 */
[----:B------:R-:W-:-:S04]  /*3660*/  F2FP.F16.F32.PACK_AB R0, RZ, R0 ;  /* 0x00000000ff00723e */ /* 0x000fc800000000ff */
[----:B------:R-:W-:Y:S01]  /*3670*/  PRMT R18, R0, 0x7610, R18 ;  /* 0x0000761000127816 */ /* 0x000fe20000000012 */
[----:B------:R-:W-:Y:S06]  /*3680*/  BRA `(.L_x_5777) ;  /* 0x0000000c007c7947 */ /* 0x000fec0003800000 */
.L_x_5783:
[----:B------:R-:W2:Y:S02]  /*3690*/  LDG.E.U16 R4, desc[UR36][R4.64] ;  /* 0x0000002404047981 */ /* 0x000ea4000c1e1500 */
[----:B--2---:R-:W0:Y:S02]  /*36a0*/  I2F.S16 R0, R4 ;  /* 0x0000000400007306 */ /* 0x004e240000101400 */
[----:B0-----:R-:W-:-:S04]  /*36b0*/  F2FP.F16.F32.PACK_AB R0, RZ, R0 ;  /* 0x00000000ff00723e */ /* 0x001fc800000000ff */
[----:B------:R-:W-:Y:S01]  /*36c0*/  PRMT R18, R0, 0x7610, R18 ;  /* 0x0000761000127816 */ /* 0x000fe20000000012 */
[----:B------:R-:W-:Y:S06]  /*36d0*/  BRA `(.L_x_5777) ;  /* 0x0000000c00687947 */ /* 0x000fec0003800000 */
.L_x_5779:
        /* <DEDUP_REMOVED lines=9> */
.L_x_5786:
[----:B------:R2:W5:Y:S01]  /*3770*/  LDG.E.U16 R18, desc[UR36][R4.64] ;  /* 0x0000002404127981 */ /* 0x000562000c1e1500 */
[----:B------:R-:W-:Y:S05]  /*3780*/  BRA `(.L_x_5777) ;  /* 0x0000000c003c7947 */ /* 0x000fea0003800000 */
.L_x_5785:
        /* <DEDUP_REMOVED lines=9> */
.L_x_5788:
[----:B------:R3:W5:Y:S01]  /*3820*/  LDG.E.U16 R18, desc[UR36][R4.64] ;  /* 0x0000002404127981 */ /* 0x000762000c1e1500 */
[----:B------:R-:W-:Y:S05]  /*3830*/  BRA `(.L_x_5777) ;  /* 0x0000000c00107947 */ /* 0x000fea0003800000 */
.L_x_5787:
        /* <DEDUP_REMOVED lines=9> */
.L_x_5778:
        /* <DEDUP_REMOVED lines=14> */
.L_x_5791:
        /* <DEDUP_REMOVED lines=9> */
.L_x_5790:
        /* <DEDUP_REMOVED lines=28> */
.L_x_5793:
        /* <DEDUP_REMOVED lines=15> */
.L_x_5792:
[----:B------:R-:W2:Y:S02]  /*3cf0*/  LDG.E.U16 R0, desc[UR36][R4.64] ;  /* 0x0000002404007981 */ /* 0x000ea4000c1e1500 */
[----:B--2---:R-:W-:-:S05]  /*3d00*/  IMAD.U32 R0, R0, 0x10000, RZ ;  /* 0x0001000000007824 */ /* 0x004fca00078e00ff */
[----:B------:R-:W-:-:S04]  /*3d10*/  F2FP.F16.F32.PACK_AB R0, RZ, R0 ;  /* 0x00000000ff00723e */ /* 0x000fc800000000ff */
[----:B------:R-:W-:Y:S01]  /*3d20*/  PRMT R18, R0, 0x7610, R18 ;  /* 0x0000761000127816 */ /* 0x000fe20000000012 */
[----:B------:R-:W-:Y:S06]  /*3d30*/  BRA `(.L_x_5777) ;  /* 0x0000000400d07947 */ /* 0x000fec0003800000 */
.L_x_5789:
        /* <DEDUP_REMOVED lines=13> */
.L_x_5796:
        /* <DEDUP_REMOVED lines=21> */
.L_x_5800:
[----:B------:R-:W-:Y:S05]  /*3f60*/  BSYNC B1 ;  /* 0x0000000000017941 */ /* 0x000fea0003800000 */
.L_x_5799:
[----:B------:R-:W-:Y:S01]  /*3f70*/  LEA R5, R0, 0x3b800000, 0x17 ;  /* 0x3b80000000057811 */ /* 0x000fe200078eb8ff */
[----:B------:R-:W-:-:S05]  /*3f80*/  IMAD.SHL.U32 R0, R3, 0x100000, RZ ;  /* 0x0010000003007824 */ /* 0x000fca00078e00ff */
[----:B------:R-:W-:-:S07]  /*3f90*/  LOP3.LUT R0, R5, R0, R6, 0xfe, !PT ;  /* 0x0000000005007212 */ /* 0x000fce00078efe06 */
.L_x_5798:
[----:B------:R-:W-:Y:S05]  /*3fa0*/  BSYNC B0 ;  /* 0x0000000000007941 */ /* 0x000fea0003800000 */
.L_x_5797:
[----:B------:R-:W-:-:S04]  /*3fb0*/  F2FP.F16.F32.PACK_AB R0, RZ, R0 ;  /* 0x00000000ff00723e */ /* 0x000fc800000000ff */
[----:B------:R-:W-:Y:S01]  /*3fc0*/  PRMT R18, R0, 0x7610, R18 ;  /* 0x0000761000127816 */ /* 0x000fe20000000012 */
[----:B------:R-:W-:Y:S06]  /*3fd0*/  BRA `(.L_x_5777) ;  /* 0x0000000400287947 */ /* 0x000fec0003800000 */
.L_x_5795:
        /* <DEDUP_REMOVED lines=21> */
.L_x_5804:
[----:B------:R-:W-:Y:S05]  /*4130*/  BSYNC B1 ;  /* 0x0000000000017941 */ /* 0x000fea0003800000 */
.L_x_5803:
[----:B------:R-:W-:Y:S01]  /*4140*/  LEA R5, R0, 0x37800000, 0x17 ;  /* 0x3780000000057811 */ /* 0x000fe200078eb8ff */
[----:B------:R-:W-:-:S05]  /*4150*/  IMAD.SHL.U32 R0, R3, 0x200000, RZ ;  /* 0x0020000003007824 */ /* 0x000fca00078e00ff */
[----:B------:R-:W-:-:S07]  /*4160*/  LOP3.LUT R0, R5, R0, R6, 0xfe, !PT ;  /* 0x0000000005007212 */ /* 0x000fce00078efe06 */
.L_x_5802:
[----:B------:R-:W-:Y:S05]  /*4170*/  BSYNC B0 ;  /* 0x0000000000007941 */ /* 0x000fea0003800000 */
.L_x_5801:
[----:B------:R-:W-:-:S04]  /*4180*/  F2FP.F16.F32.PACK_AB R0, RZ, R0 ;  /* 0x00000000ff00723e */ /* 0x000fc800000000ff */
[----:B------:R-:W-:Y:S01]  /*4190*/  PRMT R18, R0, 0x7610, R18 ;  /* 0x0000761000127816 */ /* 0x000fe20000000012 */
[----:B------:R-:W-:Y:S06]  /*41a0*/  BRA `(.L_x_5777) ;  /* 0x0000000000b47947 */ /* 0x000fec0003800000 */
.L_x_5794:
        /* <DEDUP_REMOVED lines=14> */
.L_x_5808:
[----:B------:R-:W-:Y:S05]  /*4290*/  BSYNC B0 ;  /* 0x0000000000007941 */ /* 0x000fea0003800000 */
.L_x_5807:
[----:B------:R-:W-:-:S04]  /*42a0*/  F2FP.F16.F32.PACK_AB R0, RZ, R0 ;  /* 0x00000000ff00723e */ /* 0x000fc800000000ff */
[----:B------:R-:W-:Y:S01]  /*42b0*/  PRMT R18, R0, 0x7610, R18 ;  /* 0x0000761000127816 */ /* 0x000fe20000000012 */
[----:B------:R-:W-:Y:S06]  /*42c0*/  BRA `(.L_x_5777) ;  /* 0x00000000006c7947 */ /* 0x000fec0003800000 */
.L_x_5782:
        /* <DEDUP_REMOVED lines=16> */
.L_x_5809:
[----:B------:R-:W-:Y:S01]  /*43d0*/  PRMT R18, RZ, 0x7610, R18 ;  /* 0x00007610ff127816 */ /* 0x000fe20000000012 */
[----:B------:R-:W-:Y:S06]  /*43e0*/  BRA `(.L_x_5777) ;  /* 0x0000000000247947 */ /* 0x000fec0003800000 */
.L_x_5806:
[----:B------:R-:W2:Y:S02]  /*43f0*/  LDG.E.64 R4, desc[UR36][R4.64] ;  /* 0x0000002404047981 */ /* 0x000ea4000c1e1b00 */
[----:B--2---:R-:W0:Y:S02]  /*4400*/  I2F.U64 R0, R4 ;  /* 0x0000000400007312 */ /* 0x004e240000301000 */
[----:B0-----:R-:W-:-:S04]  /*4410*/  F2FP.F16.F32.PACK_AB R0, RZ, R0 ;  /* 0x00000000ff00723e */ /* 0x001fc800000000ff */
[----:B------:R-:W-:Y:S01]  /*4420*/  PRMT R18, R0, 0x7610, R18 ;  /* 0x0000761000127816 */ /* 0x000fe20000000012 */
[----:B------:R-:W-:Y:S06]  /*4430*/  BRA `(.L_x_5777) ;  /* 0x0000000000107947 */ /* 0x000fec0003800000 */
.L_x_5805:
[----:B------:R-:W2:Y:S02]  /*4440*/  LDG.E R4, desc[UR36][R4.64] ;  /* 0x0000002404047981 */ /* 0x000ea4000c1e1900 */
[----:B--2---:R-:W-:-:S04]  /*4450*/  I2FP.F32.U32 R0, R4 ;  /* 0x0000000400007245 */ /* 0x004fc80000201000 */
[----:B------:R-:W-:-:S04]  /*4460*/  F2FP.F16.F32.PACK_AB R0, RZ, R0 ;  /* 0x00000000ff00723e */ /* 0x000fc800000000ff */
[----:B------:R-:W-:-:S07]  /*4470*/  PRMT R18, R0, 0x7610, R18 ;  /* 0x0000761000127816 */ /* 0x000fce0000000012 */
.L_x_5777:
[----:B------:R-:W-:Y:S05]  /*4480*/  BSYNC B6 ;  /* 0x0000000000067941 */ /* 0x000fea0003800000 */
.L_x_5776:
[----:B------:R-:W4:Y:S01]  /*4490*/  S2R R19, SR_TID.X ;  /* 0x0000000000137919 */ /* 0x000f220000002100 */
[----:B------:R-:W-:Y:S01]  /*44a0*/  BSSY B0, `(.L_x_5810) ;  /* 0x0000029000007945 */ /* 0x000fe20003800000 */
[----:B----4-:R-:W-:-:S13]  /*44b0*/  ISETP.GE.AND P0, PT, R19, R16, PT ;  /* 0x000000101300720c */ /* 0x010fda0003f06270 */
[----:B------:R-:W-:Y:S05]  /*44c0*/  @P0 BRA `(.L_x_5811) ;  /* 0x0000000000980947 */ /* 0x000fea0003800000 */
        /* <DEDUP_REMOVED lines=11> */
[----:B0123--:R-:W-:Y:S02]  /*4580*/  FSEL R5, R3, RZ, P1 ;  /* 0x000000ff03057208 */ /* 0x00ffe40000800000 */
        /* <DEDUP_REMOVED lines=22> */
.L_x_5813:
[----:B------:R-:W-:Y:S02]  /*46f0*/  ULDC UR4, c[0x0][0x21c] ;  /* 0x0000870000047ab9 */ /* 0x000fe40000000800 */
[----:B------:R-:W-:-:S07]  /*4700*/  FMUL.FTZ R0, R0, UR4 ;  /* 0x0000000400007c20 */ /* 0x000fce0008410000 */
.L_x_5814:
[----:B------:R-:W-:Y:S05]  /*4710*/  BSYNC B1 ;  /* 0x0000000000017941 */ /* 0x000fea0003800000 */
.L_x_5812:
[----:B------:R-:W-:-:S07]  /*4720*/  F2FP.F16.F32.PACK_AB R0, RZ, R0 ;  /* 0x00000000ff00723e */ /* 0x000fce00000000ff */
.L_x_5811:
[----:B------:R-:W-:Y:S05]  /*4730*/  BSYNC B0 ;  /* 0x0000000000007941 */ /* 0x000fea0003800000 */
.L_x_5810:
[----:B-----5:R-:W-:Y:S01]  /*4740*/  VIADD R23, R19, 0x80 ;  /* 0x0000008013177836 */ /* 0x020fe20000000000 */
[----:B------:R-:W-:Y:S04]  /*4750*/  BSSY B0, `(.L_x_5815) ;  /* 0x0000029000007945 */ /* 0x000fe80003800000 */
[----:B------:R-:W-:-:S13]  /*4760*/  ISETP.GE.AND P1, PT, R23, R16, PT ;  /* 0x000000101700720c */ /* 0x000fda0003f26270 */
[----:B------:R-:W-:Y:S05]  /*4770*/  @P1 BRA `(.L_x_5816) ;  /* 0x0000000000981947 */ /* 0x000fea0003800000 */
[----:B------:R-:W-:Y:S01]  /*4780*/  HADD2.F32 R22, -RZ, R22.H0_H0 ;  /* 0x20000016ff167230 */ /* 0x000fe20000004100 */
[----:B------:R-:W-:Y:S04]  /*4790*/  BSSY B1, `(.L_x_5817) ;  /* 0x0000023000017945 */ /* 0x000fe80003800000 */
[----:B------:R-:W-:-:S13]  /*47a0*/  FSETP.GT.FTZ.AND P1, PT, R22, RZ, PT ;  /* 0x000000ff1600720b */ /* 0x000fda0003f34000 */
[----:B------:R-:W-:Y:S05]  /*47b0*/  @P1 BRA `(.L_x_5818) ;  /* 0x0000000000781947 */ /* 0x000fea0003800000 */
[----:B------:R-:W-:Y:S01]  /*47c0*/  ULDC UR4, c[0x0][0x220] ;  /* 0x0000880000047ab9 */ /* 0x000fe20000000800 */
[----:B------:R-:W-:Y:S02]  /*47d0*/  IMAD.MOV.U32 R8, RZ, RZ, 0x3ab5ebe6 ;  /* 0x3ab5ebe6ff087424 */ /* 0x000fe400078e00ff */
[----:B------:R-:W-:Y:S01]  /*47e0*/  FMUL.FTZ R3, R22, UR4 ;  /* 0x0000000416037c20 */ /* 0x000fe20008410000 */
[----:B------:R-:W-:-:S03]  /*47f0*/  ULDC UR4, c[0x0][0x218] ;  /* 0x0000860000047ab9 */ /* 0x000fc60000000800 */
[C---:B0123--:R-:W-:Y:S01]  /*4800*/  FMUL.FTZ R4, R3.reuse, 1.4426950216293334961 ;  /* 0x3fb8aa3b03047820 */ /* 0x04ffe20000410000 */
        /* <DEDUP_REMOVED lines=25> */
.L_x_5818:
[----:B------:R-:W-:Y:S02]  /*49a0*/  ULDC UR4, c[0x0][0x21c] ;  /* 0x0000870000047ab9 */ /* 0x000fe40000000800 */
[----:B------:R-:W-:-:S07]  /*49b0*/  FMUL.FTZ R25, R22, UR4 ;  /* 0x0000000416197c20 */ /* 0x000fce0008410000 */
.L_x_5819:
[----:B------:R-:W-:Y:S05]  /*49c0*/  BSYNC B1 ;  /* 0x0000000000017941 */ /* 0x000fea0003800000 */
.L_x_5817:
[----:B------:R-:W-:-:S07]  /*49d0*/  F2FP.F16.F32.PACK_AB R25, RZ, R25 ;  /* 0x00000019ff19723e */ /* 0x000fce00000000ff */
.L_x_5816:
[----:B------:R-:W-:Y:S05]  /*49e0*/  BSYNC B0 ;  /* 0x0000000000007941 */ /* 0x000fea0003800000 */
.L_x_5815:
[----:B------:R-:W-:Y:S01]  /*49f0*/  VIADD R3, R19, 0x100 ;  /* 0x0000010013037836 */ /* 0x000fe20000000000 */
        /* <DEDUP_REMOVED lines=37> */
.L_x_5823:
[----:B------:R-:W-:Y:S02]  /*4c50*/  ULDC UR4, c[0x0][0x21c] ;  /* 0x0000870000047ab9 */ /* 0x000fe40000000800 */
[----:B------:R-:W-:-:S07]  /*4c60*/  FMUL.FTZ R24, R2, UR4 ;  /* 0x0000000402187c20 */ /* 0x000fce0008410000 */
.L_x_5824:
[----:B------:R-:W-:Y:S05]  /*4c70*/  BSYNC B1 ;  /* 0x0000000000017941 */ /* 0x000fea0003800000 */
.L_x_5822:
[----:B------:R-:W-:-:S07]  /*4c80*/  F2FP.F16.F32.PACK_AB R24, RZ, R24 ;  /* 0x00000018ff18723e */ /* 0x000fce00000000ff */
.L_x_5821:
[----:B------:R-:W-:Y:S05]  /*4c90*/  BSYNC B0 ;  /* 0x0000000000007941 */ /* 0x000fea0003800000 */
.L_x_5820:
        /* <DEDUP_REMOVED lines=38> */
.L_x_5828:
[----:B------:R-:W-:Y:S02]  /*4f00*/  ULDC UR4, c[0x0][0x21c] ;  /* 0x0000870000047ab9 */ /* 0x000fe40000000800 */
[----:B------:R-:W-:-:S07]  /*4f10*/  FMUL.FTZ R22, R18, UR4 ;  /* 0x0000000412167c20 */ /* 0x000fce0008410000 */
.L_x_5829:
[----:B------:R-:W-:Y:S05]  /*4f20*/  BSYNC B1 ;  /* 0x0000000000017941 */ /* 0x000fea0003800000 */
.L_x_5827:
[----:B------:R-:W-:-:S07]  /*4f30*/  F2FP.F16.F32.PACK_AB R22, RZ, R22 ;  /* 0x00000016ff16723e */ /* 0x000fce00000000ff */
.L_x_5826:
[----:B------:R-:W-:Y:S05]  /*4f40*/  BSYNC B0 ;  /* 0x0000000000007941 */ /* 0x000fea0003800000 */
.L_x_5825:
[----:B------:R-:W4:Y:S01]  /*4f50*/  LDC.U8 R18, c[0x0][0x24c] ;  /* 0x00009300ff127b82 */ /* 0x000f220000000000 */
[----:B------:R-:W-:Y:S04]  /*4f60*/  BSSY B6, `(.L_x_5830) ;  /* 0x0000112000067945 */ /* 0x000fe80003800000 */
[----:B------:R-:W-:Y:S05]  /*4f70*/  @P0 BRA `(.L_x_5831) ;  /* 0x0000001000400947 */ /* 0x000fea0003800000 */
[----:B------:R-:W5:Y:S01]  /*4f80*/  LDC.64 R2, c[0x0][0x230] ;  /* 0x00008c00ff027b82 */ /* 0x000f620000000a00 */
[----:B01234-:R-:W-:Y:S01]  /*4f90*/  PRMT R4, R18, 0x9910, RZ ;  /* 0x0000991012047816 */ /* 0x01ffe200000000ff */
        /* <DEDUP_REMOVED lines=15> */
[----:B------:R-:W-:Y:S02]  /*5090*/  HADD2.F32 R0, -RZ, R0.H0_H0 ;  /* 0x20000000ff007230 */ /* 0x000fe40000004100 */
[----:B------:R-:W-:Y:S02]  /*50a0*/  IMAD.MOV.U32 R19, RZ, RZ, R23 ;  /* 0x000000ffff137224 */ /* 0x000fe400078e0017 */
[----:B------:R-:W0:Y:S02]  /*50b0*/  F2I.FTZ.TRUNC.NTZ R5, R0 ;  /* 0x0000000000057305 */ /* 0x000e24000021f100 */
[----:B0-----:R0:W-:Y:S01]  /*50c0*/  STG.E.U8 desc[UR36][R2.64], R5 ;  /* 0x0000000502007986 */ /* 0x0011e2000c101124 */
[----:B------:R-:W-:Y:S05]  /*50d0*/  BRA `(.L_x_5831) ;  /* 0x0000000c00e87947 */ /* 0x000fea0003800000 */
.L_x_5835:
[----:B------:R-:W-:Y:S02]  /*50e0*/  HADD2.F32 R5, -RZ, R0.H0_H0 ;  /* 0x20000000ff057230 */ /* 0x000fe40000004100 */
[----:B------:R-:W-:-:S04]  /*50f0*/  IMAD.MOV.U32 R19, RZ, RZ, R23 ;  /* 0x000000ffff137224 */ /* 0x000fc800078e0017 */
[----:B------:R-:W0:Y:S02]  /*5100*/  F2I.S64.TRUNC R4, R5 ;  /* 0x0000000500047311 */ /* 0x000e24000020d900 */
[----:B0-----:R0:W-:Y:S01]  /*5110*/  STG.E.U8 desc[UR36][R2.64], R4 ;  /* 0x0000000402007986 */ /* 0x0011e2000c101124 */
[----:B------:R-:W-:Y:S05]  /*5120*/  BRA `(.L_x_5831) ;  /* 0x0000000c00d47947 */ /* 0x000fea0003800000 */
.L_x_5834:
[----:B------:R-:W-:-:S13]  /*5130*/  ISETP.NE.AND P0, PT, R4, 0x2, PT ;  /* 0x000000020400780c */ /* 0x000fda0003f05270 */
[----:B------:R-:W-:Y:S05]  /*5140*/  @!P0 BRA `(.L_x_5837) ;  /* 0x0000000000388947 */ /* 0x000fea0003800000 */
[----:B------:R-:W-:-:S13]  /*5150*/  ISETP.NE.AND P0, PT, R4, 0x3, PT ;  /* 0x000000030400780c */ /* 0x000fda0003f05270 */
[----:B------:R-:W-:Y:S05]  /*5160*/  @!P0 BRA `(.L_x_5838) ;  /* 0x00000000001c8947 */ /* 0x000fea0003800000 */
[----:B------:R-:W-:-:S13]  /*5170*/  ISETP.NE.AND P0, PT, R4, 0x4, PT ;  /* 0x000000040400780c */ /* 0x000fda0003f05270 */
[----:B------:R-:W-:Y:S05]  /*5180*/  @P0 BRA `(.L_x_5836) ;  /* 0x0000000c00500947 */ /* 0x000fea0003800000 */
[----:B------:R-:W-:Y:S02]  /*5190*/  HADD2.F32 R4, -RZ, R0.H0_H0 ;  /* 0x20000000ff047230 */ /* 0x000fe40000004100 */
[----:B------:R-:W-:-:S04]  /*51a0*/  IMAD.MOV.U32 R19, RZ, RZ, R23 ;  /* 0x000000ffff137224 */ /* 0x000fc800078e0017 */
[----:B------:R-:W0:Y:S02]  /*51b0*/  F2I.S64.TRUNC R4, R4 ;  /* 0x0000000400047311 */ /* 0x000e24000020d900 */
[----:B0-----:R0:W-:Y:S01]  /*51c0*/  STG.E.64 desc[UR36][R2.64], R4 ;  /* 0x0000000402007986 */ /* 0x0011e2000c101b24 */
[----:B------:R-:W-:Y:S05]  /*51d0*/  BRA `(.L_x_5831) ;  /* 0x0000000c00a87947 */ /* 0x000fea0003800000 */
.L_x_5838:
[----:B------:R-:W-:Y:S02]  /*51e0*/  HADD2.F32 R0, -RZ, R0.H0_H0 ;  /* 0x20000000ff007230 */ /* 0x000fe40000004100 */
[----:B------:R-:W-:Y:S02]  /*51f0*/  IMAD.MOV.U32 R19, RZ, RZ, R23 ;  /* 0x000000ffff137224 */ /* 0x000fe400078e0017 */
[----:B------:R-:W0:Y:S02]  /*5200*/  F2I.FTZ.TRUNC.NTZ R5, R0 ;  /* 0x0000000000057305 */ /* 0x000e24000021f100 */
[----:B0-----:R0:W-:Y:S01]  /*5210*/  STG.E desc[UR36][R2.64], R5 ;  /* 0x0000000502007986 */ /* 0x0011e2000c101924 */
[----:B------:R-:W-:Y:S05]  /*5220*/  BRA `(.L_x_5831) ;  /* 0x0000000c00947947 */ /* 0x000fea0003800000 */
.L_x_5837:
[----:B------:R-:W-:Y:S02]  /*5230*/  HADD2.F32 R0, -RZ, R0.H0_H0 ;  /* 0x20000000ff007230 */ /* 0x000fe40000004100 */
[----:B------:R-:W-:Y:S02]  /*5240*/  IMAD.MOV.U32 R19, RZ, RZ, R23 ;  /* 0x000000ffff137224 */ /* 0x000fe400078e0017 */
[----:B------:R-:W0:Y:S02]  /*5250*/  F2I.FTZ.TRUNC.NTZ R5, R0 ;  /* 0x0000000000057305 */ /* 0x000e24000021f100 */
[----:B0-----:R0:W-:Y:S01]  /*5260*/  STG.E.U16 desc[UR36][R2.64], R5 ;  /* 0x0000000502007986 */ /* 0x0011e2000c101524 */
[----:B------:R-:W-:Y:S05]  /*5270*/  BRA `(.L_x_5831) ;  /* 0x0000000c00807947 */ /* 0x000fea0003800000 */
.L_x_5833:
[----:B------:R-:W-:-:S13]  /*5280*/  ISETP.GT.AND P0, PT, R4, 0x6, PT ;  /* 0x000000060400780c */ /* 0x000fda0003f04270 */
[----:B------:R-:W-:Y:S05]  /*5290*/  @P0 BRA `(.L_x_5839) ;  /* 0x00000000002c0947 */ /* 0x000fea0003800000 */
[----:B------:R-:W-:-:S13]  /*52a0*/  ISETP.NE.AND P0, PT, R4, 0x5, PT ;  /* 0x000000050400780c */ /* 0x000fda0003f05270 */
[----:B------:R-:W-:Y:S05]  /*52b0*/  @!P0 BRA `(.L_x_5840) ;  /* 0x0000000000188947 */ /* 0x000fea0003800000 */
[----:B------:R-:W-:-:S13]  /*52c0*/  ISETP.NE.AND P0, PT, R4, 0x6, PT ;  /* 0x000000060400780c */ /* 0x000fda0003f05270 */
[----:B------:R-:W-:Y:S05]  /*52d0*/  @P0 BRA `(.L_x_5836) ;  /* 0x0000000800fc0947 */ /* 0x000fea0003800000 */
[----:B------:R-:W-:Y:S02]  /*52e0*/  HADD2.F32 R5, -RZ, R0.H0_H0 ;  /* 0x20000000ff057230 */ /* 0x000fe40000004100 */
[----:B------:R-:W-:-:S03]  /*52f0*/  IMAD.MOV.U32 R19, RZ, RZ, R23 ;  /* 0x000000ffff137224 */ /* 0x000fc600078e0017 */
[----:B------:R0:W-:Y:S01]  /*5300*/  STG.E desc[UR36][R2.64], R5 ;  /* 0x0000000502007986 */ /* 0x0001e2000c101924 */
[----:B------:R-:W-:Y:S05]  /*5310*/  BRA `(.L_x_5831) ;  /* 0x0000000c00587947 */ /* 0x000fea0003800000 */
.L_x_5840:
[----:B------:R0:W-:Y:S01]  /*5320*/  STG.E.U16 desc[UR36][R2.64], R0 ;  /* 0x0000000002007986 */ /* 0x0001e2000c101524 */
[----:B------:R-:W-:Y:S01]  /*5330*/  IMAD.MOV.U32 R19, RZ, RZ, R23 ;  /* 0x000000ffff137224 */ /* 0x000fe200078e0017 */
[----:B------:R-:W-:Y:S06]  /*5340*/  BRA `(.L_x_5831) ;  /* 0x0000000c004c7947 */ /* 0x000fec0003800000 */
.L_x_5839:
[----:B------:R-:W-:-:S13]  /*5350*/  ISETP.NE.AND P0, PT, R4, 0x7, PT ;  /* 0x000000070400780c */ /* 0x000fda0003f05270 */
[----:B------:R-:W-:Y:S05]  /*5360*/  @!P0 BRA `(.L_x_5841) ;  /* 0x00000000003c8947 */ /* 0x000fea0003800000 */
[----:B------:R-:W-:-:S13]  /*5370*/  ISETP.NE.AND P0, PT, R4, 0x8, PT ;  /* 0x000000080400780c */ /* 0x000fda0003f05270 */
[----:B------:R-:W-:Y:S05]  /*5380*/  @!P0 BRA `(.L_x_5842) ;  /* 0x00000000001c8947 */ /* 0x000fea0003800000 */
[----:B------:R-:W-:-:S13]  /*5390*/  ISETP.NE.AND P0, PT, R4, 0x9, PT ;  /* 0x000000090400780c */ /* 0x000fda0003f05270 */
[----:B------:R-:W-:Y:S05]  /*53a0*/  @P0 BRA `(.L_x_5836) ;  /* 0x0000000800c80947 */ /* 0x000fea0003800000 */
[----:B------:R-:W-:Y:S02]  /*53b0*/  HADD2.F32 R4, -RZ, R0.H0_H0 ;  /* 0x20000000ff047230 */ /* 0x000fe40000004100 */
[----:B------:R-:W-:Y:S02]  /*53c0*/  IMAD.MOV.U32 R5, RZ, RZ, RZ ;  /* 0x000000ffff057224 */ /* 0x000fe400078e00ff */
[----:B------:R-:W-:-:S03]  /*53d0*/  IMAD.MOV.U32 R19, RZ, RZ, R23 ;  /* 0x000000ffff137224 */ /* 0x000fc600078e0017 */
[----:B------:R0:W-:Y:S01]  /*53e0*/  STG.E.64 desc[UR36][R2.64], R4 ;  /* 0x0000000402007986 */ /* 0x0001e2000c101b24 */
[----:B------:R-:W-:Y:S05]  /*53f0*/  BRA `(.L_x_5831) ;  /* 0x0000000c00207947 */ /* 0x000fea0003800000 */
.L_x_5842:
[----:B------:R-:W-:Y:S02]  /*5400*/  HADD2.F32 R0, -RZ, R0.H0_H0 ;  /* 0x20000000ff007230 */ /* 0x000fe40000004100 */
[----:B------:R-:W-:-:S03]  /*5410*/  IMAD.MOV.U32 R19, RZ, RZ, R23 ;  /* 0x000000ffff137224 */ /* 0x000fc600078e0017 */
[----:B------:R-:W-:-:S04]  /*5420*/  F2FP.F16.F32.PACK_AB R0, RZ, R0 ;  /* 0x00000000ff00723e */ /* 0x000fc800000000ff */
[----:B------:R-:W-:-:S05]  /*5430*/  PRMT R0, R0, 0x5410, RZ ;  /* 0x0000541000007816 */ /* 0x000fca00000000ff */
[----:B------:R0:W-:Y:S01]  /*5440*/  STG.E desc[UR36][R2.64], R0 ;  /* 0x0000000002007986 */ /* 0x0001e2000c101924 */
[----:B------:R-:W-:Y:S05]  /*5450*/  BRA `(.L_x_5831) ;  /* 0x0000000c00087947 */ /* 0x000fea0003800000 */
.L_x_5841:
[----:B------:R-:W-:Y:S02]  /*5460*/  HADD2.F32 R4, -RZ, R0.H0_H0 ;  /* 0x20000000ff047230 */ /* 0x000fe40000004100 */
[----:B------:R-:W-:-:S03]  /*5470*/  IMAD.MOV.U32 R19, RZ, RZ, R23 ;  /* 0x000000ffff137224 */ /* 0x000fc600078e0017 */
[----:B------:R-:W-:-:S06]  /*5480*/  FMUL.FTZ R4, R4, 1 ;  /* 0x3f80000004047820 */ /* 0x000fcc0000410000 */
[----:B------:R-:W0:Y:S02]  /*5490*/  F2F.F64.F32 R4, R4 ;  /* 0x0000000400047310 */ /* 0x000e240000201800 */
[----:B0-----:R0:W-:Y:S01]  /*54a0*/  STG.E.64 desc[UR36][R2.64], R4 ;  /* 0x0000000402007986 */ /* 0x0011e2000c101b24 */
[----:B------:R-:W-:Y:S05]  /*54b0*/  BRA `(.L_x_5831) ;  /* 0x0000000800f07947 */ /* 0x000fea0003800000 */
.L_x_5832:
        /* <DEDUP_REMOVED lines=10> */
[----:B------:R-:W-:-:S04]  /*5560*/  FSETP.NEU.FTZ.AND P0, PT, R0, RZ, PT ;  /* 0x000000ff0000720b */ /* 0x000fc80003f1d000 */
[----:B------:R-:W-:-:S05]  /*5570*/  SEL R5, RZ, 0x1, !P0 ;  /* 0x00000001ff057807 */ /* 0x000fca0004000000 */
[----:B------:R0:W-:Y:S01]  /*5580*/  STG.E.U8 desc[UR36][R2.64], R5 ;  /* 0x0000000502007986 */ /* 0x0001e2000c101124 */
[----:B------:R-:W-:Y:S05]  /*5590*/  BRA `(.L_x_5831) ;  /* 0x0000000800b87947 */ /* 0x000fea0003800000 */
.L_x_5845:
[----:B------:R-:W-:Y:S01]  /*55a0*/  HADD2.F32 R0, -RZ, R0.H0_H0 ;  /* 0x20000000ff007230 */ /* 0x000fe20000004100 */
[----:B------:R-:W-:Y:S01]  /*55b0*/  CS2R R6, SRZ ;  /* 0x0000000000067805 */ /* 0x000fe2000001ff00 */
[----:B------:R-:W-:-:S03]  /*55c0*/  IMAD.MOV.U32 R19, RZ, RZ, R23 ;  /* 0x000000ffff137224 */ /* 0x000fc600078e0017 */
[----:B------:R-:W-:-:S04]  /*55d0*/  FMUL.FTZ R0, R0, 1 ;  /* 0x3f80000000007820 */ /* 0x000fc80000410000 */
[----:B------:R-:W0:Y:S02]  /*55e0*/  F2F.F64.F32 R4, R0 ;  /* 0x0000000000047310 */ /* 0x000e240000201800 */
[----:B0-----:R0:W-:Y:S01]  /*55f0*/  STG.E.128 desc[UR36][R2.64], R4 ;  /* 0x0000000402007986 */ /* 0x0011e2000c101d24 */
[----:B------:R-:W-:Y:S05]  /*5600*/  BRA `(.L_x_5831) ;  /* 0x00000008009c7947 */ /* 0x000fea0003800000 */
.L_x_5844:
        /* <DEDUP_REMOVED lines=21> */
.L_x_5849:
[----:B------:R-:W-:Y:S05]  /*5760*/  BSYNC B0 ;  /* 0x0000000000007941 */ /* 0x000fea0003800000 */
.L_x_5848:
[----:B------:R-:W-:Y:S01]  /*5770*/  LOP3.LUT R5, R0, R5, RZ, 0xfc, !PT ;  /* 0x0000000500057212 */ /* 0x000fe200078efcff */
[----:B------:R-:W-:-:S04]  /*5780*/  IMAD.MOV.U32 R19, RZ, RZ, R23 ;  /* 0x000000ffff137224 */ /* 0x000fc800078e0017 */
[----:B------:R0:W-:Y:S01]  /*5790*/  STG.E.U8 desc[UR36][R2.64], R5 ;  /* 0x0000000502007986 */ /* 0x0001e2000c101124 */
[----:B------:R-:W-:Y:S05]  /*57a0*/  BRA `(.L_x_5831) ;  /* 0x0000000800347947 */ /* 0x000fea0003800000 */
.L_x_5847:
        /* <DEDUP_REMOVED lines=13> */
.L_x_5851:
[----:B------:R-:W-:Y:S01]  /*5880*/  IMAD.MOV.U32 R0, RZ, RZ, 0x7f ;  /* 0x0000007fff007424 */ /* 0x000fe200078e00ff */
[----:B------:R-:W-:-:S04]  /*5890*/  ISETP.GT.U32.AND P0, PT, R4, 0x7f800000, PT ;  /* 0x7f8000000400780c */ /* 0x000fc80003f04070 */
[----:B------:R-:W-:-:S09]  /*58a0*/  SEL R0, R0, 0x7c, P0 ;  /* 0x0000007c00007807 */ /* 0x000fd20000000000 */
.L_x_5852:
[----:B------:R-:W-:Y:S05]  /*58b0*/  BSYNC B0 ;  /* 0x0000000000007941 */ /* 0x000fea0003800000 */
.L_x_5850:
[----:B------:R-:W-:Y:S01]  /*58c0*/  LOP3.LUT R4, R5, 0x80000000, RZ, 0xc0, !PT ;  /* 0x8000000005047812 */ /* 0x000fe200078ec0ff */
[----:B------:R-:W-:-:S03]  /*58d0*/  IMAD.MOV.U32 R19, RZ, RZ, R23 ;  /* 0x000000ffff137224 */ /* 0x000fc600078e0017 */
[----:B------:R-:W-:-:S04]  /*58e0*/  SHF.R.U32.HI R5, RZ, 0x18, R4 ;  /* 0x00000018ff057819 */ /* 0x000fc80000011604 */
[----:B------:R-:W-:-:S05]  /*58f0*/  LOP3.LUT R5, R0, R5, RZ, 0xfc, !PT ;  /* 0x0000000500057212 */ /* 0x000fca00078efcff */
[----:B------:R0:W-:Y:S01]  /*5900*/  STG.E.U8 desc[UR36][R2.64], R5 ;  /* 0x0000000502007986 */ /* 0x0001e2000c101124 */
[----:B------:R-:W-:Y:S05]  /*5910*/  BRA `(.L_x_5831) ;  /* 0x0000000400d87947 */ /* 0x000fea0003800000 */
.L_x_5846:
[----:B------:R-:W-:Y:S02]  /*5920*/  HADD2.F32 R0, -RZ, R0.H0_H0 ;  /* 0x20000000ff007230 */ /* 0x000fe40000004100 */
[----:B------:R-:W-:-:S03]  /*5930*/  IMAD.MOV.U32 R19, RZ, RZ, R23 ;  /* 0x000000ffff137224 */ /* 0x000fc600078e0017 */
[----:B------:R-:W-:-:S05]  /*5940*/  F2FP.BF16.F32.PACK_AB R0, RZ, R0 ;  /* 0x00000000ff00723e */ /* 0x000fca00000010ff */
[----:B------:R0:W-:Y:S01]  /*5950*/  STG.E.U16 desc[UR36][R2.64], R0 ;  /* 0x0000000002007986 */ /* 0x0001e2000c101524 */
[----:B------:R-:W-:Y:S05]  /*5960*/  BRA `(.L_x_5831) ;  /* 0x0000000400c47947 */ /* 0x000fea0003800000 */
.L_x_5843:
        /* <DEDUP_REMOVED lines=10> */
[----:B------:R-:W0:Y:S02]  /*5a10*/  F2I.FTZ.U32.TRUNC.NTZ R5, R5 ;  /* 0x0000000500057305 */ /* 0x000e24000021f000 */
[----:B0-----:R0:W-:Y:S01]  /*5a20*/  STG.E.U16 desc[UR36][R2.64], R5 ;  /* 0x0000000502007986 */ /* 0x0011e2000c101524 */
[----:B------:R-:W-:Y:S05]  /*5a30*/  BRA `(.L_x_5831) ;  /* 0x0000000400907947 */ /* 0x000fea0003800000 */
.L_x_5855:
        /* <DEDUP_REMOVED lines=17> */
.L_x_5858:
[----:B------:R-:W-:-:S04]  /*5b50*/  LOP3.LUT R0, R7, 0x80000000, RZ, 0xc0, !PT ;  /* 0x8000000007007812 */ /* 0x000fc800078ec0ff */
[----:B------:R-:W-:-:S04]  /*5b60*/  SHF.R.U32.HI R5, RZ, 0x18, R0 ;  /* 0x00000018ff057819 */ /* 0x000fc80000011600 */
[----:B------:R-:W-:-:S04]  /*5b70*/  LOP3.LUT R4, R4, R5, RZ, 0xfc, !PT ;  /* 0x0000000504047212 */ /* 0x000fc800078efcff */
[----:B------:R-:W-:-:S07]  /*5b80*/  PRMT R0, R4, 0x7610, R0 ;  /* 0x0000761004007816 */ /* 0x000fce0000000000 */
.L_x_5857:
[----:B------:R-:W-:Y:S05]  /*5b90*/  BSYNC B0 ;  /* 0x0000000000007941 */ /* 0x000fea0003800000 */
.L_x_5856:
[----:B------:R0:W-:Y:S01]  /*5ba0*/  STG.E.U8 desc[UR36][R2.64], R0 ;  /* 0x0000000002007986 */ /* 0x0001e2000c101124 */
[----:B------:R-:W-:Y:S01]  /*5bb0*/  IMAD.MOV.U32 R19, RZ, RZ, R23 ;  /* 0x000000ffff137224 */ /* 0x000fe200078e0017 */
[----:B------:R-:W-:Y:S06]  /*5bc0*/  BRA `(.L_x_5831) ;  /* 0x00000004002c7947 */ /* 0x000fec0003800000 */
.L_x_5854:
        /* <DEDUP_REMOVED lines=17> */
.L_x_5861:
[----:B------:R-:W-:-:S04]  /*5ce0*/  LOP3.LUT R0, R7, 0x80000000, RZ, 0xc0, !PT ;  /* 0x8000000007007812 */ /* 0x000fc800078ec0ff */
[----:B------:R-:W-:-:S04]  /*5cf0*/  SHF.R.U32.HI R5, RZ, 0x18, R0 ;  /* 0x00000018ff057819 */ /* 0x000fc80000011600 */
[----:B------:R-:W-:-:S04]  /*5d00*/  LOP3.LUT R4, R4, R5, RZ, 0xfc, !PT ;  /* 0x0000000504047212 */ /* 0x000fc800078efcff */
[----:B------:R-:W-:-:S07]  /*5d10*/  PRMT R0, R4, 0x7610, R0 ;  /* 0x0000761004007816 */ /* 0x000fce0000000000 */
.L_x_5860:
[----:B------:R-:W-:Y:S05]  /*5d20*/  BSYNC B0 ;  /* 0x0000000000007941 */ /* 0x000fea0003800000 */
.L_x_5859:
[----:B------:R0:W-:Y:S01]  /*5d30*/  STG.E.U8 desc[UR36][R2.64], R0 ;  /* 0x0000000002007986 */ /* 0x0001e2000c101124 */
[----:B------:R-:W-:Y:S01]  /*5d40*/  IMAD.MOV.U32 R19, RZ, RZ, R23 ;  /* 0x000000ffff137224 */ /* 0x000fe200078e0017 */
[----:B------:R-:W-:Y:S06]  /*5d50*/  BRA `(.L_x_5831) ;  /* 0x0000000000c87947 */ /* 0x000fec0003800000 */
.L_x_5853:
[----:B------:R-:W-:-:S13]  /*5d60*/  ISETP.NE.AND P0, PT, R4, 0x1c, PT ;  /* 0x0000001c0400780c */ /* 0x000fda0003f05270 */
[----:B------:R-:W-:Y:S05]  /*5d70*/  @!P0 BRA `(.L_x_5862) ;  /* 0x0000000000b08947 */ /* 0x000fea0003800000 */
[----:B------:R-:W-:-:S13]  /*5d80*/  ISETP.NE.AND P0, PT, R4, 0x1d, PT ;  /* 0x0000001d0400780c */ /* 0x000fda0003f05270 */
[----:B------:R-:W-:Y:S05]  /*5d90*/  @!P0 BRA `(.L_x_5863) ;  /* 0x0000000000948947 */ /* 0x000fea0003800000 */
[----:B------:R-:W-:-:S13]  /*5da0*/  ISETP.NE.AND P0, PT, R4, 0x2c, PT ;  /* 0x0000002c0400780c */ /* 0x000fda0003f05270 */
[----:B------:R-:W-:Y:S05]  /*5db0*/  @P0 BRA `(.L_x_5836) ;  /* 0x0000000000440947 */ /* 0x000fea0003800000 */
[----:B------:R-:W-:Y:S02]  /*5dc0*/  HADD2.F32 R5, -RZ, R0.H0_H0 ;  /* 0x20000000ff057230 */ /* 0x000fe40000004100 */
        /* <DEDUP_REMOVED lines=16> */
.L_x_5836:
        /* <DEDUP_REMOVED lines=16> */
.L_x_5864:
[----:B------:R-:W-:Y:S01]  /*5fd0*/  IMAD.MOV.U32 R19, RZ, RZ, R23 ;  /* 0x000000ffff137224 */ /* 0x000fe200078e0017 */
[----:B------:R-:W-:Y:S06]  /*5fe0*/  BRA `(.L_x_5831) ;  /* 0x0000000000247947 */ /* 0x000fec0003800000 */
.L_x_5863:
[----:B------:R-:W-:Y:S02]  /*5ff0*/  HADD2.F32 R4, -RZ, R0.H0_H0 ;  /* 0x20000000ff047230 */ /* 0x000fe40000004100 */
[----:B------:R-:W-:-:S04]  /*6000*/  IMAD.MOV.U32 R19, RZ, RZ, R23 ;  /* 0x000000ffff137224 */ /* 0x000fc800078e0017 */
[----:B------:R-:W0:Y:S02]  /*6010*/  F2I.U64.TRUNC R4, R4 ;  /* 0x0000000400047311 */ /* 0x000e24000020d800 */
[----:B0-----:R0:W-:Y:S01]  /*6020*/  STG.E.64 desc[UR36][R2.64], R4 ;  /* 0x0000000402007986 */ /* 0x0011e2000c101b24 */
[----:B------:R-:W-:Y:S05]  /*6030*/  BRA `(.L_x_5831) ;  /* 0x0000000000107947 */ /* 0x000fea0003800000 */
.L_x_5862:
[----:B------:R-:W-:Y:S02]  /*6040*/  HADD2.F32 R0, -RZ, R0.H0_H0 ;  /* 0x20000000ff007230 */ /* 0x000fe40000004100 */
[----:B------:R-:W-:Y:S02]  /*6050*/  IMAD.MOV.U32 R19, RZ, RZ, R23 ;  /* 0x000000ffff137224 */ /* 0x000fe400078e0017 */
[----:B------:R-:W0:Y:S02]  /*6060*/  F2I.FTZ.U32.TRUNC.NTZ R5, R0 ;  /* 0x0000000000057305 */ /* 0x000e24000021f000 */
[----:B0-----:R0:W-:Y:S03]  /*6070*/  STG.E desc[UR36][R2.64], R5 ;  /* 0x0000000502007986 */ /* 0x0011e6000c101924 */
.L_x_5831:
[----:B------:R-:W-:Y:S05]  /*6080*/  BSYNC B6 ;  /* 0x0000000000067941 */ /* 0x000fea0003800000 */
.L_x_5830:
[----:B------:R-:W-:Y:S01]  /*6090*/  ISETP.GE.AND P0, PT, R19, R16, PT ;  /* 0x000000101300720c */ /* 0x000fe20003f06270 */
[----:B------:R-:W-:-:S12]  /*60a0*/  BSSY B6, `(.L_x_5865) ;  /* 0x00001fc000067945 */ /* 0x000fd80003800000 */
[----:B------:R-:W-:Y:S05]  /*60b0*/  @P0 BRA `(.L_x_5866) ;  /* 0x0000001c00e80947 */ /* 0x000fea0003800000 */
[----:B0-----:R-:W0:Y:S01]  /*60c0*/  LDC.64 R2, c[0x0][0x230] ;  /* 0x00008c00ff027b82 */ /* 0x001e220000000a00 */
[----:B------:R-:W-:Y:S01]  /*60d0*/  IMAD R0, R17, 0x200, R19 ;  /* 0x0000020011007824 */ /* 0x000fe200078e0213 */
[----:B-1234-:R-:W-:Y:S01]  /*60e0*/  PRMT R4, R18, 0x9910, RZ ;  /* 0x0000991012047816 */ /* 0x01efe200000000ff */
        /* <DEDUP_REMOVED lines=17> */
[----:B0-----:R3:W-:Y:S01]  /*6200*/  STG.E.U8 desc[UR36][R2.64], R25 ;  /* 0x0000001902007986 */ /* 0x0017e2000c101124 */
[----:B------:R-:W-:Y:S05]  /*6210*/  BRA `(.L_x_5872) ;  /* 0x0000000c00947947 */ /* 0x000fea0003800000 */
.L_x_5870:
[----:B------:R-:W-:-:S06]  /*6220*/  HADD2.F32 R5, -RZ, R25.H0_H0 ;  /* 0x20000019ff057230 */ /* 0x000fcc0000004100 */
[----:B------:R-:W0:Y:S02]  /*6230*/  F2I.S64.TRUNC R4, R5 ;  /* 0x0000000500047311 */ /* 0x000e24000020d900 */
[----:B0-----:R4:W-:Y:S01]  /*6240*/  STG.E.U8 desc[UR36][R2.64], R4 ;  /* 0x0000000402007986 */ /* 0x0019e2000c101124 */
[----:B------:R-:W-:Y:S05]  /*6250*/  BRA `(.L_x_5872) ;  /* 0x0000000c00847947 */ /* 0x000fea0003800000 */
.L_x_5869:
        /* <DEDUP_REMOVED lines=10> */
.L_x_5874:
[----:B------:R-:W-:-:S06]  /*6300*/  HADD2.F32 R25, -RZ, R25.H0_H0 ;  /* 0x20000019ff197230 */ /* 0x000fcc0000004100 */
[----:B------:R-:W0:Y:S02]  /*6310*/  F2I.FTZ.TRUNC.NTZ R25, R25 ;  /* 0x0000001900197305 */ /* 0x000e24000021f100 */
[----:B0-----:R2:W-:Y:S01]  /*6320*/  STG.E desc[UR36][R2.64], R25 ;  /* 0x0000001902007986 */ /* 0x0015e2000c101924 */
[----:B------:R-:W-:Y:S05]  /*6330*/  BRA `(.L_x_5872) ;  /* 0x0000000c004c7947 */ /* 0x000fea0003800000 */
.L_x_5873:
[----:B------:R-:W-:-:S06]  /*6340*/  HADD2.F32 R25, -RZ, R25.H0_H0 ;  /* 0x20000019ff197230 */ /* 0x000fcc0000004100 */
[----:B------:R-:W0:Y:S02]  /*6350*/  F2I.FTZ.TRUNC.NTZ R25, R25 ;  /* 0x0000001900197305 */ /* 0x000e24000021f100 */
[----:B0-----:R0:W-:Y:S01]  /*6360*/  STG.E.U16 desc[UR36][R2.64], R25 ;  /* 0x0000001902007986 */ /* 0x0011e2000c101524 */
[----:B------:R-:W-:Y:S05]  /*6370*/  BRA `(.L_x_5872) ;  /* 0x0000000c003c7947 */ /* 0x000fea0003800000 */
.L_x_5868:
        /* <DEDUP_REMOVED lines=9> */
.L_x_5876:
[----:B------:R0:W-:Y:S01]  /*6410*/  STG.E.U16 desc[UR36][R2.64], R25 ;  /* 0x0000001902007986 */ /* 0x0001e2000c101524 */
[----:B------:R-:W-:Y:S05]  /*6420*/  BRA `(.L_x_5872) ;  /* 0x0000000c00107947 */ /* 0x000fea0003800000 */
.L_x_5875:
        /* <DEDUP_REMOVED lines=10> */
.L_x_5878:
[----:B------:R-:W-:-:S05]  /*64d0*/  HADD2.F32 R0, -RZ, R25.H0_H0 ;  /* 0x20000019ff007230 */ /* 0x000fca0000004100 */
[----:B------:R-:W-:-:S04]  /*64e0*/  F2FP.F16.F32.PACK_AB R0, RZ, R0 ;  /* 0x00000000ff00723e */ /* 0x000fc800000000ff */
[----:B------:R-:W-:-:S05]  /*64f0*/  PRMT R0, R0, 0x5410, RZ ;  /* 0x0000541000007816 */ /* 0x000fca00000000ff */
[----:B------:R0:W-:Y:S01]  /*6500*/  STG.E desc[UR36][R2.64], R0 ;  /* 0x0000000002007986 */ /* 0x0001e2000c101924 */
[----:B------:R-:W-:Y:S05]  /*6510*/  BRA `(.L_x_5872) ;  /* 0x0000000800d47947 */ /* 0x000fea0003800000 */
.L_x_5877:
[----:B------:R-:W-:-:S05]  /*6520*/  HADD2.F32 R4, -RZ, R25.H0_H0 ;  /* 0x20000019ff047230 */ /* 0x000fca0000004100 */
[----:B------:R-:W-:-:S06]  /*6530*/  FMUL.FTZ R4, R4, 1 ;  /* 0x3f80000004047820 */ /* 0x000fcc0000410000 */
[----:B------:R-:W0:Y:S02]  /*6540*/  F2F.F64.F32 R4, R4 ;  /* 0x0000000400047310 */ /* 0x000e240000201800 */
[----:B0-----:R0:W-:Y:S01]  /*6550*/  STG.E.64 desc[UR36][R2.64], R4 ;  /* 0x0000000402007986 */ /* 0x0011e2000c101b24 */
[----:B------:R-:W-:Y:S05]  /*6560*/  BRA `(.L_x_5872) ;  /* 0x0000000800c07947 */ /* 0x000fea0003800000 */
.L_x_5867:
        /* <DEDUP_REMOVED lines=13> */
.L_x_5881:
[----:B------:R-:W-:Y:S01]  /*6640*/  HADD2.F32 R25, -RZ, R25.H0_H0 ;  /* 0x20000019ff197230 */ /* 0x000fe20000004100 */
[----:B------:R-:W-:-:S04]  /*6650*/  CS2R R6, SRZ ;  /* 0x0000000000067805 */ /* 0x000fc8000001ff00 */
[----:B------:R-:W-:-:S06]  /*6660*/  FMUL.FTZ R4, R25, 1 ;  /* 0x3f80000019047820 */ /* 0x000fcc0000410000 */
[----:B------:R-:W0:Y:S02]  /*6670*/  F2F.F64.F32 R4, R4 ;  /* 0x0000000400047310 */ /* 0x000e240000201800 */
[----:B0-----:R0:W-:Y:S01]  /*6680*/  STG.E.128 desc[UR36][R2.64], R4 ;  /* 0x0000000402007986 */ /* 0x0011e2000c101d24 */
[----:B------:R-:W-:Y:S05]  /*6690*/  BRA `(.L_x_5872) ;  /* 0x0000000800747947 */ /* 0x000fea0003800000 */
.L_x_5880:
        /* <DEDUP_REMOVED lines=21> */
.L_x_5885:
[----:B------:R-:W-:Y:S05]  /*67f0*/  BSYNC B0 ;  /* 0x0000000000007941 */ /* 0x000fea0003800000 */
.L_x_5884:
[----:B------:R-:W-:-:S05]  /*6800*/  LOP3.LUT R5, R0, R5, RZ, 0xfc, !PT ;  /* 0x0000000500057212 */ /* 0x000fca00078efcff */
[----:B------:R0:W-:Y:S01]  /*6810*/  STG.E.U8 desc[UR36][R2.64], R5 ;  /* 0x0000000502007986 */ /* 0x0001e2000c101124 */
[----:B------:R-:W-:Y:S05]  /*6820*/  BRA `(.L_x_5872) ;  /* 0x0000000800107947 */ /* 0x000fea0003800000 */
.L_x_5883:
        /* <DEDUP_REMOVED lines=13> */
.L_x_5887:
[----:B------:R-:W-:Y:S01]  /*6900*/  IMAD.MOV.U32 R0, RZ, RZ, 0x7f ;  /* 0x0000007fff007424 */ /* 0x000fe200078e00ff */
[----:B------:R-:W-:-:S04]  /*6910*/  ISETP.GT.U32.AND P0, PT, R4, 0x7f800000, PT ;  /* 0x7f8000000400780c */ /* 0x000fc80003f04070 */
[----:B------:R-:W-:-:S09]  /*6920*/  SEL R0, R0, 0x7c, P0 ;  /* 0x0000007c00007807 */ /* 0x000fd20000000000 */
.L_x_5888:
[----:B------:R-:W-:Y:S05]  /*6930*/  BSYNC B0 ;  /* 0x0000000000007941 */ /* 0x000fea0003800000 */
.L_x_5886:
[----:B------:R-:W-:-:S04]  /*6940*/  LOP3.LUT R4, R25, 0x80000000, RZ, 0xc0, !PT ;  /* 0x8000000019047812 */ /* 0x000fc800078ec0ff */
[----:B------:R-:W-:-:S04]  /*6950*/  SHF.R.U32.HI R5, RZ, 0x18, R4 ;  /* 0x00000018ff057819 */ /* 0x000fc80000011604 */
[----:B------:R-:W-:-:S05]  /*6960*/  LOP3.LUT R5, R0, R5, RZ, 0xfc, !PT ;  /* 0x0000000500057212 */ /* 0x000fca00078efcff */
[----:B------:R0:W-:Y:S01]  /*6970*/  STG.E.U8 desc[UR36][R2.64], R5 ;  /* 0x0000000502007986 */ /* 0x0001e2000c101124 */
[----:B------:R-:W-:Y:S05]  /*6980*/  BRA `(.L_x_5872) ;  /* 0x0000000400b87947 */ /* 0x000fea0003800000 */
.L_x_5882:
[----:B------:R-:W-:-:S05]  /*6990*/  HADD2.F32 R0, -RZ, R25.H0_H0 ;  /* 0x20000019ff007230 */ /* 0x000fca0000004100 */
[----:B------:R-:W-:-:S05]  /*69a0*/  F2FP.BF16.F32.PACK_AB R0, RZ, R0 ;  /* 0x00000000ff00723e */ /* 0x000fca00000010ff */
[----:B------:R0:W-:Y:S01]  /*69b0*/  STG.E.U16 desc[UR36][R2.64], R0 ;  /* 0x0000000002007986 */ /* 0x0001e2000c101524 */
[----:B------:R-:W-:Y:S05]  /*69c0*/  BRA `(.L_x_5872) ;  /* 0x0000000400a87947 */ /* 0x000fea0003800000 */
.L_x_5879:
        /* <DEDUP_REMOVED lines=12> */
.L_x_5891:
        /* <DEDUP_REMOVED lines=17> */
.L_x_5894:
[----:B------:R-:W-:-:S04]  /*6ba0*/  LOP3.LUT R0, R25, 0x80000000, RZ, 0xc0, !PT ;  /* 0x8000000019007812 */ /* 0x000fc800078ec0ff */
[----:B------:R-:W-:-:S04]  /*6bb0*/  SHF.R.U32.HI R5, RZ, 0x18, R0 ;  /* 0x00000018ff057819 */ /* 0x000fc80000011600 */
[----:B------:R-:W-:-:S04]  /*6bc0*/  LOP3.LUT R4, R4, R5, RZ, 0xfc, !PT ;  /* 0x0000000504047212 */ /* 0x000fc800078efcff */
[----:B------:R-:W-:-:S07]  /*6bd0*/  PRMT R0, R4, 0x7610, R0 ;  /* 0x0000761004007816 */ /* 0x000fce0000000000 */
.L_x_5893:
[----:B------:R-:W-:Y:S05]  /*6be0*/  BSYNC B0 ;  /* 0x0000000000007941 */ /* 0x000fea0003800000 */
.L_x_5892:
[----:B------:R0:W-:Y:S01]  /*6bf0*/  STG.E.U8 desc[UR36][R2.64], R0 ;  /* 0x0000000002007986 */ /* 0x0001e2000c101124 */
[----:B------:R-:W-:Y:S05]  /*6c00*/  BRA `(.L_x_5872) ;  /* 0x0000000400187947 */ /* 0x000fea0003800000 */
.L_x_5890:
        /* <DEDUP_REMOVED lines=17> */
.L_x_5897:
[----:B------:R-:W-:-:S04]  /*6d20*/  LOP3.LUT R0, R25, 0x80000000, RZ, 0xc0, !PT ;  /* 0x8000000019007812 */ /* 0x000fc800078ec0ff */
[----:B------:R-:W-:-:S04]  /*6d30*/  SHF.R.U32.HI R5, RZ, 0x18, R0 ;  /* 0x00000018ff057819 */ /* 0x000fc80000011600 */
[----:B------:R-:W-:-:S04]  /*6d40*/  LOP3.LUT R4, R4, R5, RZ, 0xfc, !PT ;  /* 0x0000000504047212 */ /* 0x000fc800078efcff */
[----:B------:R-:W-:-:S07]  /*6d50*/  PRMT R0, R4, 0x7610, R0 ;  /* 0x0000761004007816 */ /* 0x000fce0000000000 */
.L_x_5896:
[----:B------:R-:W-:Y:S05]  /*6d60*/  BSYNC B0 ;  /* 0x0000000000007941 */ /* 0x000fea0003800000 */
.L_x_5895:
[----:B------:R0:W-:Y:S01]  /*6d70*/  STG.E.U8 desc[UR36][R2.64], R0 ;  /* 0x0000000002007986 */ /* 0x0001e2000c101124 */
[----:B------:R-:W-:Y:S05]  /*6d80*/  BRA `(.L_x_5872) ;  /* 0x0000000000b87947 */ /* 0x000fea0003800000 */
.L_x_5889:
        /* <DEDUP_REMOVED lines=22> */
.L_x_5871:
        /* <DEDUP_REMOVED lines=16> */
.L_x_5900:
[----:B------:R-:W-:Y:S05]  /*6ff0*/  BRA `(.L_x_5872) ;  /* 0x00000000001c7947 */ /* 0x000fea0003800000 */
.L_x_5899:
[----:B------:R-:W-:-:S06]  /*7000*/  HADD2.F32 R4, -RZ, R25.H0_H0 ;  /* 0x20000019ff047230 */ /* 0x000fcc0000004100 */
[----:B------:R-:W0:Y:S02]  /*7010*/  F2I.U64.TRUNC R4, R4 ;  /* 0x0000000400047311 */ /* 0x000e24000020d800 */
[----:B0-----:R0:W-:Y:S01]  /*7020*/  STG.E.64 desc[UR36][R2.64], R4 ;  /* 0x0000000402007986 */ /* 0x0011e2000c101b24 */
[----:B------:R-:W-:Y:S05]  /*7030*/  BRA `(.L_x_5872) ;  /* 0x00000000000c7947 */ /* 0x000fea0003800000 */
.L_x_5898:
[----:B------:R-:W-:-:S06]  /*7040*/  HADD2.F32 R25, -RZ, R25.H0_H0 ;  /* 0x20000019ff197230 */ /* 0x000fcc0000004100 */
[----:B------:R-:W0:Y:S02]  /*7050*/  F2I.FTZ.U32.TRUNC.NTZ R25, R25 ;  /* 0x0000001900197305 */ /* 0x000e24000021f000 */
[----:B0-----:R0:W-:Y:S02]  /*7060*/  STG.E desc[UR36][R2.64], R25 ;  /* 0x0000001902007986 */ /* 0x0011e4000c101924 */
.L_x_5872:
        /* <DEDUP_REMOVED lines=25> */
.L_x_5904:
[----:B------:R-:W-:-:S06]  /*7200*/  HADD2.F32 R5, -RZ, R24.H0_H0 ;  /* 0x20000018ff057230 */ /* 0x000fcc0000004100 */
[----:B------:R-:W0:Y:S02]  /*7210*/  F2I.S64.TRUNC R4, R5 ;  /* 0x0000000500047311 */ /* 0x000e24000020d900 */
[----:B0-----:R0:W-:Y:S01]  /*7220*/  STG.E.U8 desc[UR36][R2.64], R4 ;  /* 0x0000000402007986 */ /* 0x0011e2000c101124 */
[----:B------:R-:W-:Y:S05]  /*7230*/  BRA `(.L_x_5906) ;  /* 0x0000000c00847947 */ /* 0x000fea0003800000 */
.L_x_5903:
        /* <DEDUP_REMOVED lines=10> */
.L_x_5908:
[----:B------:R-:W-:-:S04]  /*72e0*/  HADD2.F32 R24, -RZ, R24.H0_H0 ;  /* 0x20000018ff187230 */ /* 0x000fc80000004100 */
[----:B------:R-:W0:Y:S02]  /*72f0*/  F2I.FTZ.TRUNC.NTZ R5, R24 ;  /* 0x0000001800057305 */ /* 0x000e24000021f100 */
[----:B0-----:R0:W-:Y:S01]  /*7300*/  STG.E desc[UR36][R2.64], R5 ;  /* 0x0000000502007986 */ /* 0x0011e2000c101924 */
[----:B------:R-:W-:Y:S05]  /*7310*/  BRA `(.L_x_5906) ;  /* 0x0000000c004c7947 */ /* 0x000fea0003800000 */
.L_x_5907:
[----:B------:R-:W-:-:S04]  /*7320*/  HADD2.F32 R24, -RZ, R24.H0_H0 ;  /* 0x20000018ff187230 */ /* 0x000fc80000004100 */
[----:B------:R-:W0:Y:S02]  /*7330*/  F2I.FTZ.TRUNC.NTZ R5, R24 ;  /* 0x0000001800057305 */ /* 0x000e24000021f100 */
[----:B0-----:R0:W-:Y:S01]  /*7340*/  STG.E.U16 desc[UR36][R2.64], R5 ;  /* 0x0000000502007986 */ /* 0x0011e2000c101524 */
[----:B------:R-:W-:Y:S05]  /*7350*/  BRA `(.L_x_5906) ;  /* 0x0000000c003c7947 */ /* 0x000fea0003800000 */
.L_x_5902:
        /* <DEDUP_REMOVED lines=9> */
.L_x_5910:
[----:B------:R0:W-:Y:S01]  /*73f0*/  STG.E.U16 desc[UR36][R2.64], R24 ;  /* 0x0000001802007986 */ /* 0x0001e2000c101524 */
[----:B------:R-:W-:Y:S05]  /*7400*/  BRA `(.L_x_5906) ;  /* 0x0000000c00107947 */ /* 0x000fea0003800000 */
.L_x_5909:
        /* <DEDUP_REMOVED lines=10> */
.L_x_5912:
[----:B------:R-:W-:-:S05]  /*74b0*/  HADD2.F32 R0, -RZ, R24.H0_H0 ;  /* 0x20000018ff007230 */ /* 0x000fca0000004100 */
[----:B------:R-:W-:-:S04]  /*74c0*/  F2FP.F16.F32.PACK_AB R0, RZ, R0 ;  /* 0x00000000ff00723e */ /* 0x000fc800000000ff */
[----:B------:R-:W-:-:S05]  /*74d0*/  PRMT R0, R0, 0x5410, RZ ;  /* 0x0000541000007816 */ /* 0x000fca00000000ff */
[----:B------:R0:W-:Y:S01]  /*74e0*/  STG.E desc[UR36][R2.64], R0 ;  /* 0x0000000002007986 */ /* 0x0001e2000c101924 */
[----:B------:R-:W-:Y:S05]  /*74f0*/  BRA `(.L_x_5906) ;  /* 0x0000000800d47947 */ /* 0x000fea0003800000 */
.L_x_5911:
[----:B------:R-:W-:-:S05]  /*7500*/  HADD2.F32 R4, -RZ, R24.H0_H0 ;  /* 0x20000018ff047230 */ /* 0x000fca0000004100 */
[----:B------:R-:W-:-:S06]  /*7510*/  FMUL.FTZ R4, R4, 1 ;  /* 0x3f80000004047820 */ /* 0x000fcc0000410000 */
[----:B------:R-:W0:Y:S02]  /*7520*/  F2F.F64.F32 R4, R4 ;  /* 0x0000000400047310 */ /* 0x000e240000201800 */
[----:B0-----:R0:W-:Y:S01]  /*7530*/  STG.E.64 desc[UR36][R2.64], R4 ;  /* 0x0000000402007986 */ /* 0x0011e2000c101b24 */
[----:B------:R-:W-:Y:S05]  /*7540*/  BRA `(.L_x_5906) ;  /* 0x0000000800c07947 */ /* 0x000fea0003800000 */
.L_x_5901:
        /* <DEDUP_REMOVED lines=13> */
.L_x_5915:
[----:B------:R-:W-:Y:S01]  /*7620*/  HADD2.F32 R24, -RZ, R24.H0_H0 ;  /* 0x20000018ff187230 */ /* 0x000fe20000004100 */
[----:B------:R-:W-:-:S04]  /*7630*/  CS2R R6, SRZ ;  /* 0x0000000000067805 */ /* 0x000fc8000001ff00 */
[----:B------:R-:W-:-:S06]  /*7640*/  FMUL.FTZ R4, R24, 1 ;  /* 0x3f80000018047820 */ /* 0x000fcc0000410000 */
[----:B------:R-:W0:Y:S02]  /*7650*/  F2F.F64.F32 R4, R4 ;  /* 0x0000000400047310 */ /* 0x000e240000201800 */
[----:B0-----:R0:W-:Y:S01]  /*7660*/  STG.E.128 desc[UR36][R2.64], R4 ;  /* 0x0000000402007986 */ /* 0x0011e2000c101d24 */
[----:B------:R-:W-:Y:S05]  /*7670*/  BRA `(.L_x_5906) ;  /* 0x0000000800747947 */ /* 0x000fea0003800000 */
.L_x_5914:
        /* <DEDUP_REMOVED lines=21> */
.L_x_5919:
[----:B------:R-:W-:Y:S05]  /*77d0*/  BSYNC B0 ;  /* 0x0000000000007941 */ /* 0x000fea0003800000 */
.L_x_5918:
[----:B------:R-:W-:-:S05]  /*77e0*/  LOP3.LUT R5, R0, R5, RZ, 0xfc, !PT ;  /* 0x0000000500057212 */ /* 0x000fca00078efcff */
[----:B------:R0:W-:Y:S01]  /*77f0*/  STG.E.U8 desc[UR36][R2.64], R5 ;  /* 0x0000000502007986 */ /* 0x0001e2000c101124 */
[----:B------:R-:W-:Y:S05]  /*7800*/  BRA `(.L_x_5906) ;  /* 0x0000000800107947 */ /* 0x000fea0003800000 */
.L_x_5917:
        /* <DEDUP_REMOVED lines=13> */
.L_x_5921:
[----:B------:R-:W-:Y:S01]  /*78e0*/  IMAD.MOV.U32 R0, RZ, RZ, 0x7f ;  /* 0x0000007fff007424 */ /* 0x000fe200078e00ff */
[----:B------:R-:W-:-:S04]  /*78f0*/  ISETP.GT.U32.AND P0, PT, R4, 0x7f800000, PT ;  /* 0x7f8000000400780c */ /* 0x000fc80003f04070 */
[----:B------:R-:W-:-:S09]  /*7900*/  SEL R0, R0, 0x7c, P0 ;  /* 0x0000007c00007807 */ /* 0x000fd20000000000 */
.L_x_5922:
[----:B------:R-:W-:Y:S05]  /*7910*/  BSYNC B0 ;  /* 0x0000000000007941 */ /* 0x000fea0003800000 */
.L_x_5920:
[----:B------:R-:W-:-:S04]  /*7920*/  LOP3.LUT R4, R5, 0x80000000, RZ, 0xc0, !PT ;  /* 0x8000000005047812 */ /* 0x000fc800078ec0ff */
[----:B------:R-:W-:-:S04]  /*7930*/  SHF.R.U32.HI R5, RZ, 0x18, R4 ;  /* 0x00000018ff057819 */ /* 0x000fc80000011604 */
[----:B------:R-:W-:-:S05]  /*7940*/  LOP3.LUT R5, R0, R5, RZ, 0xfc, !PT ;  /* 0x0000000500057212 */ /* 0x000fca00078efcff */
[----:B------:R0:W-:Y:S01]  /*7950*/  STG.E.U8 desc[UR36][R2.64], R5 ;  /* 0x0000000502007986 */ /* 0x0001e2000c101124 */
[----:B------:R-:W-:Y:S05]  /*7960*/  BRA `(.L_x_5906) ;  /* 0x0000000400b87947 */ /* 0x000fea0003800000 */
.L_x_5916:
[----:B------:R-:W-:-:S05]  /*7970*/  HADD2.F32 R0, -RZ, R24.H0_H0 ;  /* 0x20000018ff007230 */ /* 0x000fca0000004100 */
[----:B------:R-:W-:-:S05]  /*7980*/  F2FP.BF16.F32.PACK_AB R0, RZ, R0 ;  /* 0x00000000ff00723e */ /* 0x000fca00000010ff */
[----:B------:R0:W-:Y:S01]  /*7990*/  STG.E.U16 desc[UR36][R2.64], R0 ;  /* 0x0000000002007986 */ /* 0x0001e2000c101524 */
[----:B------:R-:W-:Y:S05]  /*79a0*/  BRA `(.L_x_5906) ;  /* 0x0000000400a87947 */ /* 0x000fea0003800000 */
.L_x_5913:
        /* <DEDUP_REMOVED lines=12> */
.L_x_5925:
        /* <DEDUP_REMOVED lines=17> */
.L_x_5928:
[----:B------:R-:W-:-:S04]  /*7b80*/  LOP3.LUT R0, R7, 0x80000000, RZ, 0xc0, !PT ;  /* 0x8000000007007812 */ /* 0x000fc800078ec0ff */
[----:B------:R-:W-:-:S04]  /*7b90*/  SHF.R.U32.HI R5, RZ, 0x18, R0 ;  /* 0x00000018ff057819 */ /* 0x000fc80000011600 */
[----:B------:R-:W-:-:S04]  /*7ba0*/  LOP3.LUT R4, R4, R5, RZ, 0xfc, !PT ;  /* 0x0000000504047212 */ /* 0x000fc800078efcff */
[----:B------:R-:W-:-:S07]  /*7bb0*/  PRMT R0, R4, 0x7610, R0 ;  /* 0x0000761004007816 */ /* 0x000fce0000000000 */
.L_x_5927:
[----:B------:R-:W-:Y:S05]  /*7bc0*/  BSYNC B0 ;  /* 0x0000000000007941 */ /* 0x000fea0003800000 */
.L_x_5926:
[----:B------:R1:W-:Y:S01]  /*7bd0*/  STG.E.U8 desc[UR36][R2.64], R0 ;  /* 0x0000000002007986 */ /* 0x0003e2000c101124 */
[----:B------:R-:W-:Y:S05]  /*7be0*/  BRA `(.L_x_5906) ;  /* 0x0000000400187947 */ /* 0x000fea0003800000 */
.L_x_5924:
        /* <DEDUP_REMOVED lines=17> */
.L_x_5931:
[----:B------:R-:W-:-:S04]  /*7d00*/  LOP3.LUT R0, R7, 0x80000000, RZ, 0xc0, !PT ;  /* 0x8000000007007812 */ /* 0x000fc800078ec0ff */
[----:B------:R-:W-:-:S04]  /*7d10*/  SHF.R.U32.HI R5, RZ, 0x18, R0 ;  /* 0x00000018ff057819 */ /* 0x000fc80000011600 */
[----:B------:R-:W-:-:S04]  /*7d20*/  LOP3.LUT R4, R4, R5, RZ, 0xfc, !PT ;  /* 0x0000000504047212 */ /* 0x000fc800078efcff */
[----:B------:R-:W-:-:S07]  /*7d30*/  PRMT R0, R4, 0x7610, R0 ;  /* 0x0000761004007816 */ /* 0x000fce0000000000 */
.L_x_5930:
[----:B------:R-:W-:Y:S05]  /*7d40*/  BSYNC B0 ;  /* 0x0000000000007941 */ /* 0x000fea0003800000 */
.L_x_5929:
[----:B------:R0:W-:Y:S01]  /*7d50*/  STG.E.U8 desc[UR36][R2.64], R0 ;  /* 0x0000000002007986 */ /* 0x0001e2000c101124 */
[----:B------:R-:W-:Y:S05]  /*7d60*/  BRA `(.L_x_5906) ;  /* 0x0000000000b87947 */ /* 0x000fea0003800000 */
.L_x_5923:
        /* <DEDUP_REMOVED lines=22> */
.L_x_5905:
        /* <DEDUP_REMOVED lines=16> */
.L_x_5934:
[----:B------:R-:W-:Y:S05]  /*7fd0*/  BRA `(.L_x_5906) ;  /* 0x00000000001c7947 */ /* 0x000fea0003800000 */
.L_x_5933:
[----:B------:R-:W-:-:S06]  /*7fe0*/  HADD2.F32 R4, -RZ, R24.H0_H0 ;  /* 0x20000018ff047230 */ /* 0x000fcc0000004100 */
[----:B------:R-:W0:Y:S02]  /*7ff0*/  F2I.U64.TRUNC R4, R4 ;  /* 0x0000000400047311 */ /* 0x000e24000020d800 */
[----:B0-----:R0:W-:Y:S01]  /*8000*/  STG.E.64 desc[UR36][R2.64], R4 ;  /* 0x0000000402007986 */ /* 0x0011e2000c101b24 */
[----:B------:R-:W-:Y:S05]  /*8010*/  BRA `(.L_x_5906) ;  /* 0x00000000000c7947 */ /* 0x000fea0003800000 */
.L_x_5932:
[----:B------:R-:W-:-:S04]  /*8020*/  HADD2.F32 R24, -RZ, R24.H0_H0 ;  /* 0x20000018ff187230 */ /* 0x000fc80000004100 */
[----:B------:R-:W0:Y:S02]  /*8030*/  F2I.FTZ.U32.TRUNC.NTZ R5, R24 ;  /* 0x0000001800057305 */ /* 0x000e24000021f000 */
[----:B0-----:R3:W-:Y:S02]  /*8040*/  STG.E desc[UR36][R2.64], R5 ;  /* 0x0000000502007986 */ /* 0x0017e4000c101924 */
.L_x_5906:
[----:B------:R-:W-:-:S07]  /*8050*/  VIADD R19, R19, 0x80 ;  /* 0x0000008013137836 */ /* 0x000fce0000000000 */
.L_x_5866:
[----:B------:R-:W-:Y:S05]  /*8060*/  BSYNC B6 ;  /* 0x0000000000067941 */ /* 0x000fea0003800000 */
.L_x_5865:
        /* <DEDUP_REMOVED lines=23> */
.L_x_5938:
[----:B------:R-:W-:-:S06]  /*81e0*/  HADD2.F32 R5, -RZ, R22.H0_H0 ;  /* 0x20000016ff057230 */ /* 0x000fcc0000004100 */
[----:B------:R-:W0:Y:S02]  /*81f0*/  F2I.S64.TRUNC R4, R5 ;  /* 0x0000000500047311 */ /* 0x000e24000020d900 */
[----:B0-----:R-:W-:Y:S01]  /*8200*/  STG.E.U8 desc[UR36][R2.64], R4 ;  /* 0x0000000402007986 */ /* 0x001fe2000c101124 */
[----:B------:R-:W-:Y:S05]  /*8210*/  EXIT ;  /* 0x000000000000794d */ /* 0x000fea0003800000 */
.L_x_5937:
        /* <DEDUP_REMOVED lines=10> */
.L_x_5941:
[----:B------:R-:W-:-:S04]  /*82c0*/  HADD2.F32 R22, -RZ, R22.H0_H0 ;  /* 0x20000016ff167230 */ /* 0x000fc80000004100 */
[----:B------:R-:W0:Y:S02]  /*82d0*/  F2I.FTZ.TRUNC.NTZ R5, R22 ;  /* 0x0000001600057305 */ /* 0x000e24000021f100 */
[----:B0-----:R-:W-:Y:S01]  /*82e0*/  STG.E desc[UR36][R2.64], R5 ;  /* 0x0000000502007986 */ /* 0x001fe2000c101924 */
[----:B------:R-:W-:Y:S05]  /*82f0*/  EXIT ;  /* 0x000000000000794d */ /* 0x000fea0003800000 */
.L_x_5940:
[----:B------:R-:W-:-:S04]  /*8300*/  HADD2.F32 R22, -RZ, R22.H0_H0 ;  /* 0x20000016ff167230 */ /* 0x000fc80000004100 */
[----:B------:R-:W0:Y:S02]  /*8310*/  F2I.FTZ.TRUNC.NTZ R5, R22 ;  /* 0x0000001600057305 */ /* 0x000e24000021f100 */
[----:B0-----:R-:W-:Y:S01]  /*8320*/  STG.E.U16 desc[UR36][R2.64], R5 ;  /* 0x0000000502007986 */ /* 0x001fe2000c101524 */
[----:B------:R-:W-:Y:S05]  /*8330*/  EXIT ;  /* 0x000000000000794d */ /* 0x000fea0003800000 */
.L_x_5936:
        /* <DEDUP_REMOVED lines=9> */
.L_x_5943:
[----:B------:R-:W-:Y:S01]  /*83d0*/  STG.E.U16 desc[UR36][R2.64], R22 ;  /* 0x0000001602007986 */ /* 0x000fe2000c101524 */
[----:B------:R-:W-:Y:S05]  /*83e0*/  EXIT ;  /* 0x000000000000794d */ /* 0x000fea0003800000 */
.L_x_5942:
        /* <DEDUP_REMOVED lines=10> */
.L_x_5945:
[----:B------:R-:W-:-:S05]  /*8490*/  HADD2.F32 R0, -RZ, R22.H0_H0 ;  /* 0x20000016ff007230 */ /* 0x000fca0000004100 */
[----:B------:R-:W-:-:S04]  /*84a0*/  F2FP.F16.F32.PACK_AB R0, RZ, R0 ;  /* 0x00000000ff00723e */ /* 0x000fc800000000ff */
[----:B------:R-:W-:-:S05]  /*84b0*/  PRMT R0, R0, 0x5410, RZ ;  /* 0x0000541000007816 */ /* 0x000fca00000000ff */
[----:B------:R-:W-:Y:S01]  /*84c0*/  STG.E desc[UR36][R2.64], R0 ;  /* 0x0000000002007986 */ /* 0x000fe2000c101924 */
[----:B------:R-:W-:Y:S05]  /*84d0*/  EXIT ;  /* 0x000000000000794d */ /* 0x000fea0003800000 */
.L_x_5944:
[----:B------:R-:W-:-:S05]  /*84e0*/  HADD2.F32 R4, -RZ, R22.H0_H0 ;  /* 0x20000016ff047230 */ /* 0x000fca0000004100 */
[----:B------:R-:W-:-:S06]  /*84f0*/  FMUL.FTZ R4, R4, 1 ;  /* 0x3f80000004047820 */ /* 0x000fcc0000410000 */
[----:B------:R-:W0:Y:S02]  /*8500*/  F2F.F64.F32 R4, R4 ;  /* 0x0000000400047310 */ /* 0x000e240000201800 */
[----:B0-----:R-:W-:Y:S01]  /*8510*/  STG.E.64 desc[UR36][R2.64], R4 ;  /* 0x0000000402007986 */ /* 0x001fe2000c101b24 */
[----:B------:R-:W-:Y:S05]  /*8520*/  EXIT ;  /* 0x000000000000794d */ /* 0x000fea0003800000 */
.L_x_5935:
        /* <DEDUP_REMOVED lines=13> */
.L_x_5948:
[----:B------:R-:W-:Y:S01]  /*8600*/  HADD2.F32 R22, -RZ, R22.H0_H0 ;  /* 0x20000016ff167230 */ /* 0x000fe20000004100 */
[----:B------:R-:W-:-:S04]  /*8610*/  CS2R R6, SRZ ;  /* 0x0000000000067805 */ /* 0x000fc8000001ff00 */
[----:B------:R-:W-:-:S06]  /*8620*/  FMUL.FTZ R4, R22, 1 ;  /* 0x3f80000016047820 */ /* 0x000fcc0000410000 */
[----:B------:R-:W0:Y:S02]  /*8630*/  F2F.F64.F32 R4, R4 ;  /* 0x0000000400047310 */ /* 0x000e240000201800 */
[----:B0-----:R-:W-:Y:S01]  /*8640*/  STG.E.128 desc[UR36][R2.64], R4 ;  /* 0x0000000402007986 */ /* 0x001fe2000c101d24 */
[----:B------:R-:W-:Y:S05]  /*8650*/  EXIT ;  /* 0x000000000000794d */ /* 0x000fea0003800000 */
.L_x_5947:
        /* <DEDUP_REMOVED lines=21> */
.L_x_5952:
[----:B------:R-:W-:Y:S05]  /*87b0*/  BSYNC B0 ;  /* 0x0000000000007941 */ /* 0x000fea0003800000 */
.L_x_5951:
[----:B------:R-:W-:-:S05]  /*87c0*/  LOP3.LUT R5, R0, R5, RZ, 0xfc, !PT ;  /* 0x0000000500057212 */ /* 0x000fca00078efcff */
[----:B------:R-:W-:Y:S01]  /*87d0*/  STG.E.U8 desc[UR36][R2.64], R5 ;  /* 0x0000000502007986 */ /* 0x000fe2000c101124 */
[----:B------:R-:W-:Y:S05]  /*87e0*/  EXIT ;  /* 0x000000000000794d */ /* 0x000fea0003800000 */
.L_x_5950:
        /* <DEDUP_REMOVED lines=13> */
.L_x_5954:
[----:B------:R-:W-:Y:S01]  /*88c0*/  IMAD.MOV.U32 R0, RZ, RZ, 0x7f ;  /* 0x0000007fff007424 */ /* 0x000fe200078e00ff */
[----:B------:R-:W-:-:S04]  /*88d0*/  ISETP.GT.U32.AND P0, PT, R4, 0x7f800000, PT ;  /* 0x7f8000000400780c */ /* 0x000fc80003f04070 */
[----:B------:R-:W-:-:S09]  /*88e0*/  SEL R0, R0, 0x7c, P0 ;  /* 0x0000007c00007807 */ /* 0x000fd20000000000 */
.L_x_5955:
[----:B------:R-:W-:Y:S05]  /*88f0*/  BSYNC B0 ;  /* 0x0000000000007941 */ /* 0x000fea0003800000 */
.L_x_5953:
[----:B------:R-:W-:-:S04]  /*8900*/  LOP3.LUT R4, R5, 0x80000000, RZ, 0xc0, !PT ;  /* 0x8000000005047812 */ /* 0x000fc800078ec0ff */
[----:B------:R-:W-:-:S04]  /*8910*/  SHF.R.U32.HI R5, RZ, 0x18, R4 ;  /* 0x00000018ff057819 */ /* 0x000fc80000011604 */
[----:B------:R-:W-:-:S05]  /*8920*/  LOP3.LUT R5, R0, R5, RZ, 0xfc, !PT ;  /* 0x0000000500057212 */ /* 0x000fca00078efcff */
[----:B------:R-:W-:Y:S01]  /*8930*/  STG.E.U8 desc[UR36][R2.64], R5 ;  /* 0x0000000502007986 */ /* 0x000fe2000c101124 */
[----:B------:R-:W-:Y:S05]  /*8940*/  EXIT ;  /* 0x000000000000794d */ /* 0x000fea0003800000 */
.L_x_5949:
[----:B------:R-:W-:-:S05]  /*8950*/  HADD2.F32 R0, -RZ, R22.H0_H0 ;  /* 0x20000016ff007230 */ /* 0x000fca0000004100 */
[----:B------:R-:W-:-:S05]  /*8960*/  F2FP.BF16.F32.PACK_AB R0, RZ, R0 ;  /* 0x00000000ff00723e */ /* 0x000fca00000010ff */
[----:B------:R-:W-:Y:S01]  /*8970*/  STG.E.U16 desc[UR36][R2.64], R0 ;  /* 0x0000000002007986 */ /* 0x000fe2000c101524 */
[----:B------:R-:W-:Y:S05]  /*8980*/  EXIT ;  /* 0x000000000000794d */ /* 0x000fea0003800000 */
.L_x_5946:
        /* <DEDUP_REMOVED lines=12> */
.L_x_5958:
        /* <DEDUP_REMOVED lines=17> */
.L_x_5961:
[----:B------:R-:W-:-:S04]  /*8b60*/  LOP3.LUT R0, R7, 0x80000000, RZ, 0xc0, !PT ;  /* 0x8000000007007812 */ /* 0x000fc800078ec0ff */
[----:B------:R-:W-:-:S04]  /*8b70*/  SHF.R.U32.HI R5, RZ, 0x18, R0 ;  /* 0x00000018ff057819 */ /* 0x000fc80000011600 */
[----:B------:R-:W-:-:S04]  /*8b80*/  LOP3.LUT R4, R4, R5, RZ, 0xfc, !PT ;  /* 0x0000000504047212 */ /* 0x000fc800078efcff */
[----:B------:R-:W-:-:S07]  /*8b90*/  PRMT R0, R4, 0x7610, R0 ;  /* 0x0000761004007816 */ /* 0x000fce0000000000 */
.L_x_5960:
[----:B------:R-:W-:Y:S05]  /*8ba0*/  BSYNC B0 ;  /* 0x0000000000007941 */ /* 0x000fea0003800000 */
.L_x_5959:
[----:B------:R-:W-:Y:S01]  /*8bb0*/  STG.E.U8 desc[UR36][R2.64], R0 ;  /* 0x0000000002007986 */ /* 0x000fe2000c101124 */
[----:B------:R-:W-:Y:S05]  /*8bc0*/  EXIT ;  /* 0x000000000000794d */ /* 0x000fea0003800000 */
.L_x_5957:
        /* <DEDUP_REMOVED lines=17> */
.L_x_5964:
[----:B------:R-:W-:-:S04]  /*8ce0*/  LOP3.LUT R0, R7, 0x80000000, RZ, 0xc0, !PT ;  /* 0x8000000007007812 */ /* 0x000fc800078ec0ff */
[----:B------:R-:W-:-:S04]  /*8cf0*/  SHF.R.U32.HI R5, RZ, 0x18, R0 ;  /* 0x00000018ff057819 */ /* 0x000fc80000011600 */
[----:B------:R-:W-:-:S04]  /*8d00*/  LOP3.LUT R4, R4, R5, RZ, 0xfc, !PT ;  /* 0x0000000504047212 */ /* 0x000fc800078efcff */
[----:B------:R-:W-:-:S07]  /*8d10*/  PRMT R0, R4, 0x7610, R0 ;  /* 0x0000761004007816 */ /* 0x000fce0000000000 */
.L_x_5963:
[----:B------:R-:W-:Y:S05]  /*8d20*/  BSYNC B0 ;  /* 0x0000000000007941 */ /* 0x000fea0003800000 */
.L_x_5962:
[----:B------:R-:W-:Y:S01]  /*8d30*/  STG.E.U8 desc[UR36][R2.64], R0 ;  /* 0x0000000002007986 */ /* 0x000fe2000c101124 */
[----:B------:R-:W-:Y:S05]  /*8d40*/  EXIT ;  /* 0x000000000000794d */ /* 0x000fea0003800000 */
.L_x_5956:
        /* <DEDUP_REMOVED lines=22> */
.L_x_5939:
        /* <DEDUP_REMOVED lines=16> */
.L_x_5967:
[----:B------:R-:W-:Y:S05]  /*8fb0*/  EXIT ;  /* 0x000000000000794d */ /* 0x000fea0003800000 */
.L_x_5966:
[----:B------:R-:W-:-:S06]  /*8fc0*/  HADD2.F32 R4, -RZ, R22.H0_H0 ;  /* 0x20000016ff047230 */ /* 0x000fcc0000004100 */
[----:B------:R-:W0:Y:S02]  /*8fd0*/  F2I.U64.TRUNC R4, R4 ;  /* 0x0000000400047311 */ /* 0x000e24000020d800 */
[----:B0-----:R-:W-:Y:S01]  /*8fe0*/  STG.E.64 desc[UR36][R2.64], R4 ;  /* 0x0000000402007986 */ /* 0x001fe2000c101b24 */
[----:B------:R-:W-:Y:S05]  /*8ff0*/  EXIT ;  /* 0x000000000000794d */ /* 0x000fea0003800000 */
.L_x_5965:
[----:B------:R-:W-:-:S04]  /*9000*/  HADD2.F32 R22, -RZ, R22.H0_H0 ;  /* 0x20000016ff167230 */ /* 0x000fc80000004100 */
[----:B------:R-:W0:Y:S02]  /*9010*/  F2I.FTZ.U32.TRUNC.NTZ R5, R22 ;  /* 0x0000001600057305 */ /* 0x000e24000021f000 */
[----:B0-----:R-:W-:Y:S01]  /*9020*/  STG.E desc[UR36][R2.64], R5 ;  /* 0x0000000502007986 */ /* 0x001fe2000c101924 */
[----:B------:R-:W-:Y:S05]  /*9030*/  EXIT ;  /* 0x000000000000794d */ /* 0x000fea0003800000 */
.L_x_5968:
        /* <DEDUP_REMOVED lines=12> */
.L_x_7861:


//--------------------- .text._ZN2at6native18elementwise_kernelILi128ELi4EZNS0_22gpu_kernel_impl_nocastIZZZNS0_60_GLOBAL__N__171e0b9f_22_ActivationEluKernel_cu_9e10b42f_305310elu_kernelERNS_18TensorIteratorBaseERKN3c106ScalarES9_S9_ENKUlvE_clEvENKUlvE1_clEvEUlNS6_4HalfEE_EEvS5_RKT_EUliE_EEviT1_ --------------------------
	.section	.text._ZN2at6native18elementwise_kernelILi128ELi4EZNS0_22gpu_kernel_impl_nocastIZZZNS0_60_GLOBAL__N__171e0b9f_22_ActivationEluKernel_cu_9e10b42f_305310elu_kernelERNS_18TensorIteratorBaseERKN3c106ScalarES9_S9_ENKUlvE_clEvENKUlvE1_clEvEUlNS6_4HalfEE_EEvS5_RKT_EUliE_EEviT1_,"ax",@progbits
	.align	128
        .global         _ZN2at6native18elementwise_kernelILi128ELi4EZNS0_22gpu_kernel_impl_nocastIZZZNS0_60_GLOBAL__N__171e0b9f_22_ActivationEluKernel_cu_9e10b42f_305310elu_kernelERNS_18TensorIteratorBaseERKN3c106ScalarES9_S9_ENKUlvE_clEvENKUlvE1_clEvEUlNS6_4HalfEE_EEvS5_RKT_EUliE_EEviT1_
        .type           _ZN2at6native18elementwise_kernelILi128ELi4EZNS0_22gpu_kernel_impl_nocastIZZZNS0_60_GLOBAL__N__171e0b9f_22_ActivationEluKernel_cu_9e10b42f_305310elu_kernelERNS_18TensorIteratorBaseERKN3c106ScalarES9_S9_ENKUlvE_clEvENKUlvE1_clEvEUlNS6_4HalfEE_EEvS5_RKT_EUliE_EEviT1_,@function
        .size           _ZN2at6native18elementwise_kernelILi128ELi4EZNS0_22gpu_kernel_impl_nocastIZZZNS0_60_GLOBAL__N__171e0b9f_22_ActivationEluKernel_cu_9e10b42f_305310elu_kernelERNS_18TensorIteratorBaseERKN3c106ScalarES9_S9_ENKUlvE_clEvENKUlvE1_clEvEUlNS6_4HalfEE_EEvS5_RKT_EUliE_EEviT1_,(.L_x_7862 - _ZN2at6native18elementwise_kernelILi128ELi4EZNS0_22gpu_kernel_impl_nocastIZZZNS0_60_GLOBAL__N__171e0b9f_22_ActivationEluKernel_cu_9e10b42f_305310elu_kernelERNS_18TensorIteratorBaseERKN3c106ScalarES9_S9_ENKUlvE_clEvENKUlvE1_clEvEUlNS6_4HalfEE_EEvS5_RKT_EUliE_EEviT1_)
        .other          _ZN2at6native18elementwise_kernelILi128ELi4EZNS0_22gpu_kernel_impl_nocastIZZZNS0_60_GLOBAL__N__171e0b9f_22_ActivationEluKernel_cu_9e10b42f_305310elu_kernelERNS_18TensorIteratorBaseERKN3c106ScalarES9_S9_ENKUlvE_clEvENKUlvE1_clEvEUlNS6_4HalfEE_EEvS5_RKT_EUliE_EEviT1_,@"STO_CUDA_ENTRY STV_DEFAULT"
_ZN2at6native18elementwise_kernelILi128ELi4EZNS0_22gpu_kernel_impl_nocastIZZZNS0_60_GLOBAL__N__171e0b9f_22_ActivationEluKernel_cu_9e10b42f_305310elu_kernelERNS_18TensorIteratorBaseERKN3c106ScalarES9_S9_ENKUlvE_clEvENKUlvE1_clEvEUlNS6_4HalfEE_EEvS5_RKT_EUliE_EEviT1_:
.text._ZN2at6native18elementwise_kernelILi128ELi4EZNS0_22gpu_kernel_impl_nocastIZZZNS0_60_GLOBAL__N__171e0b9f_22_ActivationEluKernel_cu_9e10b42f_305310elu_kernelERNS_18TensorIteratorBaseERKN3c106ScalarES9_S9_ENKUlvE_clEvENKUlvE1_clEvEUlNS6_4HalfEE_EEvS5_RKT_EUliE_EEviT1_:
        /* <DEDUP_REMOVED lines=311> */
.L_x_5971:
[----:B------:R-:W-:Y:S02]  /*1370*/  ULDC.64 UR8, c[0x0][0x418] ;  /* 0x0001060000087ab9 */ /* 0x000fe40000000a00 */
[----:B------:R-:W-:-:S04]  /*1380*/  IADD3 R6, P0, R0, UR8, RZ ;  /* 0x0000000800067c10 */ /* 0x000fc8000ff1e0ff */
[----:B------:R-:W-:Y:S01]  /*1390*/  IADD3.X R7, RZ, UR9, RZ, P0, !PT ;  /* 0x00000009ff077c10 */ /* 0x000fe200087fe4ff */
[----:B------:R-:W-:-:S04]  /*13a0*/  ULDC.64 UR8, c[0x0][0x410] ;  /* 0x0001040000087ab9 */ /* 0x000fc80000000a00 */
[----:B------:R-:W2:Y:S01]  /*13b0*/  LDG.E.U16 R6, desc[UR4][R6.64] ;  /* 0x0000000406067981 */ /* 0x000ea2000c1e1500 */
[----:B------:R-:W-:Y:S01]  /*13c0*/  IADD3 R4, P1, R5, UR8, RZ ;  /* 0x0000000805047c10 */ /* 0x000fe2000ff3e0ff */
[----:B------:R-:W-:Y:S03]  /*13d0*/  BSSY B1, `(.L_x_5972) ;  /* 0x0000025000017945 */ /* 0x000fe60003800000 */
[----:B------:R-:W-:Y:S01]  /*13e0*/  IADD3.X R5, RZ, UR9, RZ, P1, !PT ;  /* 0x00000009ff057c10 */ /* 0x000fe20008ffe4ff */
[----:B--2---:R-:W-:-:S05]  /*13f0*/  HADD2.F32 R0, -RZ, R6.H0_H0 ;  /* 0x20000006ff007230 */ /* 0x004fca0000004100 */
        /* <DEDUP_REMOVED lines=32> */
.L_x_5973:
[----:B------:R-:W-:Y:S02]  /*1600*/  ULDC UR7, c[0x0][0x424] ;  /* 0x0001090000077ab9 */ /* 0x000fe40000000800 */
[----:B------:R-:W-:-:S07]  /*1610*/  FMUL.FTZ R0, R0, UR7 ;  /* 0x0000000700007c20 */ /* 0x000fce0008410000 */
.L_x_5974:
[----:B------:R-:W-:Y:S05]  /*1620*/  BSYNC B1 ;  /* 0x0000000000017941 */ /* 0x000fea0003800000 */
.L_x_5972:
[----:B------:R-:W-:Y:S02]  /*1630*/  F2FP.F16.F32.PACK_AB R0, RZ, R0 ;  /* 0x00000000ff00723e */ /* 0x000fe400000000ff */
[----:B------:R-:W-:-:S03]  /*1640*/  IADD3 R3, R3, 0x80, RZ ;  /* 0x0000008003037810 */ /* 0x000fc60007ffe0ff */
[----:B------:R0:W-:Y:S04]  /*1650*/  STG.E.U16 desc[UR4][R4.64], R0 ;  /* 0x0000000004007986 */ /* 0x0001e8000c101504 */
.L_x_5970:
[----:B------:R-:W-:Y:S05]  /*1660*/  BSYNC B0 ;  /* 0x0000000000007941 */ /* 0x000fea0003800000 */
.L_x_5969:
        /* <DEDUP_REMOVED lines=305> */
.L_x_5977:
        /* <DEDUP_REMOVED lines=41> */
.L_x_5979:
[----:B------:R-:W-:Y:S02]  /*2c10*/  ULDC UR7, c[0x0][0x424] ;  /* 0x0001090000077ab9 */ /* 0x000fe40000000800 */
[----:B------:R-:W-:-:S07]  /*2c20*/  FMUL.FTZ R0, R0, UR7 ;  /* 0x0000000700007c20 */ /* 0x000fce0008410000 */
.L_x_5980:
[----:B------:R-:W-:Y:S05]  /*2c30*/  BSYNC B1 ;  /* 0x0000000000017941 */ /* 0x000fea0003800000 */
.L_x_5978:
[----:B------:R-:W-:Y:S02]  /*2c40*/  F2FP.F16.F32.PACK_AB R0, RZ, R0 ;  /* 0x00000000ff00723e */ /* 0x000fe400000000ff */
        /* <DEDUP_REMOVED lines=291> */
[----:B------:R-:W-:Y:S02]  /*3e80*/  SHF.R.U32.HI R11, RZ, UR7, R10 ;  /* 0x00000007ff0b7c19 */ /* 0x000fe4000801160a */
[----:B------:R-:W-:Y:S02]  /*3e90*/  @P0 MOV R10, RZ ;  /* 0x000000ff000a0202 */ /* 0x000fe40000000f00 */
        /* <DEDUP_REMOVED lines=13> */
.L_x_5981:
        /* <DEDUP_REMOVED lines=41> */
.L_x_5983:
[----:B------:R-:W-:Y:S02]  /*4200*/  ULDC UR7, c[0x0][0x424] ;  /* 0x0001090000077ab9 */ /* 0x000fe40000000800 */
[----:B------:R-:W-:-:S07]  /*4210*/  FMUL.FTZ R0, R0, UR7 ;  /* 0x0000000700007c20 */ /* 0x000fce0008410000 */
.L_x_5984:
[----:B------:R-:W-:Y:S05]  /*4220*/  BSYNC B1 ;  /* 0x0000000000017941 */ /* 0x000fea0003800000 */
.L_x_5982:
[----:B------:R-:W-:Y:S02]  /*4230*/  F2FP.F16.F32.PACK_AB R0, RZ, R0 ;  /* 0x00000000ff00723e */ /* 0x000fe400000000ff */
[----:B------:R-:W-:-:S03]  /*4240*/  IADD3 R3, R3, 0x80, RZ ;  /* 0x0000008003037810 */ /* 0x000fc60007ffe0ff */
[----:B------:R1:W-:Y:S04]  /*4250*/  STG.E.U16 desc[UR4][R4.64], R0 ;  /* 0x0000000004007986 */ /* 0x0003e8000c101504 */
.L_x_5976:
[----:B------:R-:W-:Y:S05]  /*4260*/  BSYNC B0 ;  /* 0x0000000000007941 */ /* 0x000fea0003800000 */
.L_x_5975:
        /* <DEDUP_REMOVED lines=304> */
.L_x_5985:
        /* <DEDUP_REMOVED lines=41> */
.L_x_5987:
[----:B------:R-:W-:Y:S02]  /*5800*/  ULDC UR6, c[0x0][0x424] ;  /* 0x0001090000067ab9 */ /* 0x000fe40000000800 */
[----:B------:R-:W-:-:S07]  /*5810*/  FMUL.FTZ R0, R0, UR6 ;  /* 0x0000000600007c20 */ /* 0x000fce0008410000 */
.L_x_5988:
[----:B------:R-:W-:Y:S05]  /*5820*/  BSYNC B0 ;  /* 0x0000000000007941 */ /* 0x000fea0003800000 */
.L_x_5986:
[----:B------:R-:W-:-:S05]  /*5830*/  F2FP.F16.F32.PACK_AB R0, RZ, R0 ;  /* 0x00000000ff00723e */ /* 0x000fca00000000ff */
[----:B------:R-:W-:Y:S01]  /*5840*/  STG.E.U16 desc[UR4][R2.64], R0 ;  /* 0x0000000002007986 */ /* 0x000fe2000c101504 */
[----:B------:R-:W-:Y:S05]  /*5850*/  EXIT ;  /* 0x000000000000794d */ /* 0x000fea0003800000 */
.L_x_5989:
        /* <DEDUP_REMOVED lines=10> */
.L_x_7862:


//--------------------- .text._ZN2at6native27unrolled_elementwise_kernelIZZZNS0_60_GLOBAL__N__171e0b9f_22_ActivationEluKernel_cu_9e10b42f_305310elu_kernelERNS_18TensorIteratorBaseERKN3c106ScalarES8_S8_ENKUlvE_clEvENKUlvE1_clEvEUlNS5_4HalfEE_St5arrayIPcLm2EELi4E23TrivialOffsetCalculatorILi1EjESH_NS0_6memory15LoadWithoutCastENSI_16StoreWithoutCastEEEviT_T0_T2_T3_T4_T5_ --------------------------
	.section	.text._ZN2at6native27unrolled_elementwise_kernelIZZZNS0_60_GLOBAL__N__171e0b9f_22_ActivationEluKernel_cu_9e10b42f_305310elu_kernelERNS_18TensorIteratorBaseERKN3c106ScalarES8_S8_ENKUlvE_clEvENKUlvE1_clEvEUlNS5_4HalfEE_St5arrayIPcLm2EELi4E23TrivialOffsetCalculatorILi1EjESH_NS0_6memory15LoadWithoutCastENSI_16StoreWithoutCastEEEviT_T0_T2_T3_T4_T5_,"ax",@progbits
	.align	128
        .global         _ZN2at6native27unrolled_elementwise_kernelIZZZNS0_60_GLOBAL__N__171e0b9f_22_ActivationEluKernel_cu_9e10b42f_305310elu_kernelERNS_18TensorIteratorBaseERKN3c106ScalarES8_S8_ENKUlvE_clEvENKUlvE1_clEvEUlNS5_4HalfEE_St5arrayIPcLm2EELi4E23TrivialOffsetCalculatorILi1EjESH_NS0_6memory15LoadWithoutCastENSI_16StoreWithoutCastEEEviT_T0_T2_T3_T4_T5_
        .type           _ZN2at6native27unrolled_elementwise_kernelIZZZNS0_60_GLOBAL__N__171e0b9f_22_ActivationEluKernel_cu_9e10b42f_305310elu_kernelERNS_18TensorIteratorBaseERKN3c106ScalarES8_S8_ENKUlvE_clEvENKUlvE1_clEvEUlNS5_4HalfEE_St5arrayIPcLm2EELi4E23TrivialOffsetCalculatorILi1EjESH_NS0_6memory15LoadWithoutCastENSI_16StoreWithoutCastEEEviT_T0_T2_T3_T4_T5_,@function
        .size           _ZN2at6native27unrolled_elementwise_kernelIZZZNS0_60_GLOBAL__N__171e0b9f_22_ActivationEluKernel_cu_9e10b42f_305310elu_kernelERNS_18TensorIteratorBaseERKN3c106ScalarES8_S8_ENKUlvE_clEvENKUlvE1_clEvEUlNS5_4HalfEE_St5arrayIPcLm2EELi4E23TrivialOffsetCalculatorILi1EjESH_NS0_6memory15LoadWithoutCastENSI_16StoreWithoutCastEEEviT_T0_T2_T3_T4_T5_,(.L_x_7863 - _ZN2at6native27unrolled_elementwise_kernelIZZZNS0_60_GLOBAL__N__171e0b9f_22_ActivationEluKernel_cu_9e10b42f_305310elu_kernelERNS_18TensorIteratorBaseERKN3c106ScalarES8_S8_ENKUlvE_clEvENKUlvE1_clEvEUlNS5_4HalfEE_St5arrayIPcLm2EELi4E23TrivialOffsetCalculatorILi1EjESH_NS0_6memory15LoadWithoutCastENSI_16StoreWithoutCastEEEviT_T0_T2_T3_T4_T5_)
        .other          _ZN2at6native27unrolled_elementwise_kernelIZZZNS0_60_GLOBAL__N__171e0b9f_22_ActivationEluKernel_cu_9e10b42f_305310elu_kernelERNS_18TensorIteratorBaseERKN3c106ScalarES8_S8_ENKUlvE_clEvENKUlvE1_clEvEUlNS5_4HalfEE_St5arrayIPcLm2EELi4E23TrivialOffsetCalculatorILi1EjESH_NS0_6memory15LoadWithoutCastENSI_16StoreWithoutCastEEEviT_T0_T2_T3_T4_T5_,@"STO_CUDA_ENTRY STV_DEFAULT"
_ZN2at6native27unrolled_elementwise_kernelIZZZNS0_60_GLOBAL__N__171e0b9f_22_ActivationEluKernel_cu_9e10b42f_305310elu_kernelERNS_18TensorIteratorBaseERKN3c106ScalarES8_S8_ENKUlvE_clEvENKUlvE1_clEvEUlNS5_4HalfEE_St5arrayIPcLm2EELi4E23TrivialOffsetCalculatorILi1EjESH_NS0_6memory15LoadWithoutCastENSI_16StoreWithoutCastEEEviT_T0_T2_T3_T4_T5_:
.text._ZN2at6native27unrolled_elementwise_kernelIZZZNS0_60_GLOBAL__N__171e0b9f_22_ActivationEluKernel_cu_9e10b42f_305310elu_kernelERNS_18TensorIteratorBaseERKN3c106ScalarES8_S8_ENKUlvE_clEvENKUlvE1_clEvEUlNS5_4HalfEE_St5arrayIPcLm2EELi4E23TrivialOffsetCalculatorILi1EjESH_NS0_6memory15LoadWithoutCastENSI_16StoreWithoutCastEEEviT_T0_T2_T3_T4_T5_:
        /* <DEDUP_REMOVED lines=36> */
[----:B0----5:R-:W-:Y:S01]  /*0240*/  HADD2.F32 R4, -RZ, R9.H0_H0 ;  /* 0x20000009ff047230 */ /* 0x021fe20000004100 */
[----:B------:R-:W-:Y:S04]  /*0250*/  BSSY B1, `(.L_x_5992) ;  /* 0x0000023000017945 */ /* 0x000fe80003800000 */
        /* <DEDUP_REMOVED lines=32> */
.L_x_5993:
[----:B------:R-:W-:Y:S02]  /*0460*/  ULDC UR6, c[0x0][0x21c] ;  /* 0x0000870000067ab9 */ /* 0x000fe40000000800 */
[----:B------:R-:W-:-:S07]  /*0470*/  FMUL.FTZ R4, R4, UR6 ;  /* 0x0000000604047c20 */ /* 0x000fce0008410000 */
.L_x_5994:
[----:B------:R-:W-:Y:S05]  /*0480*/  BSYNC B1 ;  /* 0x0000000000017941 */ /* 0x000fea0003800000 */
.L_x_5992:
[----:B------:R-:W-:-:S07]  /*0490*/  F2FP.F16.F32.PACK_AB R4, RZ, R4 ;  /* 0x00000004ff04723e */ /* 0x000fce00000000ff */
.L_x_5991:
[----:B------:R-:W-:Y:S05]  /*04a0*/  BSYNC B0 ;  /* 0x0000000000007941 */ /* 0x000fea0003800000 */
.L_x_5990:
[----:B0-----:R-:W-:Y:S01]  /*04b0*/  IADD3 R5, R3, 0x80, RZ ;  /* 0x0000008003057810 */ /* 0x001fe20007ffe0ff */
[----:B------:R-:W-:Y:S03]  /*04c0*/  BSSY B0, `(.L_x_5995) ;  /* 0x0000029000007945 */ /* 0x000fe60003800000 */
[----:B------:R-:W-:-:S13]  /*04d0*/  ISETP.GE.AND P0, PT, R5, R2, PT ;  /* 0x000000020500720c */ /* 0x000fda0003f06270 */
[----:B------:R-:W-:Y:S05]  /*04e0*/  @P0 BRA `(.L_x_5996) ;  /* 0x0000000000980947 */ /* 0x000fea0003800000 */
[----:B-----5:R-:W-:Y:S01]  /*04f0*/  HADD2.F32 R8, -RZ, R8.H0_H0 ;  /* 0x20000008ff087230 */ /* 0x020fe20000004100 */
[----:B------:R-:W-:Y:S04]  /*0500*/  BSSY B1, `(.L_x_5997) ;  /* 0x0000023000017945 */ /* 0x000fe80003800000 */
        /* <DEDUP_REMOVED lines=32> */
.L_x_5998:
[----:B------:R-:W-:Y:S02]  /*0710*/  ULDC UR6, c[0x0][0x21c] ;  /* 0x0000870000067ab9 */ /* 0x000fe40000000800 */
[----:B------:R-:W-:-:S07]  /*0720*/  FMUL.FTZ R8, R8, UR6 ;  /* 0x0000000608087c20 */ /* 0x000fce0008410000 */
.L_x_5999:
[----:B------:R-:W-:Y:S05]  /*0730*/  BSYNC B1 ;  /* 0x0000000000017941 */ /* 0x000fea0003800000 */
.L_x_5997:
[----:B------:R-:W-:-:S07]  /*0740*/  F2FP.F16.F32.PACK_AB R8, RZ, R8 ;  /* 0x00000008ff08723e */ /* 0x000fce00000000ff */
.L_x_5996:
[----:B------:R-:W-:Y:S05]  /*0750*/  BSYNC B0 ;  /* 0x0000000000007941 */ /* 0x000fea0003800000 */
.L_x_5995:
[----:B-----5:R-:W-:Y:S01]  /*0760*/  IADD3 R9, R3, 0x100, RZ ;  /* 0x0000010003097810 */ /* 0x020fe20007ffe0ff */
[----:B------:R-:W-:Y:S03]  /*0770*/  BSSY B0, `(.L_x_6000) ;  /* 0x0000029000007945 */ /* 0x000fe60003800000 */
[----:B------:R-:W-:-:S13]  /*0780*/  ISETP.GE.AND P0, PT, R9, R2, PT ;  /* 0x000000020900720c */ /* 0x000fda0003f06270 */
[----:B------:R-:W-:Y:S05]  /*0790*/  @P0 BRA `(.L_x_6001) ;  /* 0x0000000000980947 */ /* 0x000fea0003800000 */
[----:B------:R-:W-:Y:S01]  /*07a0*/  HADD2.F32 R7, -RZ, R7.H0_H0 ;  /* 0x20000007ff077230 */ /* 0x000fe20000004100 */
        /* <DEDUP_REMOVED lines=33> */
.L_x_6003:
[----:B------:R-:W-:Y:S02]  /*09c0*/  ULDC UR6, c[0x0][0x21c] ;  /* 0x0000870000067ab9 */ /* 0x000fe40000000800 */
[----:B------:R-:W-:-:S07]  /*09d0*/  FMUL.FTZ R7, R7, UR6 ;  /* 0x0000000607077c20 */ /* 0x000fce0008410000 */
.L_x_6004:
[----:B------:R-:W-:Y:S05]  /*09e0*/  BSYNC B1 ;  /* 0x0000000000017941 */ /* 0x000fea0003800000 */
.L_x_6002:
[----:B------:R-:W-:-:S07]  /*09f0*/  F2FP.F16.F32.PACK_AB R7, RZ, R7 ;  /* 0x00000007ff07723e */ /* 0x000fce00000000ff */
.L_x_6001:
[----:B------:R-:W-:Y:S05]  /*0a00*/  BSYNC B0 ;  /* 0x0000000000007941 */ /* 0x000fea0003800000 */
.L_x_6000:
[----:B------:R-:W-:Y:S01]  /*0a10*/  IADD3 R9, R3, 0x180, RZ ;  /* 0x0000018003097810 */ /* 0x000fe20007ffe0ff */
        /* <DEDUP_REMOVED lines=37> */
.L_x_6008:
[----:B------:R-:W-:Y:S02]  /*0c70*/  ULDC UR6, c[0x0][0x21c] ;  /* 0x0000870000067ab9 */ /* 0x000fe40000000800 */
[----:B------:R-:W-:-:S07]  /*0c80*/  FMUL.FTZ R6, R6, UR6 ;  /* 0x0000000606067c20 */ /* 0x000fce0008410000 */
.L_x_6009:
[----:B------:R-:W-:Y:S05]  /*0c90*/  BSYNC B1 ;  /* 0x0000000000017941 */ /* 0x000fea0003800000 */
.L_x_6007:
[----:B------:R-:W-:-:S07]  /*0ca0*/  F2FP.F16.F32.PACK_AB R6, RZ, R6 ;  /* 0x00000006ff06723e */ /* 0x000fce00000000ff */
.L_x_6006:
[----:B------:R-:W-:Y:S05]  /*0cb0*/  BSYNC B0 ;  /* 0x0000000000007941 */ /* 0x000fea0003800000 */
.L_x_6005:
[----:B------:R-:W-:Y:S01]  /*0cc0*/  ISETP.GE.AND P0, PT, R3, R2, PT ;  /* 0x000000020300720c */ /* 0x000fe20003f06270 */
[----:B------:R-:W-:Y:S04]  /*0cd0*/  BSSY B0, `(.L_x_6010) ;  /* 0x0000017000007945 */ /* 0x000fe80003800000 */
[----:B------:R-:W-:Y:S08]  /*0ce0*/  BSSY B1, `(.L_x_6011) ;  /* 0x000000f000017945 */ /* 0x000ff00003800000 */
[----:B------:R-:W-:Y:S05]  /*0cf0*/  @P0 BRA `(.L_x_6012) ;  /* 0x0000000000340947 */ /* 0x000fea0003800000 */
[----:B------:R-:W0:Y:S01]  /*0d00*/  LDC.64 R10, c[0x0][0x230] ;  /* 0x00008c00ff0a7b82 */ /* 0x000e220000000a00 */
[----:B------:R-:W-:-:S05]  /*0d10*/  LEA R3, R0, R3, 0x9 ;  /* 0x0000000300037211 */ /* 0x000fca00078e48ff */
        /* <DEDUP_REMOVED lines=11> */
.L_x_6012:
[----:B------:R-:W-:Y:S05]  /*0dd0*/  BSYNC B1 ;  /* 0x0000000000017941 */ /* 0x000fea0003800000 */
.L_x_6011:
[----:B------:R-:W-:-:S13]  /*0de0*/  ISETP.GE.AND P0, PT, R3, R2, PT ;  /* 0x000000020300720c */ /* 0x000fda0003f06270 */
[----:B0-----:R-:W0:Y:S01]  /*0df0*/  @!P0 LDC.64 R4, c[0x0][0x230] ;  /* 0x00008c00ff048b82 */ /* 0x001e220000000a00 */
[----:B------:R-:W-:Y:S02]  /*0e00*/  @!P0 LEA R9, R0, R3, 0x9 ;  /* 0x0000000300098211 */ /* 0x000fe400078e48ff */
[----:B------:R-:W-:-:S03]  /*0e10*/  @!P0 IADD3 R3, R3, 0x80, RZ ;  /* 0x0000008003038810 */ /* 0x000fc60007ffe0ff */
[----:B0-----:R-:W-:-:S05]  /*0e20*/  @!P0 IMAD.WIDE.U32 R4, R9, 0x2, R4 ;  /* 0x0000000209048825 */ /* 0x001fca00078e0004 */
[----:B------:R0:W-:Y:S02]  /*0e30*/  @!P0 STG.E.U16 desc[UR4][R4.64], R7 ;  /* 0x0000000704008986 */ /* 0x0001e4000c101504 */
.L_x_6013:
[----:B------:R-:W-:Y:S05]  /*0e40*/  BSYNC B0 ;  /* 0x0000000000007941 */ /* 0x000fea0003800000 */
.L_x_6010:
        /* <DEDUP_REMOVED lines=8> */
.L_x_6014:
        /* <DEDUP_REMOVED lines=11> */
.L_x_7863:


//--------------------- .text._ZN2at6native29vectorized_elementwise_kernelILi2EZZZNS0_60_GLOBAL__N__171e0b9f_22_ActivationEluKernel_cu_9e10b42f_305310elu_kernelERNS_18TensorIteratorBaseERKN3c106ScalarES8_S8_ENKUlvE_clEvENKUlvE1_clEvEUlNS5_4HalfEE_St5arrayIPcLm2EEEEviT0_T1_ --------------------------
	.section	.text._ZN2at6native29vectorized_elementwise_kernelILi2EZZZNS0_60_GLOBAL__N__171e0b9f_22_ActivationEluKernel_cu_9e10b42f_305310elu_kernelERNS_18TensorIteratorBaseERKN3c106ScalarES8_S8_ENKUlvE_clEvENKUlvE1_clEvEUlNS5_4HalfEE_St5arrayIPcLm2EEEEviT0_T1_,"ax",@progbits
	.align	128
        .global         _ZN2at6native29vectorized_elementwise_kernelILi2EZZZNS0_60_GLOBAL__N__171e0b9f_22_ActivationEluKernel_cu_9e10b42f_305310elu_kernelERNS_18TensorIteratorBaseERKN3c106ScalarES8_S8_ENKUlvE_clEvENKUlvE1_clEvEUlNS5_4HalfEE_St5arrayIPcLm2EEEEviT0_T1_
        .type           _ZN2at6native29vectorized_elementwise_kernelILi2EZZZNS0_60_GLOBAL__N__171e0b9f_22_ActivationEluKernel_cu_9e10b42f_305310elu_kernelERNS_18TensorIteratorBaseERKN3c106ScalarES8_S8_ENKUlvE_clEvENKUlvE1_clEvEUlNS5_4HalfEE_St5arrayIPcLm2EEEEviT0_T1_,@function
        .size           _ZN2at6native29vectorized_elementwise_kernelILi2EZZZNS0_60_GLOBAL__N__171e0b9f_22_ActivationEluKernel_cu_9e10b42f_305310elu_kernelERNS_18TensorIteratorBaseERKN3c106ScalarES8_S8_ENKUlvE_clEvENKUlvE1_clEvEUlNS5_4HalfEE_St5arrayIPcLm2EEEEviT0_T1_,(.L_x_7864 - _ZN2at6native29vectorized_elementwise_kernelILi2EZZZNS0_60_GLOBAL__N__171e0b9f_22_ActivationEluKernel_cu_9e10b42f_305310elu_kernelERNS_18TensorIteratorBaseERKN3c106ScalarES8_S8_ENKUlvE_clEvENKUlvE1_clEvEUlNS5_4HalfEE_St5arrayIPcLm2EEEEviT0_T1_)
        .other          _ZN2at6native29vectorized_elementwise_kernelILi2EZZZNS0_60_GLOBAL__N__171e0b9f_22_ActivationEluKernel_cu_9e10b42f_305310elu_kernelERNS_18TensorIteratorBaseERKN3c106ScalarES8_S8_ENKUlvE_clEvENKUlvE1_clEvEUlNS5_4HalfEE_St5arrayIPcLm2EEEEviT0_T1_,@"STO_CUDA_ENTRY STV_DEFAULT"
_ZN2at6native29vectorized_elementwise_kernelILi2EZZZNS0_60_GLOBAL__N__171e0b9f_22_ActivationEluKernel_cu_9e10b42f_305310elu_kernelERNS_18TensorIteratorBaseERKN3c106ScalarES8_S8_ENKUlvE_clEvENKUlvE1_clEvEUlNS5_4HalfEE_St5arrayIPcLm2EEEEviT0_T1_:
.text._ZN2at6native29vectorized_elementwise_kernelILi2EZZZNS0_60_GLOBAL__N__171e0b9f_22_ActivationEluKernel_cu_9e10b42f_305310elu_kernelERNS_18TensorIteratorBaseERKN3c106ScalarES8_S8_ENKUlvE_clEvENKUlvE1_clEvEUlNS5_4HalfEE_St5arrayIPcLm2EEEEviT0_T1_:
        /* <DEDUP_REMOVED lines=17> */
[----:B--2---:R-:W-:-:S05]  /*0110*/  HADD2.F32 R5, -RZ, R12.H0_H0 ;  /* 0x2000000cff057230 */ /* 0x004fca0000004100 */
        /* <DEDUP_REMOVED lines=32> */
.L_x_6017:
[----:B------:R-:W-:Y:S02]  /*0320*/  ULDC UR6, c[0x0][0x21c] ;  /* 0x0000870000067ab9 */ /* 0x000fe40000000800 */
[----:B------:R-:W-:-:S07]  /*0330*/  FMUL.FTZ R5, R5, UR6 ;  /* 0x0000000605057c20 */ /* 0x000fce0008410000 */
.L_x_6018:
[----:B------:R-:W-:Y:S05]  /*0340*/  BSYNC B0 ;  /* 0x0000000000007941 */ /* 0x000fea0003800000 */
.L_x_6016:
[----:B------:R-:W-:Y:S01]  /*0350*/  HADD2.F32 R6, -RZ, R12.H1_H1 ;  /* 0x3000000cff067230 */ /* 0x000fe20000004100 */
        /* <DEDUP_REMOVED lines=33> */
.L_x_6020:
[----:B------:R-:W-:Y:S02]  /*0570*/  ULDC UR6, c[0x0][0x21c] ;  /* 0x0000870000067ab9 */ /* 0x000fe40000000800 */
[----:B------:R-:W-:-:S07]  /*0580*/  FMUL.FTZ R6, R6, UR6 ;  /* 0x0000000606067c20 */ /* 0x000fce0008410000 */
.L_x_6021:
[----:B------:R-:W-:Y:S05]  /*0590*/  BSYNC B0 ;  /* 0x0000000000007941 */ /* 0x000fea0003800000 */
.L_x_6019:
[----:B-----5:R-:W-:Y:S01]  /*05a0*/  HADD2.F32 R7, -RZ, R4.H0_H0 ;  /* 0x20000004ff077230 */ /* 0x020fe20000004100 */
        /* <DEDUP_REMOVED lines=33> */
.L_x_6023:
[----:B------:R-:W-:Y:S02]  /*07c0*/  ULDC UR6, c[0x0][0x21c] ;  /* 0x0000870000067ab9 */ /* 0x000fe40000000800 */
[----:B------:R-:W-:-:S07]  /*07d0*/  FMUL.FTZ R7, R7, UR6 ;  /* 0x0000000607077c20 */ /* 0x000fce0008410000 */
.L_x_6024:
[----:B------:R-:W-:Y:S05]  /*07e0*/  BSYNC B0 ;  /* 0x0000000000007941 */ /* 0x000fea0003800000 */
.L_x_6022:
        /* <DEDUP_REMOVED lines=34> */
.L_x_6026:
[----:B------:R-:W-:Y:S02]  /*0a10*/  ULDC UR6, c[0x0][0x21c] ;  /* 0x0000870000067ab9 */ /* 0x000fe40000000800 */
[----:B------:R-:W-:-:S07]  /*0a20*/  FMUL.FTZ R4, R4, UR6 ;  /* 0x0000000604047c20 */ /* 0x000fce0008410000 */
.L_x_6027:
[----:B------:R-:W-:Y:S05]  /*0a30*/  BSYNC B0 ;  /* 0x0000000000007941 */ /* 0x000fea0003800000 */
.L_x_6025:
        /* <DEDUP_REMOVED lines=34> */
.L_x_6029:
[----:B------:R-:W-:Y:S02]  /*0c60*/  ULDC UR6, c[0x0][0x21c] ;  /* 0x0000870000067ab9 */ /* 0x000fe40000000800 */
[----:B------:R-:W-:-:S07]  /*0c70*/  FMUL.FTZ R8, R8, UR6 ;  /* 0x0000000608087c20 */ /* 0x000fce0008410000 */
.L_x_6030:
[----:B------:R-:W-:Y:S05]  /*0c80*/  BSYNC B0 ;  /* 0x0000000000007941 */ /* 0x000fea0003800000 */
.L_x_6028:
        /* <DEDUP_REMOVED lines=34> */
.L_x_6032:
[----:B------:R-:W-:Y:S02]  /*0eb0*/  ULDC UR6, c[0x0][0x21c] ;  /* 0x0000870000067ab9 */ /* 0x000fe40000000800 */
[----:B------:R-:W-:-:S07]  /*0ec0*/  FMUL.FTZ R9, R2, UR6 ;  /* 0x0000000602097c20 */ /* 0x000fce0008410000 */
.L_x_6033:
[----:B------:R-:W-:Y:S05]  /*0ed0*/  BSYNC B0 ;  /* 0x0000000000007941 */ /* 0x000fea0003800000 */
.L_x_6031:
        /* <DEDUP_REMOVED lines=34> */
.L_x_6035:
[----:B------:R-:W-:Y:S02]  /*1100*/  ULDC UR6, c[0x0][0x21c] ;  /* 0x0000870000067ab9 */ /* 0x000fe40000000800 */
[----:B------:R-:W-:-:S07]  /*1110*/  FMUL.FTZ R2, R2, UR6 ;  /* 0x0000000602027c20 */ /* 0x000fce0008410000 */
.L_x_6036:
[----:B------:R-:W-:Y:S05]  /*1120*/  BSYNC B0 ;  /* 0x0000000000007941 */ /* 0x000fea0003800000 */
.L_x_6034:
        /* <DEDUP_REMOVED lines=34> */
.L_x_6038:
[----:B------:R-:W-:Y:S02]  /*1350*/  ULDC UR6, c[0x0][0x21c] ;  /* 0x0000870000067ab9 */ /* 0x000fe40000000800 */
[----:B------:R-:W-:-:S07]  /*1360*/  FMUL.FTZ R3, R3, UR6 ;  /* 0x0000000603037c20 */ /* 0x000fce0008410000 */
.L_x_6039:
[----:B------:R-:W-:Y:S05]  /*1370*/  BSYNC B0 ;  /* 0x0000000000007941 */ /* 0x000fea0003800000 */
.L_x_6037:
[----:B------:R-:W0:Y:S01]  /*1380*/  LDC.64 R10, c[0x0][0x230] ;  /* 0x00008c00ff0a7b82 */ /* 0x000e220000000a00 */
[----:B------:R-:W-:Y:S02]  /*1390*/  F2FP.F16.F32.PACK_AB R5, R6, R5 ;  /* 0x000000050605723e */ /* 0x000fe400000000ff */
[----:B------:R-:W-:Y:S02]  /*13a0*/  F2FP.F16.F32.PACK_AB R7, R4, R7 ;  /* 0x000000070407723e */ /* 0x000fe400000000ff */
[----:B------:R-:W-:Y:S02]  /*13b0*/  F2FP.F16.F32.PACK_AB R9, R9, R8 ;  /* 0x000000080909723e */ /* 0x000fe400000000ff */
[----:B------:R-:W-:Y:S01]  /*13c0*/  F2FP.F16.F32.PACK_AB R3, R3, R2 ;  /* 0x000000020303723e */ /* 0x000fe200000000ff */
[----:B0-----:R-:W-:-:S04]  /*13d0*/  IMAD.WIDE.U32 R16, R16, 0x2, R10 ;  /* 0x0000000210107825 */ /* 0x001fc800078e000a */
[----:B------:R-:W-:-:S05]  /*13e0*/  IMAD.WIDE R16, R0, 0x4, R16 ;  /* 0x0000000400107825 */ /* 0x000fca00078e0210 */
[----:B------:R-:W-:Y:S04]  /*13f0*/  STG.E desc[UR4][R16.64], R5 ;  /* 0x0000000510007986 */ /* 0x000fe8000c101904 */
[----:B------:R-:W-:Y:S04]  /*1400*/  STG.E desc[UR4][R16.64+0x200], R7 ;  /* 0x0002000710007986 */ /* 0x000fe8000c101904 */
[----:B------:R-:W-:Y:S04]  /*1410*/  STG.E desc[UR4][R16.64+0x400], R9 ;  /* 0x0004000910007986 */ /* 0x000fe8000c101904 */
[----:B------:R-:W-:Y:S01]  /*1420*/  STG.E desc[UR4][R16.64+0x600], R3 ;  /* 0x0006000310007986 */ /* 0x000fe2000c101904 */
[----:B------:R-:W-:Y:S05]  /*1430*/  EXIT ;  /* 0x000000000000794d */ /* 0x000fea0003800000 */
.L_x_6015:
        /* <DEDUP_REMOVED lines=59> */
[----:B-----5:R-:W-:Y:S01]  /*17f0*/  HADD2.F32 R20, -RZ, R20.H0_H0 ;  /* 0x20000014ff147230 */ /* 0x020fe20000004100 */
[----:B------:R-:W-:Y:S04]  /*1800*/  BSSY B1, `(.L_x_6042) ;  /* 0x0000023000017945 */ /* 0x000fe80003800000 */
        /* <DEDUP_REMOVED lines=32> */
.L_x_6043:
[----:B------:R-:W-:Y:S02]  /*1a10*/  ULDC UR6, c[0x0][0x21c] ;  /* 0x0000870000067ab9 */ /* 0x000fe40000000800 */
[----:B0-----:R-:W-:-:S07]  /*1a20*/  FMUL.FTZ R9, R20, UR6 ;  /* 0x0000000614097c20 */ /* 0x001fce0008410000 */
.L_x_6044:
[----:B------:R-:W-:Y:S05]  /*1a30*/  BSYNC B1 ;  /* 0x0000000000017941 */ /* 0x000fea0003800000 */
.L_x_6042:
[----:B------:R-:W-:-:S07]  /*1a40*/  F2FP.F16.F32.PACK_AB R9, RZ, R9 ;  /* 0x00000009ff09723e */ /* 0x000fce00000000ff */
.L_x_6041:
[----:B------:R-:W-:Y:S05]  /*1a50*/  BSYNC B0 ;  /* 0x0000000000007941 */ /* 0x000fea0003800000 */
.L_x_6040:
        /* <DEDUP_REMOVED lines=38> */
.L_x_6048:
[----:B------:R-:W-:Y:S02]  /*1cc0*/  ULDC UR6, c[0x0][0x21c] ;  /* 0x0000870000067ab9 */ /* 0x000fe40000000800 */
[----:B------:R-:W-:-:S07]  /*1cd0*/  FMUL.FTZ R3, R0, UR6 ;  /* 0x0000000600037c20 */ /* 0x000fce0008410000 */
.L_x_6049:
[----:B------:R-:W-:Y:S05]  /*1ce0*/  BSYNC B1 ;  /* 0x0000000000017941 */ /* 0x000fea0003800000 */
.L_x_6047:
[----:B------:R-:W-:-:S07]  /*1cf0*/  F2FP.F16.F32.PACK_AB R3, RZ, R3 ;  /* 0x00000003ff03723e */ /* 0x000fce00000000ff */
.L_x_6046:
[----:B------:R-:W-:Y:S05]  /*1d00*/  BSYNC B0 ;  /* 0x0000000000007941 */ /* 0x000fea0003800000 */
.L_x_6045:
        /* <DEDUP_REMOVED lines=38> */
.L_x_6053:
[----:B------:R-:W-:Y:S02]  /*1f70*/  ULDC UR6, c[0x0][0x21c] ;  /* 0x0000870000067ab9 */ /* 0x000fe40000000800 */
[----:B------:R-:W-:-:S07]  /*1f80*/  FMUL.FTZ R0, R0, UR6 ;  /* 0x0000000600007c20 */ /* 0x000fce0008410000 */
.L_x_6054:
[----:B------:R-:W-:Y:S05]  /*1f90*/  BSYNC B1 ;  /* 0x0000000000017941 */ /* 0x000fea0003800000 */
.L_x_6052:
[----:B------:R-:W-:-:S07]  /*1fa0*/  F2FP.F16.F32.PACK_AB R0, RZ, R0 ;  /* 0x00000000ff00723e */ /* 0x000fce00000000ff */
.L_x_6051:
[----:B------:R-:W-:Y:S05]  /*1fb0*/  BSYNC B0 ;  /* 0x0000000000007941 */ /* 0x000fea0003800000 */
.L_x_6050:
        /* <DEDUP_REMOVED lines=38> */
.L_x_6058:
[----:B------:R-:W-:Y:S02]  /*2220*/  ULDC UR6, c[0x0][0x21c] ;  /* 0x0000870000067ab9 */ /* 0x000fe40000000800 */
[----:B------:R-:W-:-:S07]  /*2230*/  FMUL.FTZ R4, R4, UR6 ;  /* 0x0000000604047c20 */ /* 0x000fce0008410000 */
.L_x_6059:
[----:B------:R-:W-:Y:S05]  /*2240*/  BSYNC B1 ;  /* 0x0000000000017941 */ /* 0x000fea0003800000 */
.L_x_6057:
[----:B------:R-:W-:-:S07]  /*2250*/  F2FP.F16.F32.PACK_AB R4, RZ, R4 ;  /* 0x00000004ff04723e */ /* 0x000fce00000000ff */
.L_x_6056:
[----:B------:R-:W-:Y:S05]  /*2260*/  BSYNC B0 ;  /* 0x0000000000007941 */ /* 0x000fea0003800000 */
.L_x_6055:
        /* <DEDUP_REMOVED lines=38> */
.L_x_6063:
[----:B------:R-:W-:Y:S02]  /*24d0*/  ULDC UR6, c[0x0][0x21c] ;  /* 0x0000870000067ab9 */ /* 0x000fe40000000800 */
[----:B------:R-:W-:-:S07]  /*24e0*/  FMUL.FTZ R5, R5, UR6 ;  /* 0x0000000605057c20 */ /* 0x000fce0008410000 */
.L_x_6064:
[----:B------:R-:W-:Y:S05]  /*24f0*/  BSYNC B1 ;  /* 0x0000000000017941 */ /* 0x000fea0003800000 */
.L_x_6062:
[----:B------:R-:W-:-:S07]  /*2500*/  F2FP.F16.F32.PACK_AB R5, RZ, R5 ;  /* 0x00000005ff05723e */ /* 0x000fce00000000ff */
.L_x_6061:
[----:B------:R-:W-:Y:S05]  /*2510*/  BSYNC B0 ;  /* 0x0000000000007941 */ /* 0x000fea0003800000 */
.L_x_6060:
        /* <DEDUP_REMOVED lines=38> */
.L_x_6068:
[----:B------:R-:W-:Y:S02]  /*2780*/  ULDC UR6, c[0x0][0x21c] ;  /* 0x0000870000067ab9 */ /* 0x000fe40000000800 */
[----:B------:R-:W-:-:S07]  /*2790*/  FMUL.FTZ R6, R6, UR6 ;  /* 0x0000000606067c20 */ /* 0x000fce0008410000 */
.L_x_6069:
[----:B------:R-:W-:Y:S05]  /*27a0*/  BSYNC B1 ;  /* 0x0000000000017941 */ /* 0x000fea0003800000 */
.L_x_6067:
[----:B------:R-:W-:-:S07]  /*27b0*/  F2FP.F16.F32.PACK_AB R6, RZ, R6 ;  /* 0x00000006ff06723e */ /* 0x000fce00000000ff */
.L_x_6066:
[----:B------:R-:W-:Y:S05]  /*27c0*/  BSYNC B0 ;  /* 0x0000000000007941 */ /* 0x000fea0003800000 */
.L_x_6065:
        /* <DEDUP_REMOVED lines=38> */
.L_x_6073:
[----:B------:R-:W-:Y:S02]  /*2a30*/  ULDC UR6, c[0x0][0x21c] ;  /* 0x0000870000067ab9 */ /* 0x000fe40000000800 */
[----:B------:R-:W-:-:S07]  /*2a40*/  FMUL.FTZ R7, R7, UR6 ;  /* 0x0000000607077c20 */ /* 0x000fce0008410000 */
.L_x_6074:
[----:B------:R-:W-:Y:S05]  /*2a50*/  BSYNC B1 ;  /* 0x0000000000017941 */ /* 0x000fea0003800000 */
.L_x_6072:
[----:B------:R-:W-:-:S07]  /*2a60*/  F2FP.F16.F32.PACK_AB R7, RZ, R7 ;  /* 0x00000007ff07723e */ /* 0x000fce00000000ff */
.L_x_6071:
[----:B------:R-:W-:Y:S05]  /*2a70*/  BSYNC B0 ;  /* 0x0000000000007941 */ /* 0x000fea0003800000 */
.L_x_6070:
        /* <DEDUP_REMOVED lines=38> */
.L_x_6078:
[----:B------:R-:W-:Y:S02]  /*2ce0*/  ULDC UR6, c[0x0][0x21c] ;  /* 0x0000870000067ab9 */ /* 0x000fe40000000800 */
[----:B------:R-:W-:-:S07]  /*2cf0*/  FMUL.FTZ R8, R8, UR6 ;  /* 0x0000000608087c20 */ /* 0x000fce0008410000 */
.L_x_6079:
[----:B------:R-:W-:Y:S05]  /*2d00*/  BSYNC B1 ;  /* 0x0000000000017941 */ /* 0x000fea0003800000 */
.L_x_6077:
[----:B------:R-:W-:-:S07]  /*2d10*/  F2FP.F16.F32.PACK_AB R8, RZ, R8 ;  /* 0x00000008ff08723e */ /* 0x000fce00000000ff */
.L_x_6076:
[----:B------:R-:W-:Y:S05]  /*2d20*/  BSYNC B0 ;  /* 0x0000000000007941 */ /* 0x000fea0003800000 */
.L_x_6075:
        /* <DEDUP_REMOVED lines=17> */
.L_x_6082:
[----:B------:R-:W-:-:S13]  /*2e40*/  ISETP.GE.AND P0, PT, R18, R17, PT ;  /* 0x000000111200720c */ /* 0x000fda0003f06270 */
[----:B------:R-:W-:Y:S05]  /*2e50*/  @P0 BRA `(.L_x_6084) ;  /* 0x0000000000300947 */ /* 0x000fea0003800000 */
[----:B0-----:R-:W0:Y:S01]  /*2e60*/  LDC.64 R2, c[0x0][0x230] ;  /* 0x00008c00ff027b82 */ /* 0x001e220000000a00 */
[----:B------:R-:W-:Y:S02]  /*2e70*/  IADD3 R9, R16, R18, RZ ;  /* 0x0000001210097210 */ /* 0x000fe40007ffe0ff */
[----:B------:R-:W-:-:S03]  /*2e80*/  IADD3 R18, R18, 0x80, RZ ;  /* 0x0000008012127810 */ /* 0x000fc60007ffe0ff */
[----:B0-----:R-:W-:-:S05]  /*2e90*/  IMAD.WIDE.U32 R2, R9, 0x2, R2 ;  /* 0x0000000209027825 */ /* 0x001fca00078e0002 */
[----:B------:R1:W-:Y:S02]  /*2ea0*/  STG.E.U16 desc[UR4][R2.64], R0 ;  /* 0x0000000002007986 */ /* 0x0003e4000c101504 */
.L_x_6083:
[----:B------:R-:W-:-:S13]  /*2eb0*/  ISETP.GE.AND P0, PT, R18, R17, PT ;  /* 0x000000111200720c */ /* 0x000fda0003f06270 */
[----:B------:R-:W-:Y:S05]  /*2ec0*/  @P0 BRA `(.L_x_6085) ;  /* 0x0000000000300947 */ /* 0x000fea0003800000 */
[----:B-1----:R-:W1:Y:S01]  /*2ed0*/  LDC.64 R2, c[0x0][0x230] ;  /* 0x00008c00ff027b82 */ /* 0x002e620000000a00 */
[----:B0-----:R-:W-:Y:S02]  /*2ee0*/  IADD3 R9, R16, R18, RZ ;  /* 0x0000001210097210 */ /* 0x001fe40007ffe0ff */
[----:B------:R-:W-:-:S03]  /*2ef0*/  IADD3 R18, R18, 0x80, RZ ;  /* 0x0000008012127810 */ /* 0x000fc60007ffe0ff */
[----:B-1----:R-:W-:-:S05]  /*2f00*/  IMAD.WIDE.U32 R2, R9, 0x2, R2 ;  /* 0x0000000209027825 */ /* 0x002fca00078e0002 */
[----:B------:R1:W-:Y:S02]  /*2f10*/  STG.E.U16 desc[UR4][R2.64], R4 ;  /* 0x0000000402007986 */ /* 0x0003e4000c101504 */
.L_x_6084:
[----:B------:R-:W-:-:S13]  /*2f20*/  ISETP.GE.AND P0, PT, R18, R17, PT ;  /* 0x000000111200720c */ /* 0x000fda0003f06270 */
[----:B------:R-:W-:Y:S05]  /*2f30*/  @P0 BRA `(.L_x_6086) ;  /* 0x0000000000340947 */ /* 0x000fea0003800000 */
[----:B01----:R-:W0:Y:S01]  /*2f40*/  LDC.64 R2, c[0x0][0x230] ;  /* 0x00008c00ff027b82 */ /* 0x003e220000000a00 */
[----:B------:R-:W-:Y:S02]  /*2f50*/  IADD3 R9, R16, R18, RZ ;  /* 0x0000001210097210 */ /* 0x000fe40007ffe0ff */
[----:B------:R-:W-:-:S03]  /*2f60*/  IADD3 R18, R18, 0x80, RZ ;  /* 0x0000008012127810 */ /* 0x000fc60007ffe0ff */
[----:B0-----:R-:W-:-:S05]  /*2f70*/  IMAD.WIDE.U32 R2, R9, 0x2, R2 ;  /* 0x0000000209027825 */ /* 0x001fca00078e0002 */
[----:B------:R2:W-:Y:S02]  /*2f80*/  STG.E.U16 desc[UR4][R2.64], R5 ;  /* 0x0000000502007986 */ /* 0x0005e4000c101504 */
.L_x_6085:
        /* <DEDUP_REMOVED lines=8> */
.L_x_6086:
[----:B------:R-:W-:Y:S05]  /*3010*/  BSYNC B1 ;  /* 0x0000000000017941 */ /* 0x000fea0003800000 */
.L_x_6081:
[----:B------:R-:W-:-:S13]  /*3020*/  ISETP.GE.AND P0, PT, R18, R17, PT ;  /* 0x000000111200720c */ /* 0x000fda0003f06270 */
[----:B012---:R-:W0:Y:S01]  /*3030*/  @!P0 LDC.64 R2, c[0x0][0x230] ;  /* 0x00008c00ff028b82 */ /* 0x007e220000000a00 */
[----:B------:R-:W-:Y:S02]  /*3040*/  @!P0 IADD3 R5, R16, R18, RZ ;  /* 0x0000001210058210 */ /* 0x000fe40007ffe0ff */
[----:B------:R-:W-:-:S03]  /*3050*/  @!P0 IADD3 R18, R18, 0x80, RZ ;  /* 0x0000008012128810 */ /* 0x000fc60007ffe0ff */
[----:B0-----:R-:W-:-:S05]  /*3060*/  @!P0 IMAD.WIDE.U32 R2, R5, 0x2, R2 ;  /* 0x0000000205028825 */ /* 0x001fca00078e0002 */
[----:B------:R3:W-:Y:S02]  /*3070*/  @!P0 STG.E.U16 desc[UR4][R2.64], R7 ;  /* 0x0000000702008986 */ /* 0x0007e4000c101504 */
.L_x_6087:
[----:B------:R-:W-:Y:S05]  /*3080*/  BSYNC B0 ;  /* 0x0000000000007941 */ /* 0x000fea0003800000 */
.L_x_6080:
        /* <DEDUP_REMOVED lines=8> */
.L_x_6088:
        /* <DEDUP_REMOVED lines=15> */
.L_x_7864:


//--------------------- .text._ZN2at6native29vectorized_elementwise_kernelILi4EZZZNS0_60_GLOBAL__N__171e0b9f_22_ActivationEluKernel_cu_9e10b42f_305310elu_kernelERNS_18TensorIteratorBaseERKN3c106ScalarES8_S8_ENKUlvE_clEvENKUlvE1_clEvEUlNS5_4HalfEE_St5arrayIPcLm2EEEEviT0_T1_ --------------------------
	.section	.text._ZN2at6native29vectorized_elementwise_kernelILi4EZZZNS0_60_GLOBAL__N__171e0b9f_22_ActivationEluKernel_cu_9e10b42f_305310elu_kernelERNS_18TensorIteratorBaseERKN3c106ScalarES8_S8_ENKUlvE_clEvENKUlvE1_clEvEUlNS5_4HalfEE_St5arrayIPcLm2EEEEviT0_T1_,"ax",@progbits
	.align	128
        .global         _ZN2at6native29vectorized_elementwise_kernelILi4EZZZNS0_60_GLOBAL__N__171e0b9f_22_ActivationEluKernel_cu_9e10b42f_305310elu_kernelERNS_18TensorIteratorBaseERKN3c106ScalarES8_S8_ENKUlvE_clEvENKUlvE1_clEvEUlNS5_4HalfEE_St5arrayIPcLm2EEEEviT0_T1_
        .type           _ZN2at6native29vectorized_elementwise_kernelILi4EZZZNS0_60_GLOBAL__N__171e0b9f_22_ActivationEluKernel_cu_9e10b42f_305310elu_kernelERNS_18TensorIteratorBaseERKN3c106ScalarES8_S8_ENKUlvE_clEvENKUlvE1_clEvEUlNS5_4HalfEE_St5arrayIPcLm2EEEEviT0_T1_,@function
        .size           _ZN2at6native29vectorized_elementwise_kernelILi4EZZZNS0_60_GLOBAL__N__171e0b9f_22_ActivationEluKernel_cu_9e10b42f_305310elu_kernelERNS_18TensorIteratorBaseERKN3c106ScalarES8_S8_ENKUlvE_clEvENKUlvE1_clEvEUlNS5_4HalfEE_St5arrayIPcLm2EEEEviT0_T1_,(.L_x_7865 - _ZN2at6native29vectorized_elementwise_kernelILi4EZZZNS0_60_GLOBAL__N__171e0b9f_22_ActivationEluKernel_cu_9e10b42f_305310elu_kernelERNS_18TensorIteratorBaseERKN3c106ScalarES8_S8_ENKUlvE_clEvENKUlvE1_clEvEUlNS5_4HalfEE_St5arrayIPcLm2EEEEviT0_T1_)
        .other          _ZN2at6native29vectorized_elementwise_kernelILi4EZZZNS0_60_GLOBAL__N__171e0b9f_22_ActivationEluKernel_cu_9e10b42f_305310elu_kernelERNS_18TensorIteratorBaseERKN3c106ScalarES8_S8_ENKUlvE_clEvENKUlvE1_clEvEUlNS5_4HalfEE_St5arrayIPcLm2EEEEviT0_T1_,@"STO_CUDA_ENTRY STV_DEFAULT"
_ZN2at6native29vectorized_elementwise_kernelILi4EZZZNS0_60_GLOBAL__N__171e0b9f_22_ActivationEluKernel_cu_9e10b42f_305310elu_kernelERNS_18TensorIteratorBaseERKN3c106ScalarES8_S8_ENKUlvE_clEvENKUlvE1_clEvEUlNS5_4HalfEE_St5arrayIPcLm2EEEEviT0_T1_:
.text._ZN2at6native29vectorized_elementwise_kernelILi4EZZZNS0_60_GLOBAL__N__171e0b9f_22_ActivationEluKernel_cu_9e10b42f_305310elu_kernelERNS_18TensorIteratorBaseERKN3c106ScalarES8_S8_ENKUlvE_clEvENKUlvE1_clEvEUlNS5_4HalfEE_St5arrayIPcLm2EEEEviT0_T1_:
        /* <DEDUP_REMOVED lines=48> */
.L_x_6091:
[----:B------:R-:W-:Y:S02]  /*0300*/  ULDC UR6, c[0x0][0x21c] ;  /* 0x0000870000067ab9 */ /* 0x000fe40000000800 */
[----:B------:R-:W-:-:S07]  /*0310*/  FMUL.FTZ R6, R8, UR6 ;  /* 0x0000000608067c20 */ /* 0x000fce0008410000 */
.L_x_6092:
[----:B------:R-:W-:Y:S05]  /*0320*/  BSYNC B0 ;  /* 0x0000000000007941 */ /* 0x000fea0003800000 */
.L_x_6090:
        /* <DEDUP_REMOVED lines=34> */
.L_x_6094:
[----:B------:R-:W-:Y:S02]  /*0550*/  ULDC UR6, c[0x0][0x21c] ;  /* 0x0000870000067ab9 */ /* 0x000fe40000000800 */
[----:B------:R-:W-:-:S07]  /*0560*/  FMUL.FTZ R7, R4, UR6 ;  /* 0x0000000604077c20 */ /* 0x000fce0008410000 */
.L_x_6095:
[----:B------:R-:W-:Y:S05]  /*0570*/  BSYNC B0 ;  /* 0x0000000000007941 */ /* 0x000fea0003800000 */
.L_x_6093:
        /* <DEDUP_REMOVED lines=34> */
.L_x_6097:
[----:B------:R-:W-:Y:S02]  /*07a0*/  ULDC UR6, c[0x0][0x21c] ;  /* 0x0000870000067ab9 */ /* 0x000fe40000000800 */
[----:B------:R-:W-:-:S07]  /*07b0*/  FMUL.FTZ R4, R4, UR6 ;  /* 0x0000000604047c20 */ /* 0x000fce0008410000 */
.L_x_6098:
[----:B------:R-:W-:Y:S05]  /*07c0*/  BSYNC B0 ;  /* 0x0000000000007941 */ /* 0x000fea0003800000 */
.L_x_6096:
        /* <DEDUP_REMOVED lines=34> */
.L_x_6100:
[----:B------:R-:W-:Y:S02]  /*09f0*/  ULDC UR6, c[0x0][0x21c] ;  /* 0x0000870000067ab9 */ /* 0x000fe40000000800 */
[----:B------:R-:W-:-:S07]  /*0a00*/  FMUL.FTZ R5, R5, UR6 ;  /* 0x0000000605057c20 */ /* 0x000fce0008410000 */
.L_x_6101:
[----:B------:R-:W-:Y:S05]  /*0a10*/  BSYNC B0 ;  /* 0x0000000000007941 */ /* 0x000fea0003800000 */
.L_x_6099:
        /* <DEDUP_REMOVED lines=34> */
.L_x_6103:
[----:B------:R-:W-:Y:S02]  /*0c40*/  ULDC UR6, c[0x0][0x21c] ;  /* 0x0000870000067ab9 */ /* 0x000fe40000000800 */
[----:B------:R-:W-:-:S07]  /*0c50*/  FMUL.FTZ R8, R8, UR6 ;  /* 0x0000000608087c20 */ /* 0x000fce0008410000 */
.L_x_6104:
[----:B------:R-:W-:Y:S05]  /*0c60*/  BSYNC B0 ;  /* 0x0000000000007941 */ /* 0x000fea0003800000 */
.L_x_6102:
        /* <DEDUP_REMOVED lines=34> */
.L_x_6106:
[----:B------:R-:W-:Y:S02]  /*0e90*/  ULDC UR6, c[0x0][0x21c] ;  /* 0x0000870000067ab9 */ /* 0x000fe40000000800 */
[----:B------:R-:W-:-:S07]  /*0ea0*/  FMUL.FTZ R9, R2, UR6 ;  /* 0x0000000602097c20 */ /* 0x000fce0008410000 */
.L_x_6107:
[----:B------:R-:W-:Y:S05]  /*0eb0*/  BSYNC B0 ;  /* 0x0000000000007941 */ /* 0x000fea0003800000 */
.L_x_6105:
        /* <DEDUP_REMOVED lines=34> */
.L_x_6109:
[----:B------:R-:W-:Y:S02]  /*10e0*/  ULDC UR6, c[0x0][0x21c] ;  /* 0x0000870000067ab9 */ /* 0x000fe40000000800 */
[----:B------:R-:W-:-:S07]  /*10f0*/  FMUL.FTZ R2, R2, UR6 ;  /* 0x0000000602027c20 */ /* 0x000fce0008410000 */
.L_x_6110:
[----:B------:R-:W-:Y:S05]  /*1100*/  BSYNC B0 ;  /* 0x0000000000007941 */ /* 0x000fea0003800000 */
.L_x_6108:
        /* <DEDUP_REMOVED lines=34> */
.L_x_6112:
[----:B------:R-:W-:Y:S02]  /*1330*/  ULDC UR6, c[0x0][0x21c] ;  /* 0x0000870000067ab9 */ /* 0x000fe40000000800 */
[----:B------:R-:W-:-:S07]  /*1340*/  FMUL.FTZ R3, R3, UR6 ;  /* 0x0000000603037c20 */ /* 0x000fce0008410000 */
.L_x_6113:
[----:B------:R-:W-:Y:S05]  /*1350*/  BSYNC B0 ;  /* 0x0000000000007941 */ /* 0x000fea0003800000 */
.L_x_6111:
[----:B------:R-:W0:Y:S01]  /*1360*/  LDC.64 R10, c[0x0][0x230] ;  /* 0x00008c00ff0a7b82 */ /* 0x000e220000000a00 */
[----:B------:R-:W-:Y:S02]  /*1370*/  F2FP.F16.F32.PACK_AB R6, R7, R6 ;  /* 0x000000060706723e */ /* 0x000fe400000000ff */
[----:B------:R-:W-:Y:S02]  /*1380*/  F2FP.F16.F32.PACK_AB R8, R9, R8 ;  /* 0x000000080908723e */ /* 0x000fe400000000ff */
[----:B------:R-:W-:Y:S02]  /*1390*/  F2FP.F16.F32.PACK_AB R7, R5, R4 ;  /* 0x000000040507723e */ /* 0x000fe400000000ff */
[----:B------:R-:W-:Y:S01]  /*13a0*/  F2FP.F16.F32.PACK_AB R9, R3, R2 ;  /* 0x000000020309723e */ /* 0x000fe200000000ff */
[----:B0-----:R-:W-:-:S04]  /*13b0*/  IMAD.WIDE.U32 R16, R16, 0x2, R10 ;  /* 0x0000000210107825 */ /* 0x001fc800078e000a */
[----:B------:R-:W-:-:S05]  /*13c0*/  IMAD.WIDE R16, R0, 0x8, R16 ;  /* 0x0000000800107825 */ /* 0x000fca00078e0210 */
[----:B------:R-:W-:Y:S04]  /*13d0*/  STG.E.64 desc[UR4][R16.64], R6 ;  /* 0x0000000610007986 */ /* 0x000fe8000c101b04 */
[----:B------:R-:W-:Y:S01]  /*13e0*/  STG.E.64 desc[UR4][R16.64+0x400], R8 ;  /* 0x0004000810007986 */ /* 0x000fe2000c101b04 */
[----:B------:R-:W-:Y:S05]  /*13f0*/  EXIT ;  /* 0x000000000000794d */ /* 0x000fea0003800000 */
.L_x_6089:
        /* <DEDUP_REMOVED lines=93> */
.L_x_6117:
[----:B------:R-:W-:Y:S02]  /*19d0*/  ULDC UR6, c[0x0][0x21c] ;  /* 0x0000870000067ab9 */ /* 0x000fe40000000800 */
[----:B0-----:R-:W-:-:S07]  /*19e0*/  FMUL.FTZ R9, R20, UR6 ;  /* 0x0000000614097c20 */ /* 0x001fce0008410000 */
.L_x_6118:
[----:B------:R-:W-:Y:S05]  /*19f0*/  BSYNC B1 ;  /* 0x0000000000017941 */ /* 0x000fea0003800000 */
.L_x_6116:
[----:B------:R-:W-:-:S07]  /*1a00*/  F2FP.F16.F32.PACK_AB R9, RZ, R9 ;  /* 0x00000009ff09723e */ /* 0x000fce00000000ff */
.L_x_6115:
[----:B------:R-:W-:Y:S05]  /*1a10*/  BSYNC B0 ;  /* 0x0000000000007941 */ /* 0x000fea0003800000 */
.L_x_6114:
        /* <DEDUP_REMOVED lines=38> */
.L_x_6122:
[----:B------:R-:W-:Y:S02]  /*1c80*/  ULDC UR6, c[0x0][0x21c] ;  /* 0x0000870000067ab9 */ /* 0x000fe40000000800 */
[----:B------:R-:W-:-:S07]  /*1c90*/  FMUL.FTZ R3, R0, UR6 ;  /* 0x0000000600037c20 */ /* 0x000fce0008410000 */
.L_x_6123:
[----:B------:R-:W-:Y:S05]  /*1ca0*/  BSYNC B1 ;  /* 0x0000000000017941 */ /* 0x000fea0003800000 */
.L_x_6121:
[----:B------:R-:W-:-:S07]  /*1cb0*/  F2FP.F16.F32.PACK_AB R3, RZ, R3 ;  /* 0x00000003ff03723e */ /* 0x000fce00000000ff */
.L_x_6120:
[----:B------:R-:W-:Y:S05]  /*1cc0*/  BSYNC B0 ;  /* 0x0000000000007941 */ /* 0x000fea0003800000 */
.L_x_6119:
        /* <DEDUP_REMOVED lines=38> */
.L_x_6127:
[----:B------:R-:W-:Y:S02]  /*1f30*/  ULDC UR6, c[0x0][0x21c] ;  /* 0x0000870000067ab9 */ /* 0x000fe40000000800 */
[----:B------:R-:W-:-:S07]  /*1f40*/  FMUL.FTZ R0, R0, UR6 ;  /* 0x0000000600007c20 */ /* 0x000fce0008410000 */
.L_x_6128:
[----:B------:R-:W-:Y:S05]  /*1f50*/  BSYNC B1 ;  /* 0x0000000000017941 */ /* 0x000fea0003800000 */
.L_x_6126:
[----:B------:R-:W-:-:S07]  /*1f60*/  F2FP.F16.F32.PACK_AB R0, RZ, R0 ;  /* 0x00000000ff00723e */ /* 0x000fce00000000ff */
.L_x_6125:
[----:B------:R-:W-:Y:S05]  /*1f70*/  BSYNC B0 ;  /* 0x0000000000007941 */ /* 0x000fea0003800000 */
.L_x_6124:
        /* <DEDUP_REMOVED lines=38> */
.L_x_6132:
[----:B------:R-:W-:Y:S02]  /*21e0*/  ULDC UR6, c[0x0][0x21c] ;  /* 0x0000870000067ab9 */ /* 0x000fe40000000800 */
[----:B------:R-:W-:-:S07]  /*21f0*/  FMUL.FTZ R4, R4, UR6 ;  /* 0x0000000604047c20 */ /* 0x000fce0008410000 */
.L_x_6133:
[----:B------:R-:W-:Y:S05]  /*2200*/  BSYNC B1 ;  /* 0x0000000000017941 */ /* 0x000fea0003800000 */
.L_x_6131:
[----:B------:R-:W-:-:S07]  /*2210*/  F2FP.F16.F32.PACK_AB R4, RZ, R4 ;  /* 0x00000004ff04723e */ /* 0x000fce00000000ff */
.L_x_6130:
[----:B------:R-:W-:Y:S05]  /*2220*/  BSYNC B0 ;  /* 0x0000000000007941 */ /* 0x000fea0003800000 */
.L_x_6129:
        /* <DEDUP_REMOVED lines=38> */
.L_x_6137:
[----:B------:R-:W-:Y:S02]  /*2490*/  ULDC UR6, c[0x0][0x21c] ;  /* 0x0000870000067ab9 */ /* 0x000fe40000000800 */
[----:B------:R-:W-:-:S07]  /*24a0*/  FMUL.FTZ R5, R5, UR6 ;  /* 0x0000000605057c20 */ /* 0x000fce0008410000 */
.L_x_6138:
[----:B------:R-:W-:Y:S05]  /*24b0*/  BSYNC B1 ;  /* 0x0000000000017941 */ /* 0x000fea0003800000 */
.L_x_6136:
[----:B------:R-:W-:-:S07]  /*24c0*/  F2FP.F16.F32.PACK_AB R5, RZ, R5 ;  /* 0x00000005ff05723e */ /* 0x000fce00000000ff */
.L_x_6135:
[----:B------:R-:W-:Y:S05]  /*24d0*/  BSYNC B0 ;  /* 0x0000000000007941 */ /* 0x000fea0003800000 */
.L_x_6134:
        /* <DEDUP_REMOVED lines=38> */
.L_x_6142:
[----:B------:R-:W-:Y:S02]  /*2740*/  ULDC UR6, c[0x0][0x21c] ;  /* 0x0000870000067ab9 */ /* 0x000fe40000000800 */
[----:B------:R-:W-:-:S07]  /*2750*/  FMUL.FTZ R6, R6, UR6 ;  /* 0x0000000606067c20 */ /* 0x000fce0008410000 */
.L_x_6143:
[----:B------:R-:W-:Y:S05]  /*2760*/  BSYNC B1 ;  /* 0x0000000000017941 */ /* 0x000fea0003800000 */
.L_x_6141:
[----:B------:R-:W-:-:S07]  /*2770*/  F2FP.F16.F32.PACK_AB R6, RZ, R6 ;  /* 0x00000006ff06723e */ /* 0x000fce00000000ff */
.L_x_6140:
[----:B------:R-:W-:Y:S05]  /*2780*/  BSYNC B0 ;  /* 0x0000000000007941 */ /* 0x000fea0003800000 */
.L_x_6139:
        /* <DEDUP_REMOVED lines=38> */
.L_x_6147:
[----:B------:R-:W-:Y:S02]  /*29f0*/  ULDC UR6, c[0x0][0x21c] ;  /* 0x0000870000067ab9 */ /* 0x000fe40000000800 */
[----:B------:R-:W-:-:S07]  /*2a00*/  FMUL.FTZ R7, R7, UR6 ;  /* 0x0000000607077c20 */ /* 0x000fce0008410000 */
.L_x_6148:
[----:B------:R-:W-:Y:S05]  /*2a10*/  BSYNC B1 ;  /* 0x0000000000017941 */ /* 0x000fea0003800000 */
.L_x_6146:
[----:B------:R-:W-:-:S07]  /*2a20*/  F2FP.F16.F32.PACK_AB R7, RZ, R7 ;  /* 0x00000007ff07723e */ /* 0x000fce00000000ff */
.L_x_6145:
[----:B------:R-:W-:Y:S05]  /*2a30*/  BSYNC B0 ;  /* 0x0000000000007941 */ /* 0x000fea0003800000 */
.L_x_6144:
        /* <DEDUP_REMOVED lines=38> */
.L_x_6152:
[----:B------:R-:W-:Y:S02]  /*2ca0*/  ULDC UR6, c[0x0][0x21c] ;  /* 0x0000870000067ab9 */ /* 0x000fe40000000800 */
[----:B------:R-:W-:-:S07]  /*2cb0*/  FMUL.FTZ R8, R8, UR6 ;  /* 0x0000000608087c20 */ /* 0x000fce0008410000 */
.L_x_6153:
[----:B------:R-:W-:Y:S05]  /*2cc0*/  BSYNC B1 ;  /* 0x0000000000017941 */ /* 0x000fea0003800000 */
.L_x_6151:
[----:B------:R-:W-:-:S07]  /*2cd0*/  F2FP.F16.F32.PACK_AB R8, RZ, R8 ;  /* 0x00000008ff08723e */ /* 0x000fce00000000ff */
.L_x_6150:
[----:B------:R-:W-:Y:S05]  /*2ce0*/  BSYNC B0 ;  /* 0x0000000000007941 */ /* 0x000fea0003800000 */
.L_x_6149:
        /* <DEDUP_REMOVED lines=17> */
.L_x_6156:
[----:B------:R-:W-:-:S13]  /*2e00*/  ISETP.GE.AND P0, PT, R18, R17, PT ;  /* 0x000000111200720c */ /* 0x000fda0003f06270 */
[----:B------:R-:W-:Y:S05]  /*2e10*/  @P0 BRA `(.L_x_6158) ;  /* 0x0000000000300947 */ /* 0x000fea0003800000 */
[----:B0-----:R-:W0:Y:S01]  /*2e20*/  LDC.64 R2, c[0x0][0x230] ;  /* 0x00008c00ff027b82 */ /* 0x001e220000000a00 */
[----:B------:R-:W-:Y:S02]  /*2e30*/  IADD3 R9, R16, R18, RZ ;  /* 0x0000001210097210 */ /* 0x000fe40007ffe0ff */
[----:B------:R-:W-:-:S03]  /*2e40*/  IADD3 R18, R18, 0x80, RZ ;  /* 0x0000008012127810 */ /* 0x000fc60007ffe0ff */
[----:B0-----:R-:W-:-:S05]  /*2e50*/  IMAD.WIDE.U32 R2, R9, 0x2, R2 ;  /* 0x0000000209027825 */ /* 0x001fca00078e0002 */
[----:B------:R1:W-:Y:S02]  /*2e60*/  STG.E.U16 desc[UR4][R2.64], R0 ;  /* 0x0000000002007986 */ /* 0x0003e4000c101504 */
.L_x_6157:
[----:B------:R-:W-:-:S13]  /*2e70*/  ISETP.GE.AND P0, PT, R18, R17, PT ;  /* 0x000000111200720c */ /* 0x000fda0003f06270 */
[----:B------:R-:W-:Y:S05]  /*2e80*/  @P0 BRA `(.L_x_6159) ;  /* 0x0000000000300947 */ /* 0x000fea0003800000 */
[----:B-1----:R-:W1:Y:S01]  /*2e90*/  LDC.64 R2, c[0x0][0x230] ;  /* 0x00008c00ff027b82 */ /* 0x002e620000000a00 */
[----:B0-----:R-:W-:Y:S02]  /*2ea0*/  IADD3 R9, R16, R18, RZ ;  /* 0x0000001210097210 */ /* 0x001fe40007ffe0ff */
[----:B------:R-:W-:-:S03]  /*2eb0*/  IADD3 R18, R18, 0x80, RZ ;  /* 0x0000008012127810 */ /* 0x000fc60007ffe0ff */
[----:B-1----:R-:W-:-:S05]  /*2ec0*/  IMAD.WIDE.U32 R2, R9, 0x2, R2 ;  /* 0x0000000209027825 */ /* 0x002fca00078e0002 */
[----:B------:R1:W-:Y:S02]  /*2ed0*/  STG.E.U16 desc[UR4][R2.64], R4 ;  /* 0x0000000402007986 */ /* 0x0003e4000c101504 */
.L_x_6158:
[----:B------:R-:W-:-:S13]  /*2ee0*/  ISETP.GE.AND P0, PT, R18, R17, PT ;  /* 0x000000111200720c */ /* 0x000fda0003f06270 */
[----:B------:R-:W-:Y:S05]  /*2ef0*/  @P0 BRA `(.L_x_6160) ;  /* 0x0000000000340947 */ /* 0x000fea0003800000 */
[----:B01----:R-:W0:Y:S01]  /*2f00*/  LDC.64 R2, c[0x0][0x230] ;  /* 0x00008c00ff027b82 */ /* 0x003e220000000a00 */
[----:B------:R-:W-:Y:S02]  /*2f10*/  IADD3 R9, R16, R18, RZ ;  /* 0x0000001210097210 */ /* 0x000fe40007ffe0ff */
[----:B------:R-:W-:-:S03]  /*2f20*/  IADD3 R18, R18, 0x80, RZ ;  /* 0x0000008012127810 */ /* 0x000fc60007ffe0ff */
[----:B0-----:R-:W-:-:S05]  /*2f30*/  IMAD.WIDE.U32 R2, R9, 0x2, R2 ;  /* 0x0000000209027825 */ /* 0x001fca00078e0002 */
[----:B------:R2:W-:Y:S02]  /*2f40*/  STG.E.U16 desc[UR4][R2.64], R5 ;  /* 0x0000000502007986 */ /* 0x0005e4000c101504 */
.L_x_6159:
        /* <DEDUP_REMOVED lines=8> */
.L_x_6160:
[----:B------:R-:W-:Y:S05]  /*2fd0*/  BSYNC B1 ;  /* 0x0000000000017941 */ /* 0x000fea0003800000 */
.L_x_6155:
[----:B------:R-:W-:-:S13]  /*2fe0*/  ISETP.GE.AND P0, PT, R18, R17, PT ;  /* 0x000000111200720c */ /* 0x000fda0003f06270 */
[----:B012---:R-:W0:Y:S01]  /*2ff0*/  @!P0 LDC.64 R2, c[0x0][0x230] ;  /* 0x00008c00ff028b82 */ /* 0x007e220000000a00 */
[----:B------:R-:W-:Y:S02]  /*3000*/  @!P0 IADD3 R5, R16, R18, RZ ;  /* 0x0000001210058210 */ /* 0x000fe40007ffe0ff */
[----:B------:R-:W-:-:S03]  /*3010*/  @!P0 IADD3 R18, R18, 0x80, RZ ;  /* 0x0000008012128810 */ /* 0x000fc60007ffe0ff */
[----:B0-----:R-:W-:-:S05]  /*3020*/  @!P0 IMAD.WIDE.U32 R2, R5, 0x2, R2 ;  /* 0x0000000205028825 */ /* 0x001fca00078e0002 */
[----:B------:R3:W-:Y:S02]  /*3030*/  @!P0 STG.E.U16 desc[UR4][R2.64], R7 ;  /* 0x0000000702008986 */ /* 0x0007e4000c101504 */
.L_x_6161:
[----:B------:R-:W-:Y:S05]  /*3040*/  BSYNC B0 ;  /* 0x0000000000007941 */ /* 0x000fea0003800000 */
.L_x_6154:
        /* <DEDUP_REMOVED lines=8> */
.L_x_6162:
        /* <DEDUP_REMOVED lines=11> */
.L_x_7865:


//--------------------- .text._ZN2at6native29vectorized_elementwise_kernelILi8EZZZNS0_60_GLOBAL__N__171e0b9f_22_ActivationEluKernel_cu_9e10b42f_305310elu_kernelERNS_18TensorIteratorBaseERKN3c106ScalarES8_S8_ENKUlvE_clEvENKUlvE1_clEvEUlNS5_4HalfEE_St5arrayIPcLm2EEEEviT0_T1_ --------------------------
	.section	.text._ZN2at6native29vectorized_elementwise_kernelILi8EZZZNS0_60_GLOBAL__N__171e0b9f_22_ActivationEluKernel_cu_9e10b42f_305310elu_kernelERNS_18TensorIteratorBaseERKN3c106ScalarES8_S8_ENKUlvE_clEvENKUlvE1_clEvEUlNS5_4HalfEE_St5arrayIPcLm2EEEEviT0_T1_,"ax",@progbits
	.align	128
        .global         _ZN2at6native29vectorized_elementwise_kernelILi8EZZZNS0_60_GLOBAL__N__171e0b9f_22_ActivationEluKernel_cu_9e10b42f_305310elu_kernelERNS_18TensorIteratorBaseERKN3c106ScalarES8_S8_ENKUlvE_clEvENKUlvE1_clEvEUlNS5_4HalfEE_St5arrayIPcLm2EEEEviT0_T1_
        .type           _ZN2at6native29vectorized_elementwise_kernelILi8EZZZNS0_60_GLOBAL__N__171e0b9f_22_ActivationEluKernel_cu_9e10b42f_305310elu_kernelERNS_18TensorIteratorBaseERKN3c106ScalarES8_S8_ENKUlvE_clEvENKUlvE1_clEvEUlNS5_4HalfEE_St5arrayIPcLm2EEEEviT0_T1_,@function
        .size           _ZN2at6native29vectorized_elementwise_kernelILi8EZZZNS0_60_GLOBAL__N__171e0b9f_22_ActivationEluKernel_cu_9e10b42f_305310elu_kernelERNS_18TensorIteratorBaseERKN3c106ScalarES8_S8_ENKUlvE_clEvENKUlvE1_clEvEUlNS5_4HalfEE_St5arrayIPcLm2EEEEviT0_T1_,(.L_x_7866 - _ZN2at6native29vectorized_elementwise_kernelILi8EZZZNS0_60_GLOBAL__N__171e0b9f_22_ActivationEluKernel_cu_9e10b42f_305310elu_kernelERNS_18TensorIteratorBaseERKN3c106ScalarES8_S8_ENKUlvE_clEvENKUlvE1_clEvEUlNS5_4HalfEE_St5arrayIPcLm2EEEEviT0_T1_)
        .other          _ZN2at6native29vectorized_elementwise_kernelILi8EZZZNS0_60_GLOBAL__N__171e0b9f_22_ActivationEluKernel_cu_9e10b42f_305310elu_kernelERNS_18TensorIteratorBaseERKN3c106ScalarES8_S8_ENKUlvE_clEvENKUlvE1_clEvEUlNS5_4HalfEE_St5arrayIPcLm2EEEEviT0_T1_,@"STO_CUDA_ENTRY STV_DEFAULT"
_ZN2at6native29vectorized_elementwise_kernelILi8EZZZNS0_60_GLOBAL__N__171e0b9f_22_ActivationEluKernel_cu_9e10b42f_305310elu_kernelERNS_18TensorIteratorBaseERKN3c106ScalarES8_S8_ENKUlvE_clEvENKUlvE1_clEvEUlNS5_4HalfEE_St5arrayIPcLm2EEEEviT0_T1_:
.text._ZN2at6native29vectorized_elementwise_kernelILi8EZZZNS0_60_GLOBAL__N__171e0b9f_22_ActivationEluKernel_cu_9e10b42f_305310elu_kernelERNS_18TensorIteratorBaseERKN3c106ScalarES8_S8_ENKUlvE_clEvENKUlvE1_clEvEUlNS5_4HalfEE_St5arrayIPcLm2EEEEviT0_T1_:
        /* <DEDUP_REMOVED lines=14> */
[----:B--2---:R-:W-:-:S05]  /*00e0*/  HADD2.F32 R8, -RZ, R4.H0_H0 ;  /* 0x20000004ff087230 */ /* 0x004fca0000004100 */
        /* <DEDUP_REMOVED lines=32> */
.L_x_6165:
[----:B------:R-:W-:Y:S02]  /*02f0*/  ULDC UR6, c[0x0][0x21c] ;  /* 0x0000870000067ab9 */ /* 0x000fe40000000800 */
[----:B------:R-:W-:-:S07]  /*0300*/  FMUL.FTZ R2, R8, UR6 ;  /* 0x0000000608027c20 */ /* 0x000fce0008410000 */
.L_x_6166:
[----:B------:R-:W-:Y:S05]  /*0310*/  BSYNC B0 ;  /* 0x0000000000007941 */ /* 0x000fea0003800000 */
.L_x_6164:
        /* <DEDUP_REMOVED lines=34> */
.L_x_6168:
[----:B------:R-:W-:Y:S02]  /*0540*/  ULDC UR6, c[0x0][0x21c] ;  /* 0x0000870000067ab9 */ /* 0x000fe40000000800 */
[----:B------:R-:W-:-:S07]  /*0550*/  FMUL.FTZ R3, R3, UR6 ;  /* 0x0000000603037c20 */ /* 0x000fce0008410000 */
.L_x_6169:
[----:B------:R-:W-:Y:S05]  /*0560*/  BSYNC B0 ;  /* 0x0000000000007941 */ /* 0x000fea0003800000 */
.L_x_6167:
        /* <DEDUP_REMOVED lines=34> */
.L_x_6171:
[----:B------:R-:W-:Y:S02]  /*0790*/  ULDC UR6, c[0x0][0x21c] ;  /* 0x0000870000067ab9 */ /* 0x000fe40000000800 */
[----:B------:R-:W-:-:S07]  /*07a0*/  FMUL.FTZ R4, R4, UR6 ;  /* 0x0000000604047c20 */ /* 0x000fce0008410000 */
.L_x_6172:
[----:B------:R-:W-:Y:S05]  /*07b0*/  BSYNC B0 ;  /* 0x0000000000007941 */ /* 0x000fea0003800000 */
.L_x_6170:
        /* <DEDUP_REMOVED lines=34> */
.L_x_6174:
[----:B------:R-:W-:Y:S02]  /*09e0*/  ULDC UR6, c[0x0][0x21c] ;  /* 0x0000870000067ab9 */ /* 0x000fe40000000800 */
[----:B------:R-:W-:-:S07]  /*09f0*/  FMUL.FTZ R5, R5, UR6 ;  /* 0x0000000605057c20 */ /* 0x000fce0008410000 */
.L_x_6175:
[----:B------:R-:W-:Y:S05]  /*0a00*/  BSYNC B0 ;  /* 0x0000000000007941 */ /* 0x000fea0003800000 */
.L_x_6173:
        /* <DEDUP_REMOVED lines=34> */
.L_x_6177:
[----:B------:R-:W-:Y:S02]  /*0c30*/  ULDC UR6, c[0x0][0x21c] ;  /* 0x0000870000067ab9 */ /* 0x000fe40000000800 */
[----:B------:R-:W-:-:S07]  /*0c40*/  FMUL.FTZ R8, R8, UR6 ;  /* 0x0000000608087c20 */ /* 0x000fce0008410000 */
.L_x_6178:
[----:B------:R-:W-:Y:S05]  /*0c50*/  BSYNC B0 ;  /* 0x0000000000007941 */ /* 0x000fea0003800000 */
.L_x_6176:
        /* <DEDUP_REMOVED lines=34> */
.L_x_6180:
[----:B------:R-:W-:Y:S02]  /*0e80*/  ULDC UR6, c[0x0][0x21c] ;  /* 0x0000870000067ab9 */ /* 0x000fe40000000800 */
[----:B------:R-:W-:-:S07]  /*0e90*/  FMUL.FTZ R9, R6, UR6 ;  /* 0x0000000606097c20 */ /* 0x000fce0008410000 */
.L_x_6181:
[----:B------:R-:W-:Y:S05]  /*0ea0*/  BSYNC B0 ;  /* 0x0000000000007941 */ /* 0x000fea0003800000 */
.L_x_6179:
        /* <DEDUP_REMOVED lines=34> */
.L_x_6183:
[----:B------:R-:W-:Y:S02]  /*10d0*/  ULDC UR6, c[0x0][0x21c] ;  /* 0x0000870000067ab9 */ /* 0x000fe40000000800 */
[----:B------:R-:W-:-:S07]  /*10e0*/  FMUL.FTZ R10, R10, UR6 ;  /* 0x000000060a0a7c20 */ /* 0x000fce0008410000 */
.L_x_6184:
[----:B------:R-:W-:Y:S05]  /*10f0*/  BSYNC B0 ;  /* 0x0000000000007941 */ /* 0x000fea0003800000 */
.L_x_6182:
        /* <DEDUP_REMOVED lines=34> */
.L_x_6186:
[----:B------:R-:W-:Y:S02]  /*1320*/  ULDC UR6, c[0x0][0x21c] ;  /* 0x0000870000067ab9 */ /* 0x000fe40000000800 */
[----:B------:R-:W-:-:S07]  /*1330*/  FMUL.FTZ R11, R7, UR6 ;  /* 0x00000006070b7c20 */ /* 0x000fce0008410000 */
.L_x_6187:
[----:B------:R-:W-:Y:S05]  /*1340*/  BSYNC B0 ;  /* 0x0000000000007941 */ /* 0x000fea0003800000 */
.L_x_6185:
[----:B------:R-:W0:Y:S01]  /*1350*/  LDC.64 R6, c[0x0][0x230] ;  /* 0x00008c00ff067b82 */ /* 0x000e220000000a00 */
[----:B------:R-:W-:Y:S02]  /*1360*/  F2FP.F16.F32.PACK_AB R5, R5, R4 ;  /* 0x000000040505723e */ /* 0x000fe400000000ff */
[----:B------:R-:W-:Y:S01]  /*1370*/  F2FP.F16.F32.PACK_AB R4, R3, R2 ;  /* 0x000000020304723e */ /* 0x000fe200000000ff */
[----:B0-----:R-:W-:Y:S01]  /*1380*/  IMAD.WIDE.U32 R16, R16, 0x2, R6 ;  /* 0x0000000210107825 */ /* 0x001fe200078e0006 */
[----:B------:R-:W-:Y:S02]  /*1390*/  F2FP.F16.F32.PACK_AB R6, R9, R8 ;  /* 0x000000080906723e */ /* 0x000fe400000000ff */
[----:B------:R-:W-:Y:S01]  /*13a0*/  F2FP.F16.F32.PACK_AB R7, R11, R10 ;  /* 0x0000000a0b07723e */ /* 0x000fe200000000ff */
[----:B------:R-:W-:-:S05]  /*13b0*/  IMAD.WIDE R16, R0, 0x10, R16 ;  /* 0x0000001000107825 */ /* 0x000fca00078e0210 */
[----:B------:R-:W-:Y:S01]  /*13c0*/  STG.E.128 desc[UR4][R16.64], R4 ;  /* 0x0000000410007986 */ /* 0x000fe2000c101d04 */
[----:B------:R-:W-:Y:S05]  /*13d0*/  EXIT ;  /* 0x000000000000794d */ /* 0x000fea0003800000 */
.L_x_6163:
        /* <DEDUP_REMOVED lines=93> */
.L_x_6191:
[----:B------:R-:W-:Y:S02]  /*19b0*/  ULDC UR6, c[0x0][0x21c] ;  /* 0x0000870000067ab9 */ /* 0x000fe40000000800 */
[----:B0-----:R-:W-:-:S07]  /*19c0*/  FMUL.FTZ R9, R20, UR6 ;  /* 0x0000000614097c20 */ /* 0x001fce0008410000 */
.L_x_6192:
[----:B------:R-:W-:Y:S05]  /*19d0*/  BSYNC B1 ;  /* 0x0000000000017941 */ /* 0x000fea0003800000 */
.L_x_6190:
[----:B------:R-:W-:-:S07]  /*19e0*/  F2FP.F16.F32.PACK_AB R9, RZ, R9 ;  /* 0x00000009ff09723e */ /* 0x000fce00000000ff */
.L_x_6189:
[----:B------:R-:W-:Y:S05]  /*19f0*/  BSYNC B0 ;  /* 0x0000000000007941 */ /* 0x000fea0003800000 */
.L_x_6188:
        /* <DEDUP_REMOVED lines=38> */
.L_x_6196:
[----:B------:R-:W-:Y:S02]  /*1c60*/  ULDC UR6, c[0x0][0x21c] ;  /* 0x0000870000067ab9 */ /* 0x000fe40000000800 */
[----:B------:R-:W-:-:S07]  /*1c70*/  FMUL.FTZ R3, R0, UR6 ;  /* 0x0000000600037c20 */ /* 0x000fce0008410000 */
.L_x_6197:
[----:B------:R-:W-:Y:S05]  /*1c80*/  BSYNC B1 ;  /* 0x0000000000017941 */ /* 0x000fea0003800000 */
.L_x_6195:
[----:B------:R-:W-:-:S07]  /*1c90*/  F2FP.F16.F32.PACK_AB R3, RZ, R3 ;  /* 0x00000003ff03723e */ /* 0x000fce00000000ff */
.L_x_6194:
[----:B------:R-:W-:Y:S05]  /*1ca0*/  BSYNC B0 ;  /* 0x0000000000007941 */ /* 0x000fea0003800000 */
.L_x_6193:
        /* <DEDUP_REMOVED lines=38> */
.L_x_6201:
[----:B------:R-:W-:Y:S02]  /*1f10*/  ULDC UR6, c[0x0][0x21c] ;  /* 0x0000870000067ab9 */ /* 0x000fe40000000800 */
[----:B------:R-:W-:-:S07]  /*1f20*/  FMUL.FTZ R0, R0, UR6 ;  /* 0x0000000600007c20 */ /* 0x000fce0008410000 */
.L_x_6202:
[----:B------:R-:W-:Y:S05]  /*1f30*/  BSYNC B1 ;  /* 0x0000000000017941 */ /* 0x000fea0003800000 */
.L_x_6200:
[----:B------:R-:W-:-:S07]  /*1f40*/  F2FP.F16.F32.PACK_AB R0, RZ, R0 ;  /* 0x00000000ff00723e */ /* 0x000fce00000000ff */
.L_x_6199:
[----:B------:R-:W-:Y:S05]  /*1f50*/  BSYNC B0 ;  /* 0x0000000000007941 */ /* 0x000fea0003800000 */
.L_x_6198:
        /* <DEDUP_REMOVED lines=38> */
.L_x_6206:
[----:B------:R-:W-:Y:S02]  /*21c0*/  ULDC UR6, c[0x0][0x21c] ;  /* 0x0000870000067ab9 */ /* 0x000fe40000000800 */
[----:B------:R-:W-:-:S07]  /*21d0*/  FMUL.FTZ R4, R4, UR6 ;  /* 0x0000000604047c20 */ /* 0x000fce0008410000 */
.L_x_6207:
[----:B------:R-:W-:Y:S05]  /*21e0*/  BSYNC B1 ;  /* 0x0000000000017941 */ /* 0x000fea0003800000 */
.L_x_6205:
[----:B------:R-:W-:-:S07]  /*21f0*/  F2FP.F16.F32.PACK_AB R4, RZ, R4 ;  /* 0x00000004ff04723e */ /* 0x000fce00000000ff */
.L_x_6204:
[----:B------:R-:W-:Y:S05]  /*2200*/  BSYNC B0 ;  /* 0x0000000000007941 */ /* 0x000fea0003800000 */
.L_x_6203:
        /* <DEDUP_REMOVED lines=38> */
.L_x_6211:
[----:B------:R-:W-:Y:S02]  /*2470*/  ULDC UR6, c[0x0][0x21c] ;  /* 0x0000870000067ab9 */ /* 0x000fe40000000800 */
[----:B------:R-:W-:-:S07]  /*2480*/  FMUL.FTZ R5, R5, UR6 ;  /* 0x0000000605057c20 */ /* 0x000fce0008410000 */
.L_x_6212:
[----:B------:R-:W-:Y:S05]  /*2490*/  BSYNC B1 ;  /* 0x0000000000017941 */ /* 0x000fea0003800000 */
.L_x_6210:
[----:B------:R-:W-:-:S07]  /*24a0*/  F2FP.F16.F32.PACK_AB R5, RZ, R5 ;  /* 0x00000005ff05723e */ /* 0x000fce00000000ff */
.L_x_6209:
[----:B------:R-:W-:Y:S05]  /*24b0*/  BSYNC B0 ;  /* 0x0000000000007941 */ /* 0x000fea0003800000 */
.L_x_6208:
        /* <DEDUP_REMOVED lines=38> */
.L_x_6216:
[----:B------:R-:W-:Y:S02]  /*2720*/  ULDC UR6, c[0x0][0x21c] ;  /* 0x0000870000067ab9 */ /* 0x000fe40000000800 */
[----:B------:R-:W-:-:S07]  /*2730*/  FMUL.FTZ R6, R6, UR6 ;  /* 0x0000000606067c20 */ /* 0x000fce0008410000 */
.L_x_6217:
[----:B------:R-:W-:Y:S05]  /*2740*/  BSYNC B1 ;  /* 0x0000000000017941 */ /* 0x000fea0003800000 */
.L_x_6215:
[----:B------:R-:W-:-:S07]  /*2750*/  F2FP.F16.F32.PACK_AB R6, RZ, R6 ;  /* 0x00000006ff06723e */ /* 0x000fce00000000ff */
.L_x_6214:
[----:B------:R-:W-:Y:S05]  /*2760*/  BSYNC B0 ;  /* 0x0000000000007941 */ /* 0x000fea0003800000 */
.L_x_6213:
        /* <DEDUP_REMOVED lines=38> */
.L_x_6221:
[----:B------:R-:W-:Y:S02]  /*29d0*/  ULDC UR6, c[0x0][0x21c] ;  /* 0x0000870000067ab9 */ /* 0x000fe40000000800 */
[----:B------:R-:W-:-:S07]  /*29e0*/  FMUL.FTZ R7, R7, UR6 ;  /* 0x0000000607077c20 */ /* 0x000fce0008410000 */
.L_x_6222:
[----:B------:R-:W-:Y:S05]  /*29f0*/  BSYNC B1 ;  /* 0x0000000000017941 */ /* 0x000fea0003800000 */
.L_x_6220:
[----:B------:R-:W-:-:S07]  /*2a00*/  F2FP.F16.F32.PACK_AB R7, RZ, R7 ;  /* 0x00000007ff07723e */ /* 0x000fce00000000ff */
.L_x_6219:
[----:B------:R-:W-:Y:S05]  /*2a10*/  BSYNC B0 ;  /* 0x0000000000007941 */ /* 0x000fea0003800000 */
.L_x_6218:
        /* <DEDUP_REMOVED lines=38> */
.L_x_6226:
[----:B------:R-:W-:Y:S02]  /*2c80*/  ULDC UR6, c[0x0][0x21c] ;  /* 0x0000870000067ab9 */ /* 0x000fe40000000800 */
[----:B------:R-:W-:-:S07]  /*2c90*/  FMUL.FTZ R8, R8, UR6 ;  /* 0x0000000608087c20 */ /* 0x000fce0008410000 */
.L_x_6227:
[----:B------:R-:W-:Y:S05]  /*2ca0*/  BSYNC B1 ;  /* 0x0000000000017941 */ /* 0x000fea0003800000 */
.L_x_6225:
[----:B------:R-:W-:-:S07]  /*2cb0*/  F2FP.F16.F32.PACK_AB R8, RZ, R8 ;  /* 0x00000008ff08723e */ /* 0x000fce00000000ff */
.L_x_6224:
[----:B------:R-:W-:Y:S05]  /*2cc0*/  BSYNC B0 ;  /* 0x0000000000007941 */ /* 0x000fea0003800000 */
.L_x_6223:
        /* <DEDUP_REMOVED lines=17> */
.L_x_6230:
[----:B------:R-:W-:-:S13]  /*2de0*/  ISETP.GE.AND P0, PT, R18, R17, PT ;  /* 0x000000111200720c */ /* 0x000fda0003f06270 */
[----:B------:R-:W-:Y:S05]  /*2df0*/  @P0 BRA `(.L_x_6232) ;  /* 0x0000000000300947 */ /* 0x000fea0003800000 */
[----:B0-----:R-:W0:Y:S01]  /*2e00*/  LDC.64 R2, c[0x0][0x230] ;  /* 0x00008c00ff027b82 */ /* 0x001e220000000a00 */
[----:B------:R-:W-:Y:S02]  /*2e10*/  IADD3 R9, R16, R18, RZ ;  /* 0x0000001210097210 */ /* 0x000fe40007ffe0ff */
[----:B------:R-:W-:-:S03]  /*2e20*/  IADD3 R18, R18, 0x80, RZ ;  /* 0x0000008012127810 */ /* 0x000fc60007ffe0ff */
[----:B0-----:R-:W-:-:S05]  /*2e30*/  IMAD.WIDE.U32 R2, R9, 0x2, R2 ;  /* 0x0000000209027825 */ /* 0x001fca00078e0002 */
[----:B------:R1:W-:Y:S02]  /*2e40*/  STG.E.U16 desc[UR4][R2.64], R0 ;  /* 0x0000000002007986 */ /* 0x0003e4000c101504 */
.L_x_6231:
[----:B------:R-:W-:-:S13]  /*2e50*/  ISETP.GE.AND P0, PT, R18, R17, PT ;  /* 0x000000111200720c */ /* 0x000fda0003f06270 */
[----:B------:R-:W-:Y:S05]  /*2e60*/  @P0 BRA `(.L_x_6233) ;  /* 0x0000000000300947 */ /* 0x000fea0003800000 */
[----:B-1----:R-:W1:Y:S01]  /*2e70*/  LDC.64 R2, c[0x0][0x230] ;  /* 0x00008c00ff027b82 */ /* 0x002e620000000a00 */
[----:B0-----:R-:W-:Y:S02]  /*2e80*/  IADD3 R9, R16, R18, RZ ;  /* 0x0000001210097210 */ /* 0x001fe40007ffe0ff */
[----:B------:R-:W-:-:S03]  /*2e90*/  IADD3 R18, R18, 0x80, RZ ;  /* 0x0000008012127810 */ /* 0x000fc60007ffe0ff */
[----:B-1----:R-:W-:-:S05]  /*2ea0*/  IMAD.WIDE.U32 R2, R9, 0x2, R2 ;  /* 0x0000000209027825 */ /* 0x002fca00078e0002 */
[----:B------:R1:W-:Y:S02]  /*2eb0*/  STG.E.U16 desc[UR4][R2.64], R4 ;  /* 0x0000000402007986 */ /* 0x0003e4000c101504 */
.L_x_6232:
[----:B------:R-:W-:-:S13]  /*2ec0*/  ISETP.GE.AND P0, PT, R18, R17, PT ;  /* 0x000000111200720c */ /* 0x000fda0003f06270 */
[----:B------:R-:W-:Y:S05]  /*2ed0*/  @P0 BRA `(.L_x_6234) ;  /* 0x0000000000340947 */ /* 0x000fea0003800000 */
[----:B01----:R-:W0:Y:S01]  /*2ee0*/  LDC.64 R2, c[0x0][0x230] ;  /* 0x00008c00ff027b82 */ /* 0x003e220000000a00 */
[----:B------:R-:W-:Y:S02]  /*2ef0*/  IADD3 R9, R16, R18, RZ ;  /* 0x0000001210097210 */ /* 0x000fe40007ffe0ff */
[----:B------:R-:W-:-:S03]  /*2f00*/  IADD3 R18, R18, 0x80, RZ ;  /* 0x0000008012127810 */ /* 0x000fc60007ffe0ff */
[----:B0-----:R-:W-:-:S05]  /*2f10*/  IMAD.WIDE.U32 R2, R9, 0x2, R2 ;  /* 0x0000000209027825 */ /* 0x001fca00078e0002 */
[----:B------:R2:W-:Y:S02]  /*2f20*/  STG.E.U16 desc[UR4][R2.64], R5 ;  /* 0x0000000502007986 */ /* 0x0005e4000c101504 */
.L_x_6233:
        /* <DEDUP_REMOVED lines=8> */
.L_x_6234:
[----:B------:R-:W-:Y:S05]  /*2fb0*/  BSYNC B1 ;  /* 0x0000000000017941 */ /* 0x000fea0003800000 */
.L_x_6229:
[----:B------:R-:W-:-:S13]  /*2fc0*/  ISETP.GE.AND P0, PT, R18, R17, PT ;  /* 0x000000111200720c */ /* 0x000fda0003f06270 */
[----:B012---:R-:W0:Y:S01]  /*2fd0*/  @!P0 LDC.64 R2, c[0x0][0x230] ;  /* 0x00008c00ff028b82 */ /* 0x007e220000000a00 */
[----:B------:R-:W-:Y:S02]  /*2fe0*/  @!P0 IADD3 R5, R16, R18, RZ ;  /* 0x0000001210058210 */ /* 0x000fe40007ffe0ff */
[----:B------:R-:W-:-:S03]  /*2ff0*/  @!P0 IADD3 R18, R18, 0x80, RZ ;  /* 0x0000008012128810 */ /* 0x000fc60007ffe0ff */
[----:B0-----:R-:W-:-:S05]  /*3000*/  @!P0 IMAD.WIDE.U32 R2, R5, 0x2, R2 ;  /* 0x0000000205028825 */ /* 0x001fca00078e0002 */
[----:B------:R3:W-:Y:S02]  /*3010*/  @!P0 STG.E.U16 desc[UR4][R2.64], R7 ;  /* 0x0000000702008986 */ /* 0x0007e4000c101504 */
.L_x_6235:
[----:B------:R-:W-:Y:S05]  /*3020*/  BSYNC B0 ;  /* 0x0000000000007941 */ /* 0x000fea0003800000 */
.L_x_6228:
        /* <DEDUP_REMOVED lines=8> */
.L_x_6236:
        /* <DEDUP_REMOVED lines=13> */
.L_x_7866:


//--------------------- .text._ZN2at6native18elementwise_kernelILi128ELi4EZNS0_15gpu_kernel_implIZZZNS0_60_GLOBAL__N__171e0b9f_22_ActivationEluKernel_cu_9e10b42f_305310elu_kernelERNS_18TensorIteratorBaseERKN3c106ScalarES9_S9_ENKUlvE_clEvENKUlvE0_clEvEUlfE_EEvS5_RKT_EUliE_EEviT1_ --------------------------
	.section	.text._ZN2at6native18elementwise_kernelILi128ELi4EZNS0_15gpu_kernel_implIZZZNS0_60_GLOBAL__N__171e0b9f_22_ActivationEluKernel_cu_9e10b42f_305310elu_kernelERNS_18TensorIteratorBaseERKN3c106ScalarES9_S9_ENKUlvE_clEvENKUlvE0_clEvEUlfE_EEvS5_RKT_EUliE_EEviT1_,"ax",@progbits
	.align	128
        .global         _ZN2at6native18elementwise_kernelILi128ELi4EZNS0_15gpu_kernel_implIZZZNS0_60_GLOBAL__N__171e0b9f_22_ActivationEluKernel_cu_9e10b42f_305310elu_kernelERNS_18TensorIteratorBaseERKN3c106ScalarES9_S9_ENKUlvE_clEvENKUlvE0_clEvEUlfE_EEvS5_RKT_EUliE_EEviT1_
        .type           _ZN2at6native18elementwise_kernelILi128ELi4EZNS0_15gpu_kernel_implIZZZNS0_60_GLOBAL__N__171e0b9f_22_ActivationEluKernel_cu_9e10b42f_305310elu_kernelERNS_18TensorIteratorBaseERKN3c106ScalarES9_S9_ENKUlvE_clEvENKUlvE0_clEvEUlfE_EEvS5_RKT_EUliE_EEviT1_,@function
        .size           _ZN2at6native18elementwise_kernelILi128ELi4EZNS0_15gpu_kernel_implIZZZNS0_60_GLOBAL__N__171e0b9f_22_ActivationEluKernel_cu_9e10b42f_305310elu_kernelERNS_18TensorIteratorBaseERKN3c106ScalarES9_S9_ENKUlvE_clEvENKUlvE0_clEvEUlfE_EEvS5_RKT_EUliE_EEviT1_,(.L_x_7867 - _ZN2at6native18elementwise_kernelILi128ELi4EZNS0_15gpu_kernel_implIZZZNS0_60_GLOBAL__N__171e0b9f_22_ActivationEluKernel_cu_9e10b42f_305310elu_kernelERNS_18TensorIteratorBaseERKN3c106ScalarES9_S9_ENKUlvE_clEvENKUlvE0_clEvEUlfE_EEvS5_RKT_EUliE_EEviT1_)
        .other          _ZN2at6native18elementwise_kernelILi128ELi4EZNS0_15gpu_kernel_implIZZZNS0_60_GLOBAL__N__171e0b9f_22_ActivationEluKernel_cu_9e10b42f_305310elu_kernelERNS_18TensorIteratorBaseERKN3c106ScalarES9_S9_ENKUlvE_clEvENKUlvE0_clEvEUlfE_EEvS5_RKT_EUliE_EEviT1_,@"STO_CUDA_ENTRY STV_DEFAULT"
_ZN2at6native18elementwise_kernelILi128ELi4EZNS0_15gpu_kernel_implIZZZNS0_60_GLOBAL__N__171e0b9f_22_ActivationEluKernel_cu_9e10b42f_305310elu_kernelERNS_18TensorIteratorBaseERKN3c106ScalarES9_S9_ENKUlvE_clEvENKUlvE0_clEvEUlfE_EEvS5_RKT_EUliE_EEviT1_:
.text._ZN2at6native18elementwise_kernelILi128ELi4EZNS0_15gpu_kernel_implIZZZNS0_60_GLOBAL__N__171e0b9f_22_ActivationEluKernel_cu_9e10b42f_305310elu_kernelERNS_18TensorIteratorBaseERKN3c106ScalarES9_S9_ENKUlvE_clEvENKUlvE0_clEvEUlfE_EEvS5_RKT_EUliE_EEviT1_:
        /* <DEDUP_REMOVED lines=315> */
.L_x_6239:
        /* <DEDUP_REMOVED lines=22> */
.L_x_6244:
[----:B------:R-:W2:Y:S02]  /*1510*/  LDG.E.U8 R0, desc[UR36][R2.64] ;  /* 0x0000002402007981 */ /* 0x000ea4000c1e1100 */
[----:B--2---:R-:W-:Y:S01]  /*1520*/  I2FP.F32.U32 R0, R0 ;  /* 0x0000000000007245 */ /* 0x004fe20000201000 */
[----:B------:R-:W-:Y:S06]  /*1530*/  BRA `(.L_x_6246) ;  /* 0x0000000c002c7947 */ /* 0x000fec0003800000 */
.L_x_6243:
        /* <DEDUP_REMOVED lines=9> */
.L_x_6248:
[----:B------:R-:W2:Y:S02]  /*15d0*/  LDG.E R0, desc[UR36][R2.64] ;  /* 0x0000002402007981 */ /* 0x000ea4000c1e1900 */
[----:B--2---:R-:W-:Y:S01]  /*15e0*/  I2FP.F32.S32 R0, R0 ;  /* 0x0000000000007245 */ /* 0x004fe20000201400 */
[----:B------:R-:W-:Y:S06]  /*15f0*/  BRA `(.L_x_6246) ;  /* 0x0000000800fc7947 */ /* 0x000fec0003800000 */
.L_x_6247:
[----:B------:R-:W2:Y:S02]  /*1600*/  LDG.E.U16 R0, desc[UR36][R2.64] ;  /* 0x0000002402007981 */ /* 0x000ea4000c1e1500 */
[----:B--2---:R-:W0:Y:S01]  /*1610*/  I2F.S16 R0, R0 ;  /* 0x0000000000007306 */ /* 0x004e220000101400 */
[----:B------:R-:W-:Y:S05]  /*1620*/  BRA `(.L_x_6246) ;  /* 0x0000000800f07947 */ /* 0x000fea0003800000 */
.L_x_6242:
        /* <DEDUP_REMOVED lines=8> */
.L_x_6250:
[----:B------:R-:W2:Y:S02]  /*16b0*/  LDG.E.U16 R0, desc[UR36][R2.64] ;  /* 0x0000002402007981 */ /* 0x000ea4000c1e1500 */
[----:B--2---:R-:W-:Y:S01]  /*16c0*/  HADD2.F32 R0, -RZ, R0.H0_H0 ;  /* 0x20000000ff007230 */ /* 0x004fe20000004100 */
[----:B------:R-:W-:Y:S06]  /*16d0*/  BRA `(.L_x_6246) ;  /* 0x0000000800c47947 */ /* 0x000fec0003800000 */
.L_x_6249:
        /* <DEDUP_REMOVED lines=8> */
.L_x_6252:
[----:B------:R-:W2:Y:S02]  /*1760*/  LDG.E.U16 R0, desc[UR36][R2.64] ;  /* 0x0000002402007981 */ /* 0x000ea4000c1e1500 */
[----:B--2---:R-:W-:Y:S01]  /*1770*/  HADD2.F32 R0, -RZ, R0.H0_H0 ;  /* 0x20000000ff007230 */ /* 0x004fe20000004100 */
[----:B------:R-:W-:Y:S06]  /*1780*/  BRA `(.L_x_6246) ;  /* 0x0000000800987947 */ /* 0x000fec0003800000 */
.L_x_6251:
[----:B------:R-:W2:Y:S01]  /*1790*/  LDG.E.64 R2, desc[UR36][R2.64] ;  /* 0x0000002402027981 */ /* 0x000ea2000c1e1b00 */
[----:B------:R-:W-:Y:S01]  /*17a0*/  UMOV UR4, 0xf0000000 ;  /* 0xf000000000047882 */ /* 0x000fe20000000000 */
[----:B------:R-:W-:Y:S01]  /*17b0*/  UMOV UR5, 0x380fffff ;  /* 0x380fffff00057882 */ /* 0x000fe20000000000 */
[----:B--2---:R-:W0:Y:S01]  /*17c0*/  F2F.F32.F64 R0, R2 ;  /* 0x0000000200007310 */ /* 0x004e220000301000 */
[----:B------:R-:W-:-:S14]  /*17d0*/  DSETP.GEU.AND P0, PT, |R2|, UR4, PT ;  /* 0x0000000402007e2a */ /* 0x000fdc000bf0e200 */
[----:B0-----:R-:W-:Y:S01]  /*17e0*/  @!P0 FMUL R0, R0, 1.175494350822287508e-38 ;  /* 0x0080000000008820 */ /* 0x001fe20000400000 */
[----:B------:R-:W-:Y:S06]  /*17f0*/  BRA `(.L_x_6246) ;  /* 0x00000008007c7947 */ /* 0x000fec0003800000 */
.L_x_6241:
        /* <DEDUP_REMOVED lines=12> */
.L_x_6255:
[----:B------:R-:W2:Y:S01]  /*18c0*/  LDG.E.64 R2, desc[UR36][R2.64] ;  /* 0x0000002402027981 */ /* 0x000ea2000c1e1b00 */
[----:B------:R-:W-:Y:S01]  /*18d0*/  UMOV UR4, 0xf0000000 ;  /* 0xf000000000047882 */ /* 0x000fe20000000000 */
[----:B------:R-:W-:Y:S01]  /*18e0*/  UMOV UR5, 0x380fffff ;  /* 0x380fffff00057882 */ /* 0x000fe20000000000 */
[----:B--2---:R-:W0:Y:S01]  /*18f0*/  F2F.F32.F64 R0, R2 ;  /* 0x0000000200007310 */ /* 0x004e220000301000 */
[----:B------:R-:W-:-:S14]  /*1900*/  DSETP.GEU.AND P0, PT, |R2|, UR4, PT ;  /* 0x0000000402007e2a */ /* 0x000fdc000bf0e200 */
[----:B0-----:R-:W-:Y:S01]  /*1910*/  @!P0 FMUL R0, R0, 1.175494350822287508e-38 ;  /* 0x0080000000008820 */ /* 0x001fe20000400000 */
[----:B------:R-:W-:Y:S06]  /*1920*/  BRA `(.L_x_6246) ;  /* 0x0000000800307947 */ /* 0x000fec0003800000 */
.L_x_6254:
        /* <DEDUP_REMOVED lines=26> */
.L_x_6257:
        /* <DEDUP_REMOVED lines=13> */
.L_x_6256:
[----:B------:R-:W2:Y:S02]  /*1ba0*/  LDG.E.U16 R0, desc[UR36][R2.64] ;  /* 0x0000002402007981 */ /* 0x000ea4000c1e1500 */
[----:B--2---:R-:W-:Y:S01]  /*1bb0*/  IMAD.U32 R0, R0, 0x10000, RZ ;  /* 0x0001000000007824 */ /* 0x004fe200078e00ff */
[----:B------:R-:W-:Y:S06]  /*1bc0*/  BRA `(.L_x_6246) ;  /* 0x0000000400887947 */ /* 0x000fec0003800000 */
.L_x_6253:
        /* <DEDUP_REMOVED lines=11> */
.L_x_6260:
        /* <DEDUP_REMOVED lines=20> */
.L_x_6262:
[----:B------:R-:W-:Y:S05]  /*1dc0*/  BSYNC B0 ;  /* 0x0000000000007941 */ /* 0x000fea0003800000 */
.L_x_6261:
[----:B------:R-:W-:Y:S01]  /*1dd0*/  LEA R3, R0, 0x3b800000, 0x17 ;  /* 0x3b80000000037811 */ /* 0x000fe200078eb8ff */
[----:B------:R-:W-:-:S05]  /*1de0*/  IMAD.SHL.U32 R0, R2, 0x100000, RZ ;  /* 0x0010000002007824 */ /* 0x000fca00078e00ff */
[----:B------:R-:W-:Y:S01]  /*1df0*/  LOP3.LUT R0, R3, R0, R4, 0xfe, !PT ;  /* 0x0000000003007212 */ /* 0x000fe200078efe04 */
[----:B------:R-:W-:Y:S06]  /*1e00*/  BRA `(.L_x_6246) ;  /* 0x0000000000f87947 */ /* 0x000fec0003800000 */
.L_x_6259:
        /* <DEDUP_REMOVED lines=20> */
.L_x_6264:
[----:B------:R-:W-:Y:S05]  /*1f50*/  BSYNC B0 ;  /* 0x0000000000007941 */ /* 0x000fea0003800000 */
.L_x_6263:
[----:B------:R-:W-:Y:S01]  /*1f60*/  LEA R3, R0, 0x37800000, 0x17 ;  /* 0x3780000000037811 */ /* 0x000fe200078eb8ff */
[----:B------:R-:W-:-:S05]  /*1f70*/  IMAD.SHL.U32 R0, R2, 0x200000, RZ ;  /* 0x0020000002007824 */ /* 0x000fca00078e00ff */
[----:B------:R-:W-:Y:S01]  /*1f80*/  LOP3.LUT R0, R3, R0, R4, 0xfe, !PT ;  /* 0x0000000003007212 */ /* 0x000fe200078efe04 */
[----:B------:R-:W-:Y:S06]  /*1f90*/  BRA `(.L_x_6246) ;  /* 0x0000000000947947 */ /* 0x000fec0003800000 */
.L_x_6258:
        /* <DEDUP_REMOVED lines=14> */
.L_x_6245:
        /* <DEDUP_REMOVED lines=16> */
.L_x_6267:
[----:B------:R-:W-:Y:S01]  /*2180*/  IMAD.MOV.U32 R0, RZ, RZ, RZ ;  /* 0x000000ffff007224 */ /* 0x000fe200078e00ff */
[----:B------:R-:W-:Y:S06]  /*2190*/  BRA `(.L_x_6246) ;  /* 0x0000000000147947 */ /* 0x000fec0003800000 */
.L_x_6266:
[----:B------:R-:W2:Y:S02]  /*21a0*/  LDG.E.64 R2, desc[UR36][R2.64] ;  /* 0x0000002402027981 */ /* 0x000ea4000c1e1b00 */
[----:B--2---:R0:W1:Y:S01]  /*21b0*/  I2F.U64 R0, R2 ;  /* 0x0000000200007312 */ /* 0x0040620000301000 */
[----:B------:R-:W-:Y:S05]  /*21c0*/  BRA `(.L_x_6246) ;  /* 0x0000000000087947 */ /* 0x000fea0003800000 */
.L_x_6265:
[----:B------:R-:W2:Y:S02]  /*21d0*/  LDG.E R0, desc[UR36][R2.64] ;  /* 0x0000002402007981 */ /* 0x000ea4000c1e1900 */
[----:B--2---:R-:W-:-:S07]  /*21e0*/  I2FP.F32.U32 R0, R0 ;  /* 0x0000000000007245 */ /* 0x004fce0000201000 */
.L_x_6246:
[----:B------:R-:W-:Y:S05]  /*21f0*/  BSYNC B6 ;  /* 0x0000000000067941 */ /* 0x000fea0003800000 */
.L_x_6240:
[----:B01---5:R-:W-:Y:S01]  /*2200*/  FSETP.GT.FTZ.AND P0, PT, R0, RZ, PT ;  /* 0x000000ff0000720b */ /* 0x023fe20003f14000 */
[----:B------:R-:W-:-:S12]  /*2210*/  BSSY B0, `(.L_x_6268) ;  /* 0x0000022000007945 */ /* 0x000fd80003800000 */
[----:B------:R-:W-:Y:S05]  /*2220*/  @P0 BRA `(.L_x_6269) ;  /* 0x0000000000780947 */ /* 0x000fea0003800000 */
[----:B------:R-:W-:Y:S01]  /*2230*/  ULDC UR4, c[0x0][0x428] ;  /* 0x00010a0000047ab9 */ /* 0x000fe20000000800 */
[----:B------:R-:W-:Y:S02]  /*2240*/  IMAD.MOV.U32 R5, RZ, RZ, 0x3ab5ebe6 ;  /* 0x3ab5ebe6ff057424 */ /* 0x000fe400078e00ff */
[----:B------:R-:W-:Y:S01]  /*2250*/  FMUL.FTZ R0, R0, UR4 ;  /* 0x0000000400007c20 */ /* 0x000fe20008410000 */
[----:B------:R-:W-:-:S03]  /*2260*/  ULDC UR4, c[0x0][0x420] ;  /* 0x0001080000047ab9 */ /* 0x000fc60000000800 */
[C---:B--234-:R-:W-:Y:S01]  /*2270*/  FMUL.FTZ R2, R0.reuse, 1.4426950216293334961 ;  /* 0x3fb8aa3b00027820 */ /* 0x05cfe20000410000 */
        /* <DEDUP_REMOVED lines=25> */
.L_x_6269:
[----:B------:R-:W-:Y:S02]  /*2410*/  ULDC UR4, c[0x0][0x424] ;  /* 0x0001090000047ab9 */ /* 0x000fe40000000800 */
[----:B--234-:R-:W-:-:S07]  /*2420*/  FMUL.FTZ R2, R0, UR4 ;  /* 0x0000000400027c20 */ /* 0x01cfce0008410000 */
.L_x_6270:
[----:B------:R-:W-:Y:S05]  /*2430*/  BSYNC B0 ;  /* 0x0000000000007941 */ /* 0x000fea0003800000 */
.L_x_6268:
        /* <DEDUP_REMOVED lines=15> */
.L_x_6274:
[----:B------:R-:W0:Y:S02]  /*2530*/  F2I.S64.TRUNC R2, R2 ;  /* 0x0000000200027311 */ /* 0x000e24000020d900 */
[----:B0-----:R-:W-:-:S05]  /*2540*/  IMAD.MOV.U32 R5, RZ, RZ, R2 ;  /* 0x000000ffff057224 */ /* 0x001fca00078e0002 */
[----:B------:R0:W-:Y:S01]  /*2550*/  STG.E.U8 desc[UR36][R16.64], R5 ;  /* 0x0000000510007986 */ /* 0x0001e2000c101124 */
[----:B------:R-:W-:Y:S05]  /*2560*/  BRA `(.L_x_6276) ;  /* 0x0000000c00407947 */ /* 0x000fea0003800000 */
.L_x_6273:
        /* <DEDUP_REMOVED lines=9> */
.L_x_6278:
[----:B------:R-:W0:Y:S02]  /*2600*/  F2I.FTZ.TRUNC.NTZ R3, R2 ;  /* 0x0000000200037305 */ /* 0x000e24000021f100 */
[----:B0-----:R0:W-:Y:S01]  /*2610*/  STG.E desc[UR36][R16.64], R3 ;  /* 0x0000000310007986 */ /* 0x0011e2000c101924 */
[----:B------:R-:W-:Y:S05]  /*2620*/  BRA `(.L_x_6276) ;  /* 0x0000000c00107947 */ /* 0x000fea0003800000 */
.L_x_6277:
[----:B------:R-:W0:Y:S02]  /*2630*/  F2I.FTZ.TRUNC.NTZ R3, R2 ;  /* 0x0000000200037305 */ /* 0x000e24000021f100 */
[----:B0-----:R0:W-:Y:S01]  /*2640*/  STG.E.U16 desc[UR36][R16.64], R3 ;  /* 0x0000000310007986 */ /* 0x0011e2000c101524 */
[----:B------:R-:W-:Y:S05]  /*2650*/  BRA `(.L_x_6276) ;  /* 0x0000000c00047947 */ /* 0x000fea0003800000 */
.L_x_6272:
        /* <DEDUP_REMOVED lines=8> */
.L_x_6280:
[----:B------:R-:W-:-:S05]  /*26e0*/  F2FP.F16.F32.PACK_AB R2, RZ, R2 ;  /* 0x00000002ff02723e */ /* 0x000fca00000000ff */
[----:B------:R0:W-:Y:S01]  /*26f0*/  STG.E.U16 desc[UR36][R16.64], R2 ;  /* 0x0000000210007986 */ /* 0x0001e2000c101524 */
[----:B------:R-:W-:Y:S05]  /*2700*/  BRA `(.L_x_6276) ;  /* 0x0000000800d87947 */ /* 0x000fea0003800000 */
.L_x_6279:
        /* <DEDUP_REMOVED lines=9> */
.L_x_6282:
[----:B------:R-:W-:-:S04]  /*27a0*/  F2FP.F16.F32.PACK_AB R3, RZ, R2 ;  /* 0x00000002ff03723e */ /* 0x000fc800000000ff */
[----:B------:R-:W-:-:S05]  /*27b0*/  PRMT R3, R3, 0x5410, RZ ;  /* 0x0000541003037816 */ /* 0x000fca00000000ff */
[----:B------:R0:W-:Y:S01]  /*27c0*/  STG.E desc[UR36][R16.64], R3 ;  /* 0x0000000310007986 */ /* 0x0001e2000c101924 */
[----:B------:R-:W-:Y:S05]  /*27d0*/  BRA `(.L_x_6276) ;  /* 0x0000000800a47947 */ /* 0x000fea0003800000 */
.L_x_6281:
[----:B------:R-:W-:-:S06]  /*27e0*/  FMUL.FTZ R2, R2, 1 ;  /* 0x3f80000002027820 */ /* 0x000fcc0000410000 */
[----:B------:R-:W0:Y:S02]  /*27f0*/  F2F.F64.F32 R2, R2 ;  /* 0x0000000200027310 */ /* 0x000e240000201800 */
[----:B0-----:R0:W-:Y:S01]  /*2800*/  STG.E.64 desc[UR36][R16.64], R2 ;  /* 0x0000000210007986 */ /* 0x0011e2000c101b24 */
[----:B------:R-:W-:Y:S05]  /*2810*/  BRA `(.L_x_6276) ;  /* 0x0000000800947947 */ /* 0x000fea0003800000 */
.L_x_6271:
        /* <DEDUP_REMOVED lines=12> */
.L_x_6285:
[----:B------:R-:W-:Y:S01]  /*28e0*/  FMUL.FTZ R4, R2, 1 ;  /* 0x3f80000002047820 */ /* 0x000fe20000410000 */
[----:B------:R-:W-:-:S05]  /*28f0*/  CS2R R6, SRZ ;  /* 0x0000000000067805 */ /* 0x000fca000001ff00 */
[----:B------:R-:W0:Y:S02]  /*2900*/  F2F.F64.F32 R4, R4 ;  /* 0x0000000400047310 */ /* 0x000e240000201800 */
[----:B0-----:R0:W-:Y:S01]  /*2910*/  STG.E.128 desc[UR36][R16.64], R4 ;  /* 0x0000000410007986 */ /* 0x0011e2000c101d24 */
[----:B------:R-:W-:Y:S05]  /*2920*/  BRA `(.L_x_6276) ;  /* 0x0000000800507947 */ /* 0x000fea0003800000 */
.L_x_6284:
        /* <DEDUP_REMOVED lines=20> */
.L_x_6289:
[----:B------:R-:W-:Y:S05]  /*2a70*/  BSYNC B0 ;  /* 0x0000000000007941 */ /* 0x000fea0003800000 */
.L_x_6288:
[----:B------:R-:W-:-:S05]  /*2a80*/  LOP3.LUT R5, R0, R5, RZ, 0xfc, !PT ;  /* 0x0000000500057212 */ /* 0x000fca00078efcff */
[----:B------:R0:W-:Y:S01]  /*2a90*/  STG.E.U8 desc[UR36][R16.64], R5 ;  /* 0x0000000510007986 */ /* 0x0001e2000c101124 */
[----:B------:R-:W-:Y:S05]  /*2aa0*/  BRA `(.L_x_6276) ;  /* 0x0000000400f07947 */ /* 0x000fea0003800000 */
.L_x_6287:
        /* <DEDUP_REMOVED lines=12> */
.L_x_6291:
[----:B------:R-:W-:Y:S01]  /*2b70*/  IMAD.MOV.U32 R0, RZ, RZ, 0x7f ;  /* 0x0000007fff007424 */ /* 0x000fe200078e00ff */
[----:B------:R-:W-:-:S04]  /*2b80*/  ISETP.GT.U32.AND P0, PT, R4, 0x7f800000, PT ;  /* 0x7f8000000400780c */ /* 0x000fc80003f04070 */
[----:B------:R-:W-:-:S09]  /*2b90*/  SEL R0, R0, 0x7c, P0 ;  /* 0x0000007c00007807 */ /* 0x000fd20000000000 */
.L_x_6292:
[----:B------:R-:W-:Y:S05]  /*2ba0*/  BSYNC B0 ;  /* 0x0000000000007941 */ /* 0x000fea0003800000 */
.L_x_6290:
[----:B------:R-:W-:-:S04]  /*2bb0*/  LOP3.LUT R2, R2, 0x80000000, RZ, 0xc0, !PT ;  /* 0x8000000002027812 */ /* 0x000fc800078ec0ff */
[----:B------:R-:W-:-:S04]  /*2bc0*/  SHF.R.U32.HI R3, RZ, 0x18, R2 ;  /* 0x00000018ff037819 */ /* 0x000fc80000011602 */
[----:B------:R-:W-:-:S05]  /*2bd0*/  LOP3.LUT R3, R0, R3, RZ, 0xfc, !PT ;  /* 0x0000000300037212 */ /* 0x000fca00078efcff */
[----:B------:R0:W-:Y:S01]  /*2be0*/  STG.E.U8 desc[UR36][R16.64], R3 ;  /* 0x0000000310007986 */ /* 0x0001e2000c101124 */
[----:B------:R-:W-:Y:S05]  /*2bf0*/  BRA `(.L_x_6276) ;  /* 0x00000004009c7947 */ /* 0x000fea0003800000 */
.L_x_6286:
[----:B------:R-:W-:-:S05]  /*2c00*/  F2FP.BF16.F32.PACK_AB R2, RZ, R2 ;  /* 0x00000002ff02723e */ /* 0x000fca00000010ff */
[----:B------:R0:W-:Y:S01]  /*2c10*/  STG.E.U16 desc[UR36][R16.64], R2 ;  /* 0x0000000210007986 */ /* 0x0001e2000c101524 */
[----:B------:R-:W-:Y:S05]  /*2c20*/  BRA `(.L_x_6276) ;  /* 0x0000000400907947 */ /* 0x000fea0003800000 */
.L_x_6283:
        /* <DEDUP_REMOVED lines=11> */
.L_x_6295:
        /* <DEDUP_REMOVED lines=16> */
.L_x_6298:
[----:B------:R-:W-:-:S04]  /*2de0*/  LOP3.LUT R2, R2, 0x80000000, RZ, 0xc0, !PT ;  /* 0x8000000002027812 */ /* 0x000fc800078ec0ff */
[----:B------:R-:W-:-:S04]  /*2df0*/  SHF.R.U32.HI R3, RZ, 0x18, R2 ;  /* 0x00000018ff037819 */ /* 0x000fc80000011602 */
[----:B------:R-:W-:-:S04]  /*2e00*/  LOP3.LUT R0, R0, R3, RZ, 0xfc, !PT ;  /* 0x0000000300007212 */ /* 0x000fc800078efcff */
[----:B------:R-:W-:-:S07]  /*2e10*/  PRMT R8, R0, 0x7610, R8 ;  /* 0x0000761000087816 */ /* 0x000fce0000000008 */
.L_x_6297:
[----:B------:R-:W-:Y:S05]  /*2e20*/  BSYNC B0 ;  /* 0x0000000000007941 */ /* 0x000fea0003800000 */
.L_x_6296:
[----:B------:R4:W-:Y:S01]  /*2e30*/  STG.E.U8 desc[UR36][R16.64], R8 ;  /* 0x0000000810007986 */ /* 0x0009e2000c101124 */
[----:B------:R-:W-:Y:S05]  /*2e40*/  BRA `(.L_x_6276) ;  /* 0x0000000400087947 */ /* 0x000fea0003800000 */
.L_x_6294:
        /* <DEDUP_REMOVED lines=16> */
.L_x_6301:
[----:B------:R-:W-:-:S04]  /*2f50*/  LOP3.LUT R2, R2, 0x80000000, RZ, 0xc0, !PT ;  /* 0x8000000002027812 */ /* 0x000fc800078ec0ff */
[----:B------:R-:W-:-:S04]  /*2f60*/  SHF.R.U32.HI R3, RZ, 0x18, R2 ;  /* 0x00000018ff037819 */ /* 0x000fc80000011602 */
[----:B------:R-:W-:-:S04]  /*2f70*/  LOP3.LUT R0, R0, R3, RZ, 0xfc, !PT ;  /* 0x0000000300007212 */ /* 0x000fc800078efcff */
[----:B------:R-:W-:-:S07]  /*2f80*/  PRMT R8, R0, 0x7610, R8 ;  /* 0x0000761000087816 */ /* 0x000fce0000000008 */
.L_x_6300:
[----:B------:R-:W-:Y:S05]  /*2f90*/  BSYNC B0 ;  /* 0x0000000000007941 */ /* 0x000fea0003800000 */
.L_x_6299:
[----:B------:R3:W-:Y:S01]  /*2fa0*/  STG.E.U8 desc[UR36][R16.64], R8 ;  /* 0x0000000810007986 */ /* 0x0007e2000c101124 */
[----:B------:R-:W-:Y:S05]  /*2fb0*/  BRA `(.L_x_6276) ;  /* 0x0000000000ac7947 */ /* 0x000fea0003800000 */
.L_x_6293:
        /* <DEDUP_REMOVED lines=21> */
.L_x_6275:
        /* <DEDUP_REMOVED lines=16> */
.L_x_6304:
[----:B------:R-:W-:Y:S05]  /*3210*/  BRA `(.L_x_6276) ;  /* 0x0000000000147947 */ /* 0x000fea0003800000 */
.L_x_6303:
[----:B------:R-:W0:Y:S02]  /*3220*/  F2I.U64.TRUNC R2, R2 ;  /* 0x0000000200027311 */ /* 0x000e24000020d800 */
[----:B0-----:R2:W-:Y:S01]  /*3230*/  STG.E.64 desc[UR36][R16.64], R2 ;  /* 0x0000000210007986 */ /* 0x0015e2000c101b24 */
[----:B------:R-:W-:Y:S05]  /*3240*/  BRA `(.L_x_6276) ;  /* 0x0000000000087947 */ /* 0x000fea0003800000 */
.L_x_6302:
[----:B------:R-:W0:Y:S02]  /*3250*/  F2I.FTZ.U32.TRUNC.NTZ R3, R2 ;  /* 0x0000000200037305 */ /* 0x000e24000021f000 */
[----:B0-----:R0:W-:Y:S02]  /*3260*/  STG.E desc[UR36][R16.64], R3 ;  /* 0x0000000310007986 */ /* 0x0011e4000c101924 */
.L_x_6276:
[----:B------:R-:W-:-:S04]  /*3270*/  IMAD R18, R23, 0x200, R18 ;  /* 0x0000020017127824 */ /* 0x000fc800078e0212 */
[----:B------:R-:W-:-:S07]  /*3280*/  VIADD R19, R18, 0x80 ;  /* 0x0000008012137836 */ /* 0x000fce0000000000 */
.L_x_6238:
[----:B------:R-:W-:Y:S05]  /*3290*/  BSYNC B7 ;  /* 0x0000000000077941 */ /* 0x000fea0003800000 */
.L_x_6237:
        /* <DEDUP_REMOVED lines=307> */
.L_x_6307:
        /* <DEDUP_REMOVED lines=22> */
.L_x_6312:
[----:B------:R-:W2:Y:S02]  /*4730*/  LDG.E.U8 R0, desc[UR36][R2.64] ;  /* 0x0000002402007981 */ /* 0x000ea4000c1e1100 */
[----:B--2---:R-:W-:Y:S01]  /*4740*/  I2FP.F32.U32 R0, R0 ;  /* 0x0000000000007245 */ /* 0x004fe20000201000 */
[----:B------:R-:W-:Y:S06]  /*4750*/  BRA `(.L_x_6314) ;  /* 0x0000000c002c7947 */ /* 0x000fec0003800000 */
.L_x_6311:
        /* <DEDUP_REMOVED lines=9> */
.L_x_6316:
[----:B------:R-:W2:Y:S02]  /*47f0*/  LDG.E R0, desc[UR36][R2.64] ;  /* 0x0000002402007981 */ /* 0x000ea4000c1e1900 */
[----:B--2---:R-:W-:Y:S01]  /*4800*/  I2FP.F32.S32 R0, R0 ;  /* 0x0000000000007245 */ /* 0x004fe20000201400 */
[----:B------:R-:W-:Y:S06]  /*4810*/  BRA `(.L_x_6314) ;  /* 0x0000000800fc7947 */ /* 0x000fec0003800000 */
.L_x_6315:
[----:B------:R-:W2:Y:S02]  /*4820*/  LDG.E.U16 R0, desc[UR36][R2.64] ;  /* 0x0000002402007981 */ /* 0x000ea4000c1e1500 */
[----:B--2---:R-:W0:Y:S01]  /*4830*/  I2F.S16 R0, R0 ;  /* 0x0000000000007306 */ /* 0x004e220000101400 */
[----:B------:R-:W-:Y:S05]  /*4840*/  BRA `(.L_x_6314) ;  /* 0x0000000800f07947 */ /* 0x000fea0003800000 */
.L_x_6310:
        /* <DEDUP_REMOVED lines=8> */
.L_x_6318:
[----:B------:R-:W2:Y:S02]  /*48d0*/  LDG.E.U16 R0, desc[UR36][R2.64] ;  /* 0x0000002402007981 */ /* 0x000ea4000c1e1500 */
[----:B--2---:R-:W-:Y:S01]  /*48e0*/  HADD2.F32 R0, -RZ, R0.H0_H0 ;  /* 0x20000000ff007230 */ /* 0x004fe20000004100 */
[----:B------:R-:W-:Y:S06]  /*48f0*/  BRA `(.L_x_6314) ;  /* 0x0000000800c47947 */ /* 0x000fec0003800000 */
.L_x_6317:
        /* <DEDUP_REMOVED lines=8> */
.L_x_6320:
[----:B------:R-:W2:Y:S02]  /*4980*/  LDG.E.U16 R0, desc[UR36][R2.64] ;  /* 0x0000002402007981 */ /* 0x000ea4000c1e1500 */
[----:B--2---:R-:W-:Y:S01]  /*4990*/  HADD2.F32 R0, -RZ, R0.H0_H0 ;  /* 0x20000000ff007230 */ /* 0x004fe20000004100 */
[----:B------:R-:W-:Y:S06]  /*49a0*/  BRA `(.L_x_6314) ;  /* 0x0000000800987947 */ /* 0x000fec0003800000 */
.L_x_6319:
[----:B------:R-:W2:Y:S01]  /*49b0*/  LDG.E.64 R2, desc[UR36][R2.64] ;  /* 0x0000002402027981 */ /* 0x000ea2000c1e1b00 */
[----:B------:R-:W-:Y:S01]  /*49c0*/  UMOV UR4, 0xf0000000 ;  /* 0xf000000000047882 */ /* 0x000fe20000000000 */
[----:B------:R-:W-:Y:S01]  /*49d0*/  UMOV UR5, 0x380fffff ;  /* 0x380fffff00057882 */ /* 0x000fe20000000000 */
[----:B--2---:R-:W0:Y:S01]  /*49e0*/  F2F.F32.F64 R0, R2 ;  /* 0x0000000200007310 */ /* 0x004e220000301000 */
[----:B------:R-:W-:-:S14]  /*49f0*/  DSETP.GEU.AND P0, PT, |R2|, UR4, PT ;  /* 0x0000000402007e2a */ /* 0x000fdc000bf0e200 */
[----:B0-----:R-:W-:Y:S01]  /*4a00*/  @!P0 FMUL R0, R0, 1.175494350822287508e-38 ;  /* 0x0080000000008820 */ /* 0x001fe20000400000 */
[----:B------:R-:W-:Y:S06]  /*4a10*/  BRA `(.L_x_6314) ;  /* 0x00000008007c7947 */ /* 0x000fec0003800000 */
.L_x_6309:
        /* <DEDUP_REMOVED lines=12> */
.L_x_6323:
[----:B------:R-:W2:Y:S01]  /*4ae0*/  LDG.E.64 R2, desc[UR36][R2.64] ;  /* 0x0000002402027981 */ /* 0x000ea2000c1e1b00 */
[----:B------:R-:W-:Y:S01]  /*4af0*/  UMOV UR4, 0xf0000000 ;  /* 0xf000000000047882 */ /* 0x000fe20000000000 */
[----:B------:R-:W-:Y:S01]  /*4b00*/  UMOV UR5, 0x380fffff ;  /* 0x380fffff00057882 */ /* 0x000fe20000000000 */
[----:B--2---:R-:W0:Y:S01]  /*4b10*/  F2F.F32.F64 R0, R2 ;  /* 0x0000000200007310 */ /* 0x004e220000301000 */
[----:B------:R-:W-:-:S14]  /*4b20*/  DSETP.GEU.AND P0, PT, |R2|, UR4, PT ;  /* 0x0000000402007e2a */ /* 0x000fdc000bf0e200 */
[----:B0-----:R-:W-:Y:S01]  /*4b30*/  @!P0 FMUL R0, R0, 1.175494350822287508e-38 ;  /* 0x0080000000008820 */ /* 0x001fe20000400000 */
[----:B------:R-:W-:Y:S06]  /*4b40*/  BRA `(.L_x_6314) ;  /* 0x0000000800307947 */ /* 0x000fec0003800000 */
.L_x_6322:
        /* <DEDUP_REMOVED lines=26> */
.L_x_6325:
[----:B------:R-:W2:Y:S02]  /*4cf0*/  LDG.E.U8 R2, desc[UR36][R2.64] ;  /* 0x0000002402027981 */ /* 0x000ea4000c1e1100 */
[C---:B--2---:R-:W-:Y:S02]  /*4d00*/  IMAD.SHL.U32 R0, R2.reuse, 0x2000000, RZ ;  /* 0x0200000002007824 */ /* 0x044fe400078e00ff */
[----:B------:R-:W-:-:S03]  /*4d10*/  IMAD.SHL.U32 R5, R2, 0x1000000, RZ ;  /* 0x0100000002057824 */ /* 0x000fc600078e00ff */
[----:B------:R-:W-:-:S13]  /*4d20*/  ISETP.GE.U32.AND P0, PT, R0, 0x8000000, PT ;  /* 0x080000000000780c */ /* 0x000fda0003f06070 */
[C---:B------:R-:W-:Y:S01]  /*4d30*/  @!P0 IMAD.SHL.U32 R0, R2.reuse, 0x100, RZ ;  /* 0x0000010002008824 */ /* 0x040fe200078e00ff */
[----:B------:R-:W-:-:S04]  /*4d40*/  @P0 SHF.L.U32 R4, R2, 0x15, RZ ;  /* 0x0000001502040819 */ /* 0x000fc800000006ff */
[----:B------:R-:W-:Y:S02]  /*4d50*/  @!P0 LOP3.LUT R0, R0, 0x7f00, RZ, 0xc0, !PT ;  /* 0x00007f0000008812 */ /* 0x000fe400078ec0ff */
[----:B------:R-:W-:Y:S02]  /*4d60*/  @P0 LOP3.LUT R4, R4, 0x70000000, RZ, 0xfc, !PT ;  /* 0x7000000004040812 */ /* 0x000fe400078efcff */
[----:B------:R-:W-:-:S03]  /*4d70*/  @!P0 LOP3.LUT R0, R0, 0x3f000000, RZ, 0xfc, !PT ;  /* 0x3f00000000008812 */ /* 0x000fc600078efcff */
[----:B------:R-:W-:Y:S02]  /*4d80*/  @P0 FMUL.FTZ R4, R4, 1.9259299443872358531e-34 ;  /* 0x0780000004040820 */ /* 0x000fe40000410000 */
[----:B------:R-:W-:-:S05]  /*4d90*/  @!P0 FADD.FTZ R4, R0, -0.5 ;  /* 0xbf00000000048421 */ /* 0x000fca0000010000 */
[----:B------:R-:W-:Y:S01]  /*4da0*/  LOP3.LUT R0, R4, 0x80000000, R5, 0xf8, !PT ;  /* 0x8000000004007812 */ /* 0x000fe200078ef805 */
[----:B------:R-:W-:Y:S06]  /*4db0*/  BRA `(.L_x_6314) ;  /* 0x0000000400947947 */ /* 0x000fec0003800000 */
.L_x_6324:
[----:B------:R-:W2:Y:S02]  /*4dc0*/  LDG.E.U16 R0, desc[UR36][R2.64] ;  /* 0x0000002402007981 */ /* 0x000ea4000c1e1500 */
[----:B--2---:R-:W-:Y:S01]  /*4dd0*/  IMAD.U32 R0, R0, 0x10000, RZ ;  /* 0x0001000000007824 */ /* 0x004fe200078e00ff */
[----:B------:R-:W-:Y:S06]  /*4de0*/  BRA `(.L_x_6314) ;  /* 0x0000000400887947 */ /* 0x000fec0003800000 */
.L_x_6321:
        /* <DEDUP_REMOVED lines=11> */
.L_x_6328:
        /* <DEDUP_REMOVED lines=20> */
.L_x_6330:
[----:B------:R-:W-:Y:S05]  /*4fe0*/  BSYNC B0 ;  /* 0x0000000000007941 */ /* 0x000fea0003800000 */
.L_x_6329:
[----:B------:R-:W-:Y:S01]  /*4ff0*/  LEA R3, R0, 0x3b800000, 0x17 ;  /* 0x3b80000000037811 */ /* 0x000fe200078eb8ff */
[----:B------:R-:W-:-:S05]  /*5000*/  IMAD.SHL.U32 R0, R2, 0x100000, RZ ;  /* 0x0010000002007824 */ /* 0x000fca00078e00ff */
[----:B------:R-:W-:Y:S01]  /*5010*/  LOP3.LUT R0, R3, R0, R4, 0xfe, !PT ;  /* 0x0000000003007212 */ /* 0x000fe200078efe04 */
[----:B------:R-:W-:Y:S06]  /*5020*/  BRA `(.L_x_6314) ;  /* 0x0000000000f87947 */ /* 0x000fec0003800000 */
.L_x_6327:
        /* <DEDUP_REMOVED lines=20> */
.L_x_6332:
[----:B------:R-:W-:Y:S05]  /*5170*/  BSYNC B0 ;  /* 0x0000000000007941 */ /* 0x000fea0003800000 */
.L_x_6331:
[----:B------:R-:W-:Y:S01]  /*5180*/  LEA R3, R0, 0x37800000, 0x17 ;  /* 0x3780000000037811 */ /* 0x000fe200078eb8ff */
[----:B------:R-:W-:-:S05]  /*5190*/  IMAD.SHL.U32 R0, R2, 0x200000, RZ ;  /* 0x0020000002007824 */ /* 0x000fca00078e00ff */
[----:B------:R-:W-:Y:S01]  /*51a0*/  LOP3.LUT R0, R3, R0, R4, 0xfe, !PT ;  /* 0x0000000003007212 */ /* 0x000fe200078efe04 */
[----:B------:R-:W-:Y:S06]  /*51b0*/  BRA `(.L_x_6314) ;  /* 0x0000000000947947 */ /* 0x000fec0003800000 */
.L_x_6326:
        /* <DEDUP_REMOVED lines=14> */
.L_x_6313:
        /* <DEDUP_REMOVED lines=16> */
.L_x_6335:
[----:B------:R-:W-:Y:S01]  /*53a0*/  IMAD.MOV.U32 R0, RZ, RZ, RZ ;  /* 0x000000ffff007224 */ /* 0x000fe200078e00ff */
[----:B------:R-:W-:Y:S06]  /*53b0*/  BRA `(.L_x_6314) ;  /* 0x0000000000147947 */ /* 0x000fec0003800000 */
.L_x_6334:
[----:B------:R-:W2:Y:S02]  /*53c0*/  LDG.E.64 R2, desc[UR36][R2.64] ;  /* 0x0000002402027981 */ /* 0x000ea4000c1e1b00 */
[----:B--2---:R0:W1:Y:S01]  /*53d0*/  I2F.U64 R0, R2 ;  /* 0x0000000200007312 */ /* 0x0040620000301000 */
[----:B------:R-:W-:Y:S05]  /*53e0*/  BRA `(.L_x_6314) ;  /* 0x0000000000087947 */ /* 0x000fea0003800000 */
.L_x_6333:
[----:B------:R-:W2:Y:S02]  /*53f0*/  LDG.E R0, desc[UR36][R2.64] ;  /* 0x0000002402007981 */ /* 0x000ea4000c1e1900 */
[----:B--2---:R-:W-:-:S07]  /*5400*/  I2FP.F32.U32 R0, R0 ;  /* 0x0000000000007245 */ /* 0x004fce0000201000 */
.L_x_6314:
[----:B------:R-:W-:Y:S05]  /*5410*/  BSYNC B6 ;  /* 0x0000000000067941 */ /* 0x000fea0003800000 */
.L_x_6308:
        /* <DEDUP_REMOVED lines=33> */
.L_x_6337:
[----:B------:R-:W-:Y:S02]  /*5630*/  ULDC UR4, c[0x0][0x424] ;  /* 0x0001090000047ab9 */ /* 0x000fe40000000800 */
[----:B--234-:R-:W-:-:S07]  /*5640*/  FMUL.FTZ R2, R0, UR4 ;  /* 0x0000000400027c20 */ /* 0x01cfce0008410000 */
.L_x_6338:
[----:B------:R-:W-:Y:S05]  /*5650*/  BSYNC B0 ;  /* 0x0000000000007941 */ /* 0x000fea0003800000 */
.L_x_6336:
        /* <DEDUP_REMOVED lines=15> */
.L_x_6342:
[----:B------:R-:W0:Y:S02]  /*5750*/  F2I.S64.TRUNC R2, R2 ;  /* 0x0000000200027311 */ /* 0x000e24000020d900 */
[----:B0-----:R-:W-:-:S05]  /*5760*/  IMAD.MOV.U32 R5, RZ, RZ, R2 ;  /* 0x000000ffff057224 */ /* 0x001fca00078e0002 */
[----:B------:R4:W-:Y:S01]  /*5770*/  STG.E.U8 desc[UR36][R16.64], R5 ;  /* 0x0000000510007986 */ /* 0x0009e2000c101124 */
[----:B------:R-:W-:Y:S05]  /*5780*/  BRA `(.L_x_6344) ;  /* 0x0000000c00407947 */ /* 0x000fea0003800000 */
.L_x_6341:
        /* <DEDUP_REMOVED lines=9> */
.L_x_6346:
[----:B------:R-:W0:Y:S02]  /*5820*/  F2I.FTZ.TRUNC.NTZ R3, R2 ;  /* 0x0000000200037305 */ /* 0x000e24000021f100 */
[----:B0-----:R2:W-:Y:S01]  /*5830*/  STG.E desc[UR36][R16.64], R3 ;  /* 0x0000000310007986 */ /* 0x0015e2000c101924 */
[----:B------:R-:W-:Y:S05]  /*5840*/  BRA `(.L_x_6344) ;  /* 0x0000000c00107947 */ /* 0x000fea0003800000 */
.L_x_6345:
[----:B------:R-:W0:Y:S02]  /*5850*/  F2I.FTZ.TRUNC.NTZ R3, R2 ;  /* 0x0000000200037305 */ /* 0x000e24000021f100 */
[----:B0-----:R0:W-:Y:S01]  /*5860*/  STG.E.U16 desc[UR36][R16.64], R3 ;  /* 0x0000000310007986 */ /* 0x0011e2000c101524 */
[----:B------:R-:W-:Y:S05]  /*5870*/  BRA `(.L_x_6344) ;  /* 0x0000000c00047947 */ /* 0x000fea0003800000 */
.L_x_6340:
        /* <DEDUP_REMOVED lines=8> */
.L_x_6348:
[----:B------:R-:W-:-:S05]  /*5900*/  F2FP.F16.F32.PACK_AB R2, RZ, R2 ;  /* 0x00000002ff02723e */ /* 0x000fca00000000ff */
[----:B------:R0:W-:Y:S01]  /*5910*/  STG.E.U16 desc[UR36][R16.64], R2 ;  /* 0x0000000210007986 */ /* 0x0001e2000c101524 */
[----:B------:R-:W-:Y:S05]  /*5920*/  BRA `(.L_x_6344) ;  /* 0x0000000800d87947 */ /* 0x000fea0003800000 */
.L_x_6347:
        /* <DEDUP_REMOVED lines=9> */
.L_x_6350:
[----:B------:R-:W-:-:S04]  /*59c0*/  F2FP.F16.F32.PACK_AB R3, RZ, R2 ;  /* 0x00000002ff03723e */ /* 0x000fc800000000ff */
[----:B------:R-:W-:-:S05]  /*59d0*/  PRMT R3, R3, 0x5410, RZ ;  /* 0x0000541003037816 */ /* 0x000fca00000000ff */
[----:B------:R0:W-:Y:S01]  /*59e0*/  STG.E desc[UR36][R16.64], R3 ;  /* 0x0000000310007986 */ /* 0x0001e2000c101924 */
[----:B------:R-:W-:Y:S05]  /*59f0*/  BRA `(.L_x_6344) ;  /* 0x0000000800a47947 */ /* 0x000fea0003800000 */
.L_x_6349:
[----:B------:R-:W-:-:S06]  /*5a00*/  FMUL.FTZ R2, R2, 1 ;  /* 0x3f80000002027820 */ /* 0x000fcc0000410000 */
[----:B------:R-:W0:Y:S02]  /*5a10*/  F2F.F64.F32 R2, R2 ;  /* 0x0000000200027310 */ /* 0x000e240000201800 */
[----:B0-----:R0:W-:Y:S01]  /*5a20*/  STG.E.64 desc[UR36][R16.64], R2 ;  /* 0x0000000210007986 */ /* 0x0011e2000c101b24 */
[----:B------:R-:W-:Y:S05]  /*5a30*/  BRA `(.L_x_6344) ;  /* 0x0000000800947947 */ /* 0x000fea0003800000 */
.L_x_6339:
        /* <DEDUP_REMOVED lines=12> */
.L_x_6353:
[----:B------:R-:W-:Y:S01]  /*5b00*/  FMUL.FTZ R4, R2, 1 ;  /* 0x3f80000002047820 */ /* 0x000fe20000410000 */
[----:B------:R-:W-:-:S05]  /*5b10*/  CS2R R6, SRZ ;  /* 0x0000000000067805 */ /* 0x000fca000001ff00 */
[----:B------:R-:W0:Y:S02]  /*5b20*/  F2F.F64.F32 R4, R4 ;  /* 0x0000000400047310 */ /* 0x000e240000201800 */
[----:B0-----:R0:W-:Y:S01]  /*5b30*/  STG.E.128 desc[UR36][R16.64], R4 ;  /* 0x0000000410007986 */ /* 0x0011e2000c101d24 */
[----:B------:R-:W-:Y:S05]  /*5b40*/  BRA `(.L_x_6344) ;  /* 0x0000000800507947 */ /* 0x000fea0003800000 */
.L_x_6352:
        /* <DEDUP_REMOVED lines=20> */
.L_x_6357:
[----:B------:R-:W-:Y:S05]  /*5c90*/  BSYNC B0 ;  /* 0x0000000000007941 */ /* 0x000fea0003800000 */
.L_x_6356:
[----:B------:R-:W-:-:S05]  /*5ca0*/  LOP3.LUT R5, R0, R5, RZ, 0xfc, !PT ;  /* 0x0000000500057212 */ /* 0x000fca00078efcff */
[----:B------:R0:W-:Y:S01]  /*5cb0*/  STG.E.U8 desc[UR36][R16.64], R5 ;  /* 0x0000000510007986 */ /* 0x0001e2000c101124 */
[----:B------:R-:W-:Y:S05]  /*5cc0*/  BRA `(.L_x_6344) ;  /* 0x0000000400f07947 */ /* 0x000fea0003800000 */
.L_x_6355:
        /* <DEDUP_REMOVED lines=12> */
.L_x_6359:
[----:B------:R-:W-:Y:S01]  /*5d90*/  IMAD.MOV.U32 R0, RZ, RZ, 0x7f ;  /* 0x0000007fff007424 */ /* 0x000fe200078e00ff */
[----:B------:R-:W-:-:S04]  /*5da0*/  ISETP.GT.U32.AND P0, PT, R4, 0x7f800000, PT ;  /* 0x7f8000000400780c */ /* 0x000fc80003f04070 */
[----:B------:R-:W-:-:S09]  /*5db0*/  SEL R0, R0, 0x7c, P0 ;  /* 0x0000007c00007807 */ /* 0x000fd20000000000 */
.L_x_6360:
[----:B------:R-:W-:Y:S05]  /*5dc0*/  BSYNC B0 ;  /* 0x0000000000007941 */ /* 0x000fea0003800000 */
.L_x_6358:
[----:B------:R-:W-:-:S04]  /*5dd0*/  LOP3.LUT R2, R2, 0x80000000, RZ, 0xc0, !PT ;  /* 0x8000000002027812 */ /* 0x000fc800078ec0ff */
[----:B------:R-:W-:-:S04]  /*5de0*/  SHF.R.U32.HI R3, RZ, 0x18, R2 ;  /* 0x00000018ff037819 */ /* 0x000fc80000011602 */
[----:B------:R-:W-:-:S05]  /*5df0*/  LOP3.LUT R3, R0, R3, RZ, 0xfc, !PT ;  /* 0x0000000300037212 */ /* 0x000fca00078efcff */
[----:B------:R0:W-:Y:S01]  /*5e00*/  STG.E.U8 desc[UR36][R16.64], R3 ;  /* 0x0000000310007986 */ /* 0x0001e2000c101124 */
[----:B------:R-:W-:Y:S05]  /*5e10*/  BRA `(.L_x_6344) ;  /* 0x00000004009c7947 */ /* 0x000fea0003800000 */
.L_x_6354:
[----:B------:R-:W-:-:S05]  /*5e20*/  F2FP.BF16.F32.PACK_AB R2, RZ, R2 ;  /* 0x00000002ff02723e */ /* 0x000fca00000010ff */
[----:B------:R0:W-:Y:S01]  /*5e30*/  STG.E.U16 desc[UR36][R16.64], R2 ;  /* 0x0000000210007986 */ /* 0x0001e2000c101524 */
[----:B------:R-:W-:Y:S05]  /*5e40*/  BRA `(.L_x_6344) ;  /* 0x0000000400907947 */ /* 0x000fea0003800000 */
.L_x_6351:
        /* <DEDUP_REMOVED lines=11> */
.L_x_6363:
        /* <DEDUP_REMOVED lines=16> */
.L_x_6366:
[----:B------:R-:W-:-:S04]  /*6000*/  LOP3.LUT R2, R2, 0x80000000, RZ, 0xc0, !PT ;  /* 0x8000000002027812 */ /* 0x000fc800078ec0ff */
[----:B------:R-:W-:-:S04]  /*6010*/  SHF.R.U32.HI R3, RZ, 0x18, R2 ;  /* 0x00000018ff037819 */ /* 0x000fc80000011602 */
[----:B------:R-:W-:-:S04]  /*6020*/  LOP3.LUT R0, R0, R3, RZ, 0xfc, !PT ;  /* 0x0000000300007212 */ /* 0x000fc800078efcff */
[----:B------:R-:W-:-:S07]  /*6030*/  PRMT R8, R0, 0x7610, R8 ;  /* 0x0000761000087816 */ /* 0x000fce0000000008 */
.L_x_6365:
[----:B------:R-:W-:Y:S05]  /*6040*/  BSYNC B0 ;  /* 0x0000000000007941 */ /* 0x000fea0003800000 */
.L_x_6364:
[----:B------:R0:W-:Y:S01]  /*6050*/  STG.E.U8 desc[UR36][R16.64], R8 ;  /* 0x0000000810007986 */ /* 0x0001e2000c101124 */
[----:B------:R-:W-:Y:S05]  /*6060*/  BRA `(.L_x_6344) ;  /* 0x0000000400087947 */ /* 0x000fea0003800000 */
.L_x_6362:
        /* <DEDUP_REMOVED lines=16> */
.L_x_6369:
[----:B------:R-:W-:-:S04]  /*6170*/  LOP3.LUT R2, R2, 0x80000000, RZ, 0xc0, !PT ;  /* 0x8000000002027812 */ /* 0x000fc800078ec0ff */
[----:B------:R-:W-:-:S04]  /*6180*/  SHF.R.U32.HI R3, RZ, 0x18, R2 ;  /* 0x00000018ff037819 */ /* 0x000fc80000011602 */
[----:B------:R-:W-:-:S04]  /*6190*/  LOP3.LUT R0, R0, R3, RZ, 0xfc, !PT ;  /* 0x0000000300007212 */ /* 0x000fc800078efcff */
[----:B------:R-:W-:-:S07]  /*61a0*/  PRMT R8, R0, 0x7610, R8 ;  /* 0x0000761000087816 */ /* 0x000fce0000000008 */
.L_x_6368:
[----:B------:R-:W-:Y:S05]  /*61b0*/  BSYNC B0 ;  /* 0x0000000000007941 */ /* 0x000fea0003800000 */
.L_x_6367:
[----:B------:R0:W-:Y:S01]  /*61c0*/  STG.E.U8 desc[UR36][R16.64], R8 ;  /* 0x0000000810007986 */ /* 0x0001e2000c101124 */
[----:B------:R-:W-:Y:S05]  /*61d0*/  BRA `(.L_x_6344) ;  /* 0x0000000000ac7947 */ /* 0x000fea0003800000 */
.L_x_6361:
        /* <DEDUP_REMOVED lines=21> */
.L_x_6343:
        /* <DEDUP_REMOVED lines=16> */
.L_x_6372:
[----:B------:R-:W-:Y:S05]  /*6430*/  BRA `(.L_x_6344) ;  /* 0x0000000000147947 */ /* 0x000fea0003800000 */
.L_x_6371:
[----:B------:R-:W0:Y:S02]  /*6440*/  F2I.U64.TRUNC R2, R2 ;  /* 0x0000000200027311 */ /* 0x000e24000020d800 */
[----:B0-----:R0:W-:Y:S01]  /*6450*/  STG.E.64 desc[UR36][R16.64], R2 ;  /* 0x0000000210007986 */ /* 0x0011e2000c101b24 */
[----:B------:R-:W-:Y:S05]  /*6460*/  BRA `(.L_x_6344) ;  /* 0x0000000000087947 */ /* 0x000fea0003800000 */
.L_x_6370:
[----:B------:R-:W0:Y:S02]  /*6470*/  F2I.FTZ.U32.TRUNC.NTZ R3, R2 ;  /* 0x0000000200037305 */ /* 0x000e24000021f000 */
[----:B0-----:R0:W-:Y:S02]  /*6480*/  STG.E desc[UR36][R16.64], R3 ;  /* 0x0000000310007986 */ /* 0x0011e4000c101924 */
.L_x_6344:
[----:B------:R-:W-:-:S07]  /*6490*/  VIADD R19, R19, 0x80 ;  /* 0x0000008013137836 */ /* 0x000fce0000000000 */
.L_x_6306:
[----:B------:R-:W-:Y:S05]  /*64a0*/  BSYNC B7 ;  /* 0x0000000000077941 */ /* 0x000fea0003800000 */
.L_x_6305:
        /* <DEDUP_REMOVED lines=307> */
.L_x_6375:
        /* <DEDUP_REMOVED lines=20> */
[----:B--2---:R-:W3:Y:S01]  /*7920*/  I2F.S16 R0, R0 ;  /* 0x0000000000007306 */ /* 0x004ee20000101400 */
[----:B------:R-:W-:Y:S05]  /*7930*/  BRA `(.L_x_6382) ;  /* 0x0000000c00387947 */ /* 0x000fea0003800000 */
.L_x_6380:
[----:B------:R-:W2:Y:S02]  /*7940*/  LDG.E.U8 R0, desc[UR36][R2.64] ;  /* 0x0000002402007981 */ /* 0x000ea4000c1e1100 */
[----:B--2---:R-:W-:Y:S01]  /*7950*/  I2FP.F32.U32 R0, R0 ;  /* 0x0000000000007245 */ /* 0x004fe20000201000 */
[----:B------:R-:W-:Y:S06]  /*7960*/  BRA `(.L_x_6382) ;  /* 0x0000000c002c7947 */ /* 0x000fec0003800000 */
.L_x_6379:
        /* <DEDUP_REMOVED lines=9> */
.L_x_6384:
[----:B------:R-:W2:Y:S02]  /*7a00*/  LDG.E R0, desc[UR36][R2.64] ;  /* 0x0000002402007981 */ /* 0x000ea4000c1e1900 */
[----:B--2---:R-:W-:Y:S01]  /*7a10*/  I2FP.F32.S32 R0, R0 ;  /* 0x0000000000007245 */ /* 0x004fe20000201400 */
[----:B------:R-:W-:Y:S06]  /*7a20*/  BRA `(.L_x_6382) ;  /* 0x0000000800fc7947 */ /* 0x000fec0003800000 */
.L_x_6383:
[----:B------:R-:W2:Y:S02]  /*7a30*/  LDG.E.U16 R0, desc[UR36][R2.64] ;  /* 0x0000002402007981 */ /* 0x000ea4000c1e1500 */
[----:B--2---:R-:W0:Y:S01]  /*7a40*/  I2F.S16 R0, R0 ;  /* 0x0000000000007306 */ /* 0x004e220000101400 */
[----:B------:R-:W-:Y:S05]  /*7a50*/  BRA `(.L_x_6382) ;  /* 0x0000000800f07947 */ /* 0x000fea0003800000 */
.L_x_6378:
        /* <DEDUP_REMOVED lines=8> */
.L_x_6386:
[----:B------:R-:W2:Y:S02]  /*7ae0*/  LDG.E.U16 R0, desc[UR36][R2.64] ;  /* 0x0000002402007981 */ /* 0x000ea4000c1e1500 */
[----:B--2---:R-:W-:Y:S01]  /*7af0*/  HADD2.F32 R0, -RZ, R0.H0_H0 ;  /* 0x20000000ff007230 */ /* 0x004fe20000004100 */
[----:B------:R-:W-:Y:S06]  /*7b00*/  BRA `(.L_x_6382) ;  /* 0x0000000800c47947 */ /* 0x000fec0003800000 */
.L_x_6385:
        /* <DEDUP_REMOVED lines=8> */
.L_x_6388:
[----:B------:R-:W2:Y:S02]  /*7b90*/  LDG.E.U16 R0, desc[UR36][R2.64] ;  /* 0x0000002402007981 */ /* 0x000ea4000c1e1500 */
[----:B--2---:R-:W-:Y:S01]  /*7ba0*/  HADD2.F32 R0, -RZ, R0.H0_H0 ;  /* 0x20000000ff007230 */ /* 0x004fe20000004100 */
[----:B------:R-:W-:Y:S06]  /*7bb0*/  BRA `(.L_x_6382) ;  /* 0x0000000800987947 */ /* 0x000fec0003800000 */
.L_x_6387:
[----:B------:R-:W2:Y:S01]  /*7bc0*/  LDG.E.64 R2, desc[UR36][R2.64] ;  /* 0x0000002402027981 */ /* 0x000ea2000c1e1b00 */
[----:B------:R-:W-:Y:S01]  /*7bd0*/  UMOV UR4, 0xf0000000 ;  /* 0xf000000000047882 */ /* 0x000fe20000000000 */
[----:B------:R-:W-:Y:S01]  /*7be0*/  UMOV UR5, 0x380fffff ;  /* 0x380fffff00057882 */ /* 0x000fe20000000000 */
[----:B--2---:R-:W0:Y:S01]  /*7bf0*/  F2F.F32.F64 R0, R2 ;  /* 0x0000000200007310 */ /* 0x004e220000301000 */
[----:B------:R-:W-:-:S14]  /*7c00*/  DSETP.GEU.AND P0, PT, |R2|, UR4, PT ;  /* 0x0000000402007e2a */ /* 0x000fdc000bf0e200 */
[----:B0-----:R-:W-:Y:S01]  /*7c10*/  @!P0 FMUL R0, R0, 1.175494350822287508e-38 ;  /* 0x0080000000008820 */ /* 0x001fe20000400000 */
[----:B------:R-:W-:Y:S06]  /*7c20*/  BRA `(.L_x_6382) ;  /* 0x00000008007c7947 */ /* 0x000fec0003800000 */
.L_x_6377:
        /* <DEDUP_REMOVED lines=12> */
.L_x_6391:
[----:B------:R-:W2:Y:S01]  /*7cf0*/  LDG.E.64 R2, desc[UR36][R2.64] ;  /* 0x0000002402027981 */ /* 0x000ea2000c1e1b00 */
[----:B------:R-:W-:Y:S01]  /*7d00*/  UMOV UR4, 0xf0000000 ;  /* 0xf000000000047882 */ /* 0x000fe20000000000 */
[----:B------:R-:W-:Y:S01]  /*7d10*/  UMOV UR5, 0x380fffff ;  /* 0x380fffff00057882 */ /* 0x000fe20000000000 */
[----:B--2---:R-:W0:Y:S01]  /*7d20*/  F2F.F32.F64 R0, R2 ;  /* 0x0000000200007310 */ /* 0x004e220000301000 */
[----:B------:R-:W-:-:S14]  /*7d30*/  DSETP.GEU.AND P0, PT, |R2|, UR4, PT ;  /* 0x0000000402007e2a */ /* 0x000fdc000bf0e200 */
[----:B0-----:R-:W-:Y:S01]  /*7d40*/  @!P0 FMUL R0, R0, 1.175494350822287508e-38 ;  /* 0x0080000000008820 */ /* 0x001fe20000400000 */
[----:B------:R-:W-:Y:S06]  /*7d50*/  BRA `(.L_x_6382) ;  /* 0x0000000800307947 */ /* 0x000fec0003800000 */
.L_x_6390:
        /* <DEDUP_REMOVED lines=11> */
[C---:B------:R-:W-:Y:S01]  /*7e10*/  VIADD R6, R4.reuse, 0x1000000 ;  /* 0x0100000004067836 */ /* 0x040fe20000000000 */
[----:B------:R-:W-:-:S04]  /*7e20*/  IADD3 R2, R4, -0x1, RZ ;  /* 0xffffffff04027810 */ /* 0x000fc80007ffe0ff */
        /* <DEDUP_REMOVED lines=13> */
.L_x_6393:
        /* <DEDUP_REMOVED lines=13> */
.L_x_6392:
[----:B------:R-:W2:Y:S02]  /*7fd0*/  LDG.E.U16 R0, desc[UR36][R2.64] ;  /* 0x0000002402007981 */ /* 0x000ea4000c1e1500 */
[----:B--2---:R-:W-:Y:S01]  /*7fe0*/  IMAD.U32 R0, R0, 0x10000, RZ ;  /* 0x0001000000007824 */ /* 0x004fe200078e00ff */
[----:B------:R-:W-:Y:S06]  /*7ff0*/  BRA `(.L_x_6382) ;  /* 0x0000000400887947 */ /* 0x000fec0003800000 */
.L_x_6389:
        /* <DEDUP_REMOVED lines=11> */
.L_x_6396:
        /* <DEDUP_REMOVED lines=20> */
.L_x_6398:
[----:B------:R-:W-:Y:S05]  /*81f0*/  BSYNC B0 ;  /* 0x0000000000007941 */ /* 0x000fea0003800000 */
.L_x_6397:
[----:B------:R-:W-:Y:S01]  /*8200*/  LEA R3, R0, 0x3b800000, 0x17 ;  /* 0x3b80000000037811 */ /* 0x000fe200078eb8ff */
[----:B------:R-:W-:-:S05]  /*8210*/  IMAD.SHL.U32 R0, R2, 0x100000, RZ ;  /* 0x0010000002007824 */ /* 0x000fca00078e00ff */
[----:B------:R-:W-:Y:S01]  /*8220*/  LOP3.LUT R0, R3, R0, R4, 0xfe, !PT ;  /* 0x0000000003007212 */ /* 0x000fe200078efe04 */
[----:B------:R-:W-:Y:S06]  /*8230*/  BRA `(.L_x_6382) ;  /* 0x0000000000f87947 */ /* 0x000fec0003800000 */
.L_x_6395:
        /* <DEDUP_REMOVED lines=20> */
.L_x_6400:
[----:B------:R-:W-:Y:S05]  /*8380*/  BSYNC B0 ;  /* 0x0000000000007941 */ /* 0x000fea0003800000 */
.L_x_6399:
[----:B------:R-:W-:Y:S01]  /*8390*/  LEA R3, R0, 0x37800000, 0x17 ;  /* 0x3780000000037811 */ /* 0x000fe200078eb8ff */
[----:B------:R-:W-:-:S05]  /*83a0*/  IMAD.SHL.U32 R0, R2, 0x200000, RZ ;  /* 0x0020000002007824 */ /* 0x000fca00078e00ff */
[----:B------:R-:W-:Y:S01]  /*83b0*/  LOP3.LUT R0, R3, R0, R4, 0xfe, !PT ;  /* 0x0000000003007212 */ /* 0x000fe200078efe04 */
[----:B------:R-:W-:Y:S06]  /*83c0*/  BRA `(.L_x_6382) ;  /* 0x0000000000947947 */ /* 0x000fec0003800000 */
.L_x_6394:
        /* <DEDUP_REMOVED lines=14> */
.L_x_6381:
        /* <DEDUP_REMOVED lines=16> */
.L_x_6403:
[----:B------:R-:W-:Y:S01]  /*85b0*/  IMAD.MOV.U32 R0, RZ, RZ, RZ ;  /* 0x000000ffff007224 */ /* 0x000fe200078e00ff */
[----:B------:R-:W-:Y:S06]  /*85c0*/  BRA `(.L_x_6382) ;  /* 0x0000000000147947 */ /* 0x000fec0003800000 */
.L_x_6402:
[----:B------:R-:W2:Y:S02]  /*85d0*/  LDG.E.64 R2, desc[UR36][R2.64] ;  /* 0x0000002402027981 */ /* 0x000ea4000c1e1b00 */
[----:B--2---:R0:W1:Y:S01]  /*85e0*/  I2F.U64 R0, R2 ;  /* 0x0000000200007312 */ /* 0x0040620000301000 */
[----:B------:R-:W-:Y:S05]  /*85f0*/  BRA `(.L_x_6382) ;  /* 0x0000000000087947 */ /* 0x000fea0003800000 */
.L_x_6401:
[----:B------:R-:W2:Y:S02]  /*8600*/  LDG.E R0, desc[UR36][R2.64] ;  /* 0x0000002402007981 */ /* 0x000ea4000c1e1900 */
[----:B--2---:R-:W-:-:S07]  /*8610*/  I2FP.F32.U32 R0, R0 ;  /* 0x0000000000007245 */ /* 0x004fce0000201000 */
.L_x_6382:
[----:B------:R-:W-:Y:S05]  /*8620*/  BSYNC B6 ;  /* 0x0000000000067941 */ /* 0x000fea0003800000 */
.L_x_6376:
[----:B0123-5:R-:W-:Y:S01]  /*8630*/  FSETP.GT.FTZ.AND P0, PT, R0, RZ, PT ;  /* 0x000000ff0000720b */ /* 0x02ffe20003f14000 */
[----:B------:R-:W-:-:S12]  /*8640*/  BSSY B0, `(.L_x_6404) ;  /* 0x0000022000007945 */ /* 0x000fd80003800000 */
[----:B------:R-:W-:Y:S05]  /*8650*/  @P0 BRA `(.L_x_6405) ;  /* 0x0000000000780947 */ /* 0x000fea0003800000 */
[----:B------:R-:W-:Y:S01]  /*8660*/  ULDC UR4, c[0x0][0x428] ;  /* 0x00010a0000047ab9 */ /* 0x000fe20000000800 */
[----:B------:R-:W-:Y:S02]  /*8670*/  IMAD.MOV.U32 R5, RZ, RZ, 0x3ab5ebe6 ;  /* 0x3ab5ebe6ff057424 */ /* 0x000fe400078e00ff */
[----:B------:R-:W-:Y:S01]  /*8680*/  FMUL.FTZ R0, R0, UR4 ;  /* 0x0000000400007c20 */ /* 0x000fe20008410000 */
[----:B------:R-:W-:-:S03]  /*8690*/  ULDC UR4, c[0x0][0x420] ;  /* 0x0001080000047ab9 */ /* 0x000fc60000000800 */
[C---:B----4-:R-:W-:Y:S01]  /*86a0*/  FMUL.FTZ R2, R0.reuse, 1.4426950216293334961 ;  /* 0x3fb8aa3b00027820 */ /* 0x050fe20000410000 */
        /* <DEDUP_REMOVED lines=25> */
.L_x_6405:
[----:B------:R-:W-:Y:S02]  /*8840*/  ULDC UR4, c[0x0][0x424] ;  /* 0x0001090000047ab9 */ /* 0x000fe40000000800 */
[----:B----4-:R-:W-:-:S07]  /*8850*/  FMUL.FTZ R2, R0, UR4 ;  /* 0x0000000400027c20 */ /* 0x010fce0008410000 */
.L_x_6406:
[----:B------:R-:W-:Y:S05]  /*8860*/  BSYNC B0 ;  /* 0x0000000000007941 */ /* 0x000fea0003800000 */
.L_x_6404:
        /* <DEDUP_REMOVED lines=15> */
.L_x_6410:
[----:B------:R-:W0:Y:S02]  /*8960*/  F2I.S64.TRUNC R2, R2 ;  /* 0x0000000200027311 */ /* 0x000e24000020d900 */
[----:B0-----:R-:W-:-:S05]  /*8970*/  IMAD.MOV.U32 R5, RZ, RZ, R2 ;  /* 0x000000ffff057224 */ /* 0x001fca00078e0002 */
[----:B------:R4:W-:Y:S01]  /*8980*/  STG.E.U8 desc[UR36][R16.64], R5 ;  /* 0x0000000510007986 */ /* 0x0009e2000c101124 */
[----:B------:R-:W-:Y:S05]  /*8990*/  BRA `(.L_x_6412) ;  /* 0x0000000c00407947 */ /* 0x000fea0003800000 */
.L_x_6409:
        /* <DEDUP_REMOVED lines=9> */
.L_x_6414:
[----:B------:R-:W0:Y:S02]  /*8a30*/  F2I.FTZ.TRUNC.NTZ R3, R2 ;  /* 0x0000000200037305 */ /* 0x000e24000021f100 */
[----:B0-----:R2:W-:Y:S01]  /*8a40*/  STG.E desc[UR36][R16.64], R3 ;  /* 0x0000000310007986 */ /* 0x0015e2000c101924 */
[----:B------:R-:W-:Y:S05]  /*8a50*/  BRA `(.L_x_6412) ;  /* 0x0000000c00107947 */ /* 0x000fea0003800000 */
.L_x_6413:
[----:B------:R-:W0:Y:S02]  /*8a60*/  F2I.FTZ.TRUNC.NTZ R3, R2 ;  /* 0x0000000200037305 */ /* 0x000e24000021f100 */
[----:B0-----:R0:W-:Y:S01]  /*8a70*/  STG.E.U16 desc[UR36][R16.64], R3 ;  /* 0x0000000310007986 */ /* 0x0011e2000c101524 */
[----:B------:R-:W-:Y:S05]  /*8a80*/  BRA `(.L_x_6412) ;  /* 0x0000000c00047947 */ /* 0x000fea0003800000 */
.L_x_6408:
        /* <DEDUP_REMOVED lines=8> */
.L_x_6416:
[----:B------:R-:W-:-:S05]  /*8b10*/  F2FP.F16.F32.PACK_AB R2, RZ, R2 ;  /* 0x00000002ff02723e */ /* 0x000fca00000000ff */
[----:B------:R0:W-:Y:S01]  /*8b20*/  STG.E.U16 desc[UR36][R16.64], R2 ;  /* 0x0000000210007986 */ /* 0x0001e2000c101524 */
[----:B------:R-:W-:Y:S05]  /*8b30*/  BRA `(.L_x_6412) ;  /* 0x0000000800d87947 */ /* 0x000fea0003800000 */
.L_x_6415:
        /* <DEDUP_REMOVED lines=9> */
.L_x_6418:
[----:B------:R-:W-:-:S04]  /*8bd0*/  F2FP.F16.F32.PACK_AB R3, RZ, R2 ;  /* 0x00000002ff03723e */ /* 0x000fc800000000ff */
[----:B------:R-:W-:-:S05]  /*8be0*/  PRMT R3, R3, 0x5410, RZ ;  /* 0x0000541003037816 */ /* 0x000fca00000000ff */
[----:B------:R0:W-:Y:S01]  /*8bf0*/  STG.E desc[UR36][R16.64], R3 ;  /* 0x0000000310007986 */ /* 0x0001e2000c101924 */
[----:B------:R-:W-:Y:S05]  /*8c00*/  BRA `(.L_x_6412) ;  /* 0x0000000800a47947 */ /* 0x000fea0003800000 */
.L_x_6417:
[----:B------:R-:W-:-:S06]  /*8c10*/  FMUL.FTZ R2, R2, 1 ;  /* 0x3f80000002027820 */ /* 0x000fcc0000410000 */
[----:B------:R-:W0:Y:S02]  /*8c20*/  F2F.F64.F32 R2, R2 ;  /* 0x0000000200027310 */ /* 0x000e240000201800 */
[----:B0-----:R0:W-:Y:S01]  /*8c30*/  STG.E.64 desc[UR36][R16.64], R2 ;  /* 0x0000000210007986 */ /* 0x0011e2000c101b24 */
[----:B------:R-:W-:Y:S05]  /*8c40*/  BRA `(.L_x_6412) ;  /* 0x0000000800947947 */ /* 0x000fea0003800000 */
.L_x_6407:
        /* <DEDUP_REMOVED lines=12> */
.L_x_6421:
[----:B------:R-:W-:Y:S01]  /*8d10*/  FMUL.FTZ R4, R2, 1 ;  /* 0x3f80000002047820 */ /* 0x000fe20000410000 */
[----:B------:R-:W-:-:S05]  /*8d20*/  CS2R R6, SRZ ;  /* 0x0000000000067805 */ /* 0x000fca000001ff00 */
[----:B------:R-:W0:Y:S02]  /*8d30*/  F2F.F64.F32 R4, R4 ;  /* 0x0000000400047310 */ /* 0x000e240000201800 */
[----:B0-----:R0:W-:Y:S01]  /*8d40*/  STG.E.128 desc[UR36][R16.64], R4 ;  /* 0x0000000410007986 */ /* 0x0011e2000c101d24 */
[----:B------:R-:W-:Y:S05]  /*8d50*/  BRA `(.L_x_6412) ;  /* 0x0000000800507947 */ /* 0x000fea0003800000 */
.L_x_6420:
        /* <DEDUP_REMOVED lines=20> */
.L_x_6425:
[----:B------:R-:W-:Y:S05]  /*8ea0*/  BSYNC B0 ;  /* 0x0000000000007941 */ /* 0x000fea0003800000 */
.L_x_6424:
[----:B------:R-:W-:-:S05]  /*8eb0*/  LOP3.LUT R5, R0, R5, RZ, 0xfc, !PT ;  /* 0x0000000500057212 */ /* 0x000fca00078efcff */
[----:B------:R0:W-:Y:S01]  /*8ec0*/  STG.E.U8 desc[UR36][R16.64], R5 ;  /* 0x0000000510007986 */ /* 0x0001e2000c101124 */
[----:B------:R-:W-:Y:S05]  /*8ed0*/  BRA `(.L_x_6412) ;  /* 0x0000000400f07947 */ /* 0x000fea0003800000 */
.L_x_6423:
        /* <DEDUP_REMOVED lines=12> */
.L_x_6427:
[----:B------:R-:W-:Y:S01]  /*8fa0*/  IMAD.MOV.U32 R0, RZ, RZ, 0x7f ;  /* 0x0000007fff007424 */ /* 0x000fe200078e00ff */
[----:B------:R-:W-:-:S04]  /*8fb0*/  ISETP.GT.U32.AND P0, PT, R4, 0x7f800000, PT ;  /* 0x7f8000000400780c */ /* 0x000fc80003f04070 */
[----:B------:R-:W-:-:S09]  /*8fc0*/  SEL R0, R0, 0x7c, P0 ;  /* 0x0000007c00007807 */ /* 0x000fd20000000000 */
.L_x_6428:
[----:B------:R-:W-:Y:S05]  /*8fd0*/  BSYNC B0 ;  /* 0x0000000000007941 */ /* 0x000fea0003800000 */
.L_x_6426:
[----:B------:R-:W-:-:S04]  /*8fe0*/  LOP3.LUT R2, R2, 0x80000000, RZ, 0xc0, !PT ;  /* 0x8000000002027812 */ /* 0x000fc800078ec0ff */
[----:B------:R-:W-:-:S04]  /*8ff0*/  SHF.R.U32.HI R3, RZ, 0x18, R2 ;  /* 0x00000018ff037819 */ /* 0x000fc80000011602 */
[----:B------:R-:W-:-:S05]  /*9000*/  LOP3.LUT R3, R0, R3, RZ, 0xfc, !PT ;  /* 0x0000000300037212 */ /* 0x000fca00078efcff */
[----:B------:R0:W-:Y:S01]  /*9010*/  STG.E.U8 desc[UR36][R16.64], R3 ;  /* 0x0000000310007986 */ /* 0x0001e2000c101124 */
[----:B------:R-:W-:Y:S05]  /*9020*/  BRA `(.L_x_6412) ;  /* 0x00000004009c7947 */ /* 0x000fea0003800000 */
.L_x_6422:
[----:B------:R-:W-:-:S05]  /*9030*/  F2FP.BF16.F32.PACK_AB R2, RZ, R2 ;  /* 0x00000002ff02723e */ /* 0x000fca00000010ff */
[----:B------:R0:W-:Y:S01]  /*9040*/  STG.E.U16 desc[UR36][R16.64], R2 ;  /* 0x0000000210007986 */ /* 0x0001e2000c101524 */
[----:B------:R-:W-:Y:S05]  /*9050*/  BRA `(.L_x_6412) ;  /* 0x0000000400907947 */ /* 0x000fea0003800000 */
.L_x_6419:
        /* <DEDUP_REMOVED lines=11> */
.L_x_6431:
        /* <DEDUP_REMOVED lines=16> */
.L_x_6434:
[----:B------:R-:W-:-:S04]  /*9210*/  LOP3.LUT R2, R2, 0x80000000, RZ, 0xc0, !PT ;  /* 0x8000000002027812 */ /* 0x000fc800078ec0ff */
[----:B------:R-:W-:-:S04]  /*9220*/  SHF.R.U32.HI R3, RZ, 0x18, R2 ;  /* 0x00000018ff037819 */ /* 0x000fc80000011602 */
[----:B------:R-:W-:-:S04]  /*9230*/  LOP3.LUT R0, R0, R3, RZ, 0xfc, !PT ;  /* 0x0000000300007212 */ /* 0x000fc800078efcff */
[----:B------:R-:W-:-:S07]  /*9240*/  PRMT R8, R0, 0x7610, R8 ;  /* 0x0000761000087816 */ /* 0x000fce0000000008 */
.L_x_6433:
[----:B------:R-:W-:Y:S05]  /*9250*/  BSYNC B0 ;  /* 0x0000000000007941 */ /* 0x000fea0003800000 */
.L_x_6432:
[----:B------:R0:W-:Y:S01]  /*9260*/  STG.E.U8 desc[UR36][R16.64], R8 ;  /* 0x0000000810007986 */ /* 0x0001e2000c101124 */
[----:B------:R-:W-:Y:S05]  /*9270*/  BRA `(.L_x_6412) ;  /* 0x0000000400087947 */ /* 0x000fea0003800000 */
.L_x_6430:
        /* <DEDUP_REMOVED lines=16> */
.L_x_6437:
[----:B------:R-:W-:-:S04]  /*9380*/  LOP3.LUT R2, R2, 0x80000000, RZ, 0xc0, !PT ;  /* 0x8000000002027812 */ /* 0x000fc800078ec0ff */
[----:B------:R-:W-:-:S04]  /*9390*/  SHF.R.U32.HI R3, RZ, 0x18, R2 ;  /* 0x00000018ff037819 */ /* 0x000fc80000011602 */
[----:B------:R-:W-:-:S04]  /*93a0*/  LOP3.LUT R0, R0, R3, RZ, 0xfc, !PT ;  /* 0x0000000300007212 */ /* 0x000fc800078efcff */
[----:B------:R-:W-:-:S07]  /*93b0*/  PRMT R8, R0, 0x7610, R8 ;  /* 0x0000761000087816 */ /* 0x000fce0000000008 */
.L_x_6436:
[----:B------:R-:W-:Y:S05]  /*93c0*/  BSYNC B0 ;  /* 0x0000000000007941 */ /* 0x000fea0003800000 */
.L_x_6435:
[----:B------:R0:W-:Y:S01]  /*93d0*/  STG.E.U8 desc[UR36][R16.64], R8 ;  /* 0x0000000810007986 */ /* 0x0001e2000c101124 */
[----:B------:R-:W-:Y:S05]  /*93e0*/  BRA `(.L_x_6412) ;  /* 0x0000000000ac7947 */ /* 0x000fea0003800000 */
.L_x_6429:
        /* <DEDUP_REMOVED lines=21> */
.L_x_6411:
        /* <DEDUP_REMOVED lines=16> */
.L_x_6440:
[----:B------:R-:W-:Y:S05]  /*9640*/  BRA `(.L_x_6412) ;  /* 0x0000000000147947 */ /* 0x000fea0003800000 */
.L_x_6439:
[----:B------:R-:W0:Y:S02]  /*9650*/  F2I.U64.TRUNC R2, R2 ;  /* 0x0000000200027311 */ /* 0x000e24000020d800 */
[----:B0-----:R0:W-:Y:S01]  /*9660*/  STG.E.64 desc[UR36][R16.64], R2 ;  /* 0x0000000210007986 */ /* 0x0011e2000c101b24 */
[----:B------:R-:W-:Y:S05]  /*9670*/  BRA `(.L_x_6412) ;  /* 0x0000000000087947 */ /* 0x000fea0003800000 */
.L_x_6438:
[----:B------:R-:W0:Y:S02]  /*9680*/  F2I.FTZ.U32.TRUNC.NTZ R3, R2 ;  /* 0x0000000200037305 */ /* 0x000e24000021f000 */
[----:B0-----:R0:W-:Y:S02]  /*9690*/  STG.E desc[UR36][R16.64], R3 ;  /* 0x0000000310007986 */ /* 0x0011e4000c101924 */
.L_x_6412:
[----:B------:R-:W-:-:S07]  /*96a0*/  VIADD R19, R19, 0x80 ;  /* 0x0000008013137836 */ /* 0x000fce0000000000 */
.L_x_6374:
[----:B------:R-:W-:Y:S05]  /*96b0*/  BSYNC B7 ;  /* 0x0000000000077941 */ /* 0x000fea0003800000 */
.L_x_6373:
        /* <DEDUP_REMOVED lines=8> */
[----:B------:R-:W-:Y:S01]  /*9740*/  HFMA2.MMA R18, -RZ, RZ, 0, 0 ;  /* 0x00000000ff127435 */ /* 0x000fe200000001ff */
[----:B------:R-:W-:Y:S01]  /*9750*/  ULDC.64 UR4, c[0x0][0x220] ;  /* 0x0000880000047ab9 */ /* 0x000fe20000000a00 */
[----:B------:R-:W-:-:S08]  /*9760*/  ISETP.NE.AND P0, PT, R6, 0x1, PT ;  /* 0x000000010600780c */ /* 0x000fd00003f05270 */
        /* <DEDUP_REMOVED lines=295> */
.L_x_6441:
        /* <DEDUP_REMOVED lines=22> */
.L_x_6446:
[----:B------:R-:W2:Y:S02]  /*ab40*/  LDG.E.U8 R0, desc[UR36][R2.64] ;  /* 0x0000002402007981 */ /* 0x000ea4000c1e1100 */
[----:B--2---:R-:W-:Y:S01]  /*ab50*/  I2FP.F32.U32 R0, R0 ;  /* 0x0000000000007245 */ /* 0x004fe20000201000 */
[----:B------:R-:W-:Y:S06]  /*ab60*/  BRA `(.L_x_6448) ;  /* 0x0000000c002c7947 */ /* 0x000fec0003800000 */
.L_x_6445:
[----:B------:R-:W-:-:S13]  /*ab70*/  ISETP.NE.AND P0, PT, R4, 0x2, PT ;  /* 0x000000020400780c */ /* 0x000fda0003f05270 */
[----:B------:R-:W-:Y:S05]  /*ab80*/  @!P0 BRA `(.L_x_6449) ;  /* 0x0000000000288947 */ /* 0x000fea0003800000 */
[----:B------:R-:W-:-:S13]  /*ab90*/  ISETP.NE.AND P0, PT, R4, 0x3, PT ;  /* 0x000000030400780c */ /* 0x000fda0003f05270 */
[----:B------:R-:W-:Y:S05]  /*aba0*/  @!P0 BRA `(.L_x_6450) ;  /* 0x0000000000148947 */ /* 0x000fea0003800000 */
[----:B------:R-:W-:-:S13]  /*abb0*/  ISETP.NE.AND P0, PT, R4, 0x4, PT ;  /* 0x000000040400780c */ /* 0x000fda0003f05270 */
[----:B------:R-:W-:Y:S05]  /*abc0*/  @P0 BRA `(.L_x_6447) ;  /* 0x0000000800b80947 */ /* 0x000fea0003800000 */
[----:B------:R-:W2:Y:S02]  /*abd0*/  LDG.E.64 R2, desc[UR36][R2.64] ;  /* 0x0000002402027981 */ /* 0x000ea4000c1e1b00 */
[----:B--2---:R3:W4:Y:S01]  /*abe0*/  I2F.S64 R0, R2 ;  /* 0x0000000200007312 */ /* 0x0047220000301400 */
[----:B------:R-:W-:Y:S05]  /*abf0*/  BRA `(.L_x_6448) ;  /* 0x0000000c00087947 */ /* 0x000fea0003800000 */
.L_x_6450:
[----:B------:R-:W2:Y:S02]  /*ac00*/  LDG.E R0, desc[UR36][R2.64] ;  /* 0x0000002402007981 */ /* 0x000ea4000c1e1900 */
[----:B--2---:R-:W-:Y:S01]  /*ac10*/  I2FP.F32.S32 R0, R0 ;  /* 0x0000000000007245 */ /* 0x004fe20000201400 */
[----:B------:R-:W-:Y:S06]  /*ac20*/  BRA `(.L_x_6448) ;  /* 0x0000000800fc7947 */ /* 0x000fec0003800000 */
.L_x_6449:
[----:B------:R-:W2:Y:S02]  /*ac30*/  LDG.E.U16 R0, desc[UR36][R2.64] ;  /* 0x0000002402007981 */ /* 0x000ea4000c1e1500 */
[----:B--2---:R-:W2:Y:S01]  /*ac40*/  I2F.S16 R0, R0 ;  /* 0x0000000000007306 */ /* 0x004ea20000101400 */
[----:B------:R-:W-:Y:S05]  /*ac50*/  BRA `(.L_x_6448) ;  /* 0x0000000800f07947 */ /* 0x000fea0003800000 */
.L_x_6444:
        /* <DEDUP_REMOVED lines=8> */
.L_x_6452:
[----:B------:R-:W2:Y:S02]  /*ace0*/  LDG.E.U16 R0, desc[UR36][R2.64] ;  /* 0x0000002402007981 */ /* 0x000ea4000c1e1500 */
[----:B--2---:R-:W-:Y:S01]  /*acf0*/  HADD2.F32 R0, -RZ, R0.H0_H0 ;  /* 0x20000000ff007230 */ /* 0x004fe20000004100 */
[----:B------:R-:W-:Y:S06]  /*ad00*/  BRA `(.L_x_6448) ;  /* 0x0000000800c47947 */ /* 0x000fec0003800000 */
.L_x_6451:
        /* <DEDUP_REMOVED lines=8> */
.L_x_6454:
[----:B------:R-:W2:Y:S02]  /*ad90*/  LDG.E.U16 R0, desc[UR36][R2.64] ;  /* 0x0000002402007981 */ /* 0x000ea4000c1e1500 */
[----:B--2---:R-:W-:Y:S01]  /*ada0*/  HADD2.F32 R0, -RZ, R0.H0_H0 ;  /* 0x20000000ff007230 */ /* 0x004fe20000004100 */
[----:B------:R-:W-:Y:S06]  /*adb0*/  BRA `(.L_x_6448) ;  /* 0x0000000800987947 */ /* 0x000fec0003800000 */
.L_x_6453:
[----:B------:R-:W2:Y:S01]  /*adc0*/  LDG.E.64 R2, desc[UR36][R2.64] ;  /* 0x0000002402027981 */ /* 0x000ea2000c1e1b00 */
[----:B------:R-:W-:Y:S01]  /*add0*/  UMOV UR4, 0xf0000000 ;  /* 0xf000000000047882 */ /* 0x000fe20000000000 */
[----:B------:R-:W-:Y:S01]  /*ade0*/  UMOV UR5, 0x380fffff ;  /* 0x380fffff00057882 */ /* 0x000fe20000000000 */
[----:B--2---:R-:W0:Y:S01]  /*adf0*/  F2F.F32.F64 R0, R2 ;  /* 0x0000000200007310 */ /* 0x004e220000301000 */
[----:B------:R-:W-:-:S14]  /*ae00*/  DSETP.GEU.AND P0, PT, |R2|, UR4, PT ;  /* 0x0000000402007e2a */ /* 0x000fdc000bf0e200 */
[----:B0-----:R-:W-:Y:S01]  /*ae10*/  @!P0 FMUL R0, R0, 1.175494350822287508e-38 ;  /* 0x0080000000008820 */ /* 0x001fe20000400000 */
[----:B------:R-:W-:Y:S06]  /*ae20*/  BRA `(.L_x_6448) ;  /* 0x00000008007c7947 */ /* 0x000fec0003800000 */
.L_x_6443:
        /* <DEDUP_REMOVED lines=12> */
.L_x_6457:
[----:B------:R-:W2:Y:S01]  /*aef0*/  LDG.E.64 R2, desc[UR36][R2.64] ;  /* 0x0000002402027981 */ /* 0x000ea2000c1e1b00 */
[----:B------:R-:W-:Y:S01]  /*af00*/  UMOV UR4, 0xf0000000 ;  /* 0xf000000000047882 */ /* 0x000fe20000000000 */
[----:B------:R-:W-:Y:S01]  /*af10*/  UMOV UR5, 0x380fffff ;  /* 0x380fffff00057882 */ /* 0x000fe20000000000 */
[----:B--2---:R-:W0:Y:S01]  /*af20*/  F2F.F32.F64 R0, R2 ;  /* 0x0000000200007310 */ /* 0x004e220000301000 */
[----:B------:R-:W-:-:S14]  /*af30*/  DSETP.GEU.AND P0, PT, |R2|, UR4, PT ;  /* 0x0000000402007e2a */ /* 0x000fdc000bf0e200 */
[----:B0-----:R-:W-:Y:S01]  /*af40*/  @!P0 FMUL R0, R0, 1.175494350822287508e-38 ;  /* 0x0080000000008820 */ /* 0x001fe20000400000 */
[----:B------:R-:W-:Y:S06]  /*af50*/  BRA `(.L_x_6448) ;  /* 0x0000000800307947 */ /* 0x000fec0003800000 */
.L_x_6456:
[----:B------:R-:W-:-:S13]  /*af60*/  ISETP.NE.AND P0, PT, R4, 0xf, PT ;  /* 0x0000000f0400780c */ /* 0x000fda0003f05270 */
[----:B------:R-:W-:Y:S05]  /*af70*/  @!P0 BRA `(.L_x_6458) ;  /* 0x0000000000948947 */ /* 0x000fea0003800000 */
[----:B------:R-:W-:-:S13]  /*af80*/  ISETP.NE.AND P0, PT, R4, 0x17, PT ;  /* 0x000000170400780c */ /* 0x000fda0003f05270 */
[----:B------:R-:W-:Y:S05]  /*af90*/  @!P0 BRA `(.L_x_6459) ;  /* 0x0000000000588947 */ /* 0x000fea0003800000 */
[----:B------:R-:W-:-:S13]  /*afa0*/  ISETP.NE.AND P0, PT, R4, 0x18, PT ;  /* 0x000000180400780c */ /* 0x000fda0003f05270 */
[----:B------:R-:W-:Y:S05]  /*afb0*/  @P0 BRA `(.L_x_6447) ;  /* 0x0000000400bc0947 */ /* 0x000fea0003800000 */
[----:B------:R-:W2:Y:S01]  /*afc0*/  LDG.E.U8 R0, desc[UR36][R2.64] ;  /* 0x0000002402007981 */ /* 0x000ea2000c1e1100 */
[----:B------:R-:W-:Y:S01]  /*afd0*/  MOV R8, 0xff800000 ;  /* 0xff80000000087802 */ /* 0x000fe20000000f00 */
        /* <DEDUP_REMOVED lines=18> */
.L_x_6459:
        /* <DEDUP_REMOVED lines=13> */
.L_x_6458:
[----:B------:R-:W2:Y:S02]  /*b1d0*/  LDG.E.U16 R0, desc[UR36][R2.64] ;  /* 0x0000002402007981 */ /* 0x000ea4000c1e1500 */
[----:B--2---:R-:W-:Y:S01]  /*b1e0*/  IMAD.U32 R0, R0, 0x10000, RZ ;  /* 0x0001000000007824 */ /* 0x004fe200078e00ff */
[----:B------:R-:W-:Y:S06]  /*b1f0*/  BRA `(.L_x_6448) ;  /* 0x0000000400887947 */ /* 0x000fec0003800000 */
.L_x_6455:
        /* <DEDUP_REMOVED lines=11> */
.L_x_6462:
        /* <DEDUP_REMOVED lines=20> */
.L_x_6464:
[----:B------:R-:W-:Y:S05]  /*b3f0*/  BSYNC B0 ;  /* 0x0000000000007941 */ /* 0x000fea0003800000 */
.L_x_6463:
[----:B------:R-:W-:Y:S01]  /*b400*/  LEA R3, R0, 0x3b800000, 0x17 ;  /* 0x3b80000000037811 */ /* 0x000fe200078eb8ff */
[----:B------:R-:W-:-:S05]  /*b410*/  IMAD.SHL.U32 R0, R2, 0x100000, RZ ;  /* 0x0010000002007824 */ /* 0x000fca00078e00ff */
[----:B------:R-:W-:Y:S01]  /*b420*/  LOP3.LUT R0, R3, R0, R4, 0xfe, !PT ;  /* 0x0000000003007212 */ /* 0x000fe200078efe04 */
[----:B------:R-:W-:Y:S06]  /*b430*/  BRA `(.L_x_6448) ;  /* 0x0000000000f87947 */ /* 0x000fec0003800000 */
.L_x_6461:
        /* <DEDUP_REMOVED lines=20> */
.L_x_6466:
[----:B------:R-:W-:Y:S05]  /*b580*/  BSYNC B0 ;  /* 0x0000000000007941 */ /* 0x000fea0003800000 */
.L_x_6465:
[----:B------:R-:W-:Y:S01]  /*b590*/  LEA R3, R0, 0x37800000, 0x17 ;  /* 0x3780000000037811 */ /* 0x000fe200078eb8ff */
[----:B------:R-:W-:-:S05]  /*b5a0*/  IMAD.SHL.U32 R0, R2, 0x200000, RZ ;  /* 0x0020000002007824 */ /* 0x000fca00078e00ff */
[----:B------:R-:W-:Y:S01]  /*b5b0*/  LOP3.LUT R0, R3, R0, R4, 0xfe, !PT ;  /* 0x0000000003007212 */ /* 0x000fe200078efe04 */
[----:B------:R-:W-:Y:S06]  /*b5c0*/  BRA `(.L_x_6448) ;  /* 0x0000000000947947 */ /* 0x000fec0003800000 */
.L_x_6460:
        /* <DEDUP_REMOVED lines=14> */
.L_x_6447:
        /* <DEDUP_REMOVED lines=16> */
.L_x_6469:
[----:B------:R-:W-:Y:S01]  /*b7b0*/  IMAD.MOV.U32 R0, RZ, RZ, RZ ;  /* 0x000000ffff007224 */ /* 0x000fe200078e00ff */
[----:B------:R-:W-:Y:S06]  /*b7c0*/  BRA `(.L_x_6448) ;  /* 0x0000000000147947 */ /* 0x000fec0003800000 */
.L_x_6468:
[----:B------:R-:W2:Y:S02]  /*b7d0*/  LDG.E.64 R2, desc[UR36][R2.64] ;  /* 0x0000002402027981 */ /* 0x000ea4000c1e1b00 */
[----:B--2---:R0:W1:Y:S01]  /*b7e0*/  I2F.U64 R0, R2 ;  /* 0x0000000200007312 */ /* 0x0040620000301000 */
[----:B------:R-:W-:Y:S05]  /*b7f0*/  BRA `(.L_x_6448) ;  /* 0x0000000000087947 */ /* 0x000fea0003800000 */
.L_x_6467:
[----:B------:R-:W2:Y:S02]  /*b800*/  LDG.E R0, desc[UR36][R2.64] ;  /* 0x0000002402007981 */ /* 0x000ea4000c1e1900 */
[----:B--2---:R-:W-:-:S07]  /*b810*/  I2FP.F32.U32 R0, R0 ;  /* 0x0000000000007245 */ /* 0x004fce0000201000 */
.L_x_6448:
[----:B------:R-:W-:Y:S05]  /*b820*/  BSYNC B6 ;  /* 0x0000000000067941 */ /* 0x000fea0003800000 */
.L_x_6442:
[----:B012-45:R-:W-:Y:S01]  /*b830*/  FSETP.GT.FTZ.AND P0, PT, R0, RZ, PT ;  /* 0x000000ff0000720b */ /* 0x037fe20003f14000 */
[----:B------:R-:W-:-:S12]  /*b840*/  BSSY B0, `(.L_x_6470) ;  /* 0x0000022000007945 */ /* 0x000fd80003800000 */
[----:B------:R-:W-:Y:S05]  /*b850*/  @P0 BRA `(.L_x_6471) ;  /* 0x0000000000780947 */ /* 0x000fea0003800000 */
[----:B------:R-:W-:Y:S01]  /*b860*/  ULDC UR4, c[0x0][0x428] ;  /* 0x00010a0000047ab9 */ /* 0x000fe20000000800 */
[----:B------:R-:W-:Y:S02]  /*b870*/  IMAD.MOV.U32 R5, RZ, RZ, 0x3ab5ebe6 ;  /* 0x3ab5ebe6ff057424 */ /* 0x000fe400078e00ff */
[----:B------:R-:W-:Y:S01]  /*b880*/  FMUL.FTZ R0, R0, UR4 ;  /* 0x0000000400007c20 */ /* 0x000fe20008410000 */
[----:B------:R-:W-:-:S03]  /*b890*/  ULDC UR4, c[0x0][0x420] ;  /* 0x0001080000047ab9 */ /* 0x000fc60000000800 */
[C---:B---3--:R-:W-:Y:S01]  /*b8a0*/  FMUL.FTZ R2, R0.reuse, 1.4426950216293334961 ;  /* 0x3fb8aa3b00027820 */ /* 0x048fe20000410000 */
        /* <DEDUP_REMOVED lines=25> */
.L_x_6471:
[----:B------:R-:W-:Y:S02]  /*ba40*/  ULDC UR4, c[0x0][0x424] ;  /* 0x0001090000047ab9 */ /* 0x000fe40000000800 */
[----:B---3--:R-:W-:-:S07]  /*ba50*/  FMUL.FTZ R2, R0, UR4 ;  /* 0x0000000400027c20 */ /* 0x008fce0008410000 */
.L_x_6472:
[----:B------:R-:W-:Y:S05]  /*ba60*/  BSYNC B0 ;  /* 0x0000000000007941 */ /* 0x000fea0003800000 */
.L_x_6470:
        /* <DEDUP_REMOVED lines=15> */
.L_x_6476:
[----:B------:R-:W0:Y:S02]  /*bb60*/  F2I.S64.TRUNC R2, R2 ;  /* 0x0000000200027311 */ /* 0x000e24000020d900 */
[----:B0-----:R-:W-:-:S05]  /*bb70*/  IMAD.MOV.U32 R5, RZ, RZ, R2 ;  /* 0x000000ffff057224 */ /* 0x001fca00078e0002 */
[----:B------:R-:W-:Y:S01]  /*bb80*/  STG.E.U8 desc[UR36][R16.64], R5 ;  /* 0x0000000510007986 */ /* 0x000fe2000c101124 */
[----:B------:R-:W-:Y:S05]  /*bb90*/  EXIT ;  /* 0x000000000000794d */ /* 0x000fea0003800000 */
.L_x_6475:
        /* <DEDUP_REMOVED lines=9> */
.L_x_6479:
[----:B------:R-:W0:Y:S02]  /*bc30*/  F2I.FTZ.TRUNC.NTZ R3, R2 ;  /* 0x0000000200037305 */ /* 0x000e24000021f100 */
[----:B0-----:R-:W-:Y:S01]  /*bc40*/  STG.E desc[UR36][R16.64], R3 ;  /* 0x0000000310007986 */ /* 0x001fe2000c101924 */
[----:B------:R-:W-:Y:S05]  /*bc50*/  EXIT ;  /* 0x000000000000794d */ /* 0x000fea0003800000 */
.L_x_6478:
[----:B------:R-:W0:Y:S02]  /*bc60*/  F2I.FTZ.TRUNC.NTZ R3, R2 ;  /* 0x0000000200037305 */ /* 0x000e24000021f100 */
[----:B0-----:R-:W-:Y:S01]  /*bc70*/  STG.E.U16 desc[UR36][R16.64], R3 ;  /* 0x0000000310007986 */ /* 0x001fe2000c101524 */
[----:B------:R-:W-:Y:S05]  /*bc80*/  EXIT ;  /* 0x000000000000794d */ /* 0x000fea0003800000 */
.L_x_6474:
        /* <DEDUP_REMOVED lines=8> */
.L_x_6481:
[----:B------:R-:W-:-:S05]  /*bd10*/  F2FP.F16.F32.PACK_AB R2, RZ, R2 ;  /* 0x00000002ff02723e */ /* 0x000fca00000000ff */
[----:B------:R-:W-:Y:S01]  /*bd20*/  STG.E.U16 desc[UR36][R16.64], R2 ;  /* 0x0000000210007986 */ /* 0x000fe2000c101524 */
[----:B------:R-:W-:Y:S05]  /*bd30*/  EXIT ;  /* 0x000000000000794d */ /* 0x000fea0003800000 */
.L_x_6480:
        /* <DEDUP_REMOVED lines=9> */
.L_x_6483:
[----:B------:R-:W-:-:S04]  /*bdd0*/  F2FP.F16.F32.PACK_AB R3, RZ, R2 ;  /* 0x00000002ff03723e */ /* 0x000fc800000000ff */
[----:B------:R-:W-:-:S05]  /*bde0*/  PRMT R3, R3, 0x5410, RZ ;  /* 0x0000541003037816 */ /* 0x000fca00000000ff */
[----:B------:R-:W-:Y:S01]  /*bdf0*/  STG.E desc[UR36][R16.64], R3 ;  /* 0x0000000310007986 */ /* 0x000fe2000c101924 */
[----:B------:R-:W-:Y:S05]  /*be00*/  EXIT ;  /* 0x000000000000794d */ /* 0x000fea0003800000 */
.L_x_6482:
[----:B------:R-:W-:-:S06]  /*be10*/  FMUL.FTZ R2, R2, 1 ;  /* 0x3f80000002027820 */ /* 0x000fcc0000410000 */
[----:B------:R-:W0:Y:S02]  /*be20*/  F2F.F64.F32 R2, R2 ;  /* 0x0000000200027310 */ /* 0x000e240000201800 */
[----:B0-----:R-:W-:Y:S01]  /*be30*/  STG.E.64 desc[UR36][R16.64], R2 ;  /* 0x0000000210007986 */ /* 0x001fe2000c101b24 */
[----:B------:R-:W-:Y:S05]  /*be40*/  EXIT ;  /* 0x000000000000794d */ /* 0x000fea0003800000 */
.L_x_6473:
        /* <DEDUP_REMOVED lines=12> */
.L_x_6486:
[----:B------:R-:W-:Y:S01]  /*bf10*/  FMUL.FTZ R4, R2, 1 ;  /* 0x3f80000002047820 */ /* 0x000fe20000410000 */
[----:B------:R-:W-:-:S05]  /*bf20*/  CS2R R6, SRZ ;  /* 0x0000000000067805 */ /* 0x000fca000001ff00 */
[----:B------:R-:W0:Y:S02]  /*bf30*/  F2F.F64.F32 R4, R4 ;  /* 0x0000000400047310 */ /* 0x000e240000201800 */
[----:B0-----:R-:W-:Y:S01]  /*bf40*/  STG.E.128 desc[UR36][R16.64], R4 ;  /* 0x0000000410007986 */ /* 0x001fe2000c101d24 */
[----:B------:R-:W-:Y:S05]  /*bf50*/  EXIT ;  /* 0x000000000000794d */ /* 0x000fea0003800000 */
.L_x_6485:
        /* <DEDUP_REMOVED lines=20> */
.L_x_6490:
[----:B------:R-:W-:Y:S05]  /*c0a0*/  BSYNC B0 ;  /* 0x0000000000007941 */ /* 0x000fea0003800000 */
.L_x_6489:
[----:B------:R-:W-:-:S05]  /*c0b0*/  LOP3.LUT R5, R0, R5, RZ, 0xfc, !PT ;  /* 0x0000000500057212 */ /* 0x000fca00078efcff */
[----:B------:R-:W-:Y:S01]  /*c0c0*/  STG.E.U8 desc[UR36][R16.64], R5 ;  /* 0x0000000510007986 */ /* 0x000fe2000c101124 */
[----:B------:R-:W-:Y:S05]  /*c0d0*/  EXIT ;  /* 0x000000000000794d */ /* 0x000fea0003800000 */
.L_x_6488:
        /* <DEDUP_REMOVED lines=12> */
.L_x_6492:
[----:B------:R-:W-:Y:S01]  /*c1a0*/  IMAD.MOV.U32 R0, RZ, RZ, 0x7f ;  /* 0x0000007fff007424 */ /* 0x000fe200078e00ff */
[----:B------:R-:W-:-:S04]  /*c1b0*/  ISETP.GT.U32.AND P0, PT, R4, 0x7f800000, PT ;  /* 0x7f8000000400780c */ /* 0x000fc80003f04070 */
[----:B------:R-:W-:-:S09]  /*c1c0*/  SEL R0, R0, 0x7c, P0 ;  /* 0x0000007c00007807 */ /* 0x000fd20000000000 */
.L_x_6493:
[----:B------:R-:W-:Y:S05]  /*c1d0*/  BSYNC B0 ;  /* 0x0000000000007941 */ /* 0x000fea0003800000 */
.L_x_6491:
[----:B------:R-:W-:-:S04]  /*c1e0*/  LOP3.LUT R2, R2, 0x80000000, RZ, 0xc0, !PT ;  /* 0x8000000002027812 */ /* 0x000fc800078ec0ff */
[----:B------:R-:W-:-:S04]  /*c1f0*/  SHF.R.U32.HI R3, RZ, 0x18, R2 ;  /* 0x00000018ff037819 */ /* 0x000fc80000011602 */
[----:B------:R-:W-:-:S05]  /*c200*/  LOP3.LUT R3, R0, R3, RZ, 0xfc, !PT ;  /* 0x0000000300037212 */ /* 0x000fca00078efcff */
[----:B------:R-:W-:Y:S01]  /*c210*/  STG.E.U8 desc[UR36][R16.64], R3 ;  /* 0x0000000310007986 */ /* 0x000fe2000c101124 */
[----:B------:R-:W-:Y:S05]  /*c220*/  EXIT ;  /* 0x000000000000794d */ /* 0x000fea0003800000 */
.L_x_6487:
[----:B------:R-:W-:-:S05]  /*c230*/  F2FP.BF16.F32.PACK_AB R2, RZ, R2 ;  /* 0x00000002ff02723e */ /* 0x000fca00000010ff */
[----:B------:R-:W-:Y:S01]  /*c240*/  STG.E.U16 desc[UR36][R16.64], R2 ;  /* 0x0000000210007986 */ /* 0x000fe2000c101524 */
[----:B------:R-:W-:Y:S05]  /*c250*/  EXIT ;  /* 0x000000000000794d */ /* 0x000fea0003800000 */
.L_x_6484:
        /* <DEDUP_REMOVED lines=11> */
.L_x_6496:
        /* <DEDUP_REMOVED lines=16> */
.L_x_6499:
[----:B------:R-:W-:-:S04]  /*c410*/  LOP3.LUT R2, R2, 0x80000000, RZ, 0xc0, !PT ;  /* 0x8000000002027812 */ /* 0x000fc800078ec0ff */
[----:B------:R-:W-:-:S04]  /*c420*/  SHF.R.U32.HI R3, RZ, 0x18, R2 ;  /* 0x00000018ff037819 */ /* 0x000fc80000011602 */
[----:B------:R-:W-:-:S04]  /*c430*/  LOP3.LUT R0, R0, R3, RZ, 0xfc, !PT ;  /* 0x0000000300007212 */ /* 0x000fc800078efcff */
[----:B------:R-:W-:-:S07]  /*c440*/  PRMT R8, R0, 0x7610, R8 ;  /* 0x0000761000087816 */ /* 0x000fce0000000008 */
.L_x_6498:
[----:B------:R-:W-:Y:S05]  /*c450*/  BSYNC B0 ;  /* 0x0000000000007941 */ /* 0x000fea0003800000 */
.L_x_6497:
[----:B------:R-:W-:Y:S01]  /*c460*/  STG.E.U8 desc[UR36][R16.64], R8 ;  /* 0x0000000810007986 */ /* 0x000fe2000c101124 */
[----:B------:R-:W-:Y:S05]  /*c470*/  EXIT ;  /* 0x000000000000794d */ /* 0x000fea0003800000 */
.L_x_6495:
        /* <DEDUP_REMOVED lines=16> */
.L_x_6502:
[----:B------:R-:W-:-:S04]  /*c580*/  LOP3.LUT R2, R2, 0x80000000, RZ, 0xc0, !PT ;  /* 0x8000000002027812 */ /* 0x000fc800078ec0ff */
[----:B------:R-:W-:-:S04]  /*c590*/  SHF.R.U32.HI R3, RZ, 0x18, R2 ;  /* 0x00000018ff037819 */ /* 0x000fc80000011602 */
[----:B------:R-:W-:-:S04]  /*c5a0*/  LOP3.LUT R0, R0, R3, RZ, 0xfc, !PT ;  /* 0x0000000300007212 */ /* 0x000fc800078efcff */
[----:B------:R-:W-:-:S07]  /*c5b0*/  PRMT R8, R0, 0x7610, R8 ;  /* 0x0000761000087816 */ /* 0x000fce0000000008 */
.L_x_6501:
[----:B------:R-:W-:Y:S05]  /*c5c0*/  BSYNC B0 ;  /* 0x0000000000007941 */ /* 0x000fea0003800000 */
.L_x_6500:
[----:B------:R-:W-:Y:S01]  /*c5d0*/  STG.E.U8 desc[UR36][R16.64], R8 ;  /* 0x0000000810007986 */ /* 0x000fe2000c101124 */
[----:B------:R-:W-:Y:S05]  /*c5e0*/  EXIT ;  /* 0x000000000000794d */ /* 0x000fea0003800000 */
.L_x_6494:
        /* <DEDUP_REMOVED lines=21> */
.L_x_6477:
        /* <DEDUP_REMOVED lines=16> */
.L_x_6505:
[----:B------:R-:W-:Y:S05]  /*c840*/  EXIT ;  /* 0x000000000000794d */ /* 0x000fea0003800000 */
.L_x_6504:
[----:B------:R-:W0:Y:S02]  /*c850*/  F2I.U64.TRUNC R2, R2 ;  /* 0x0000000200027311 */ /* 0x000e24000020d800 */
[----:B0-----:R-:W-:Y:S01]  /*c860*/  STG.E.64 desc[UR36][R16.64], R2 ;  /* 0x0000000210007986 */ /* 0x001fe2000c101b24 */
[----:B------:R-:W-:Y:S05]  /*c870*/  EXIT ;  /* 0x000000000000794d */ /* 0x000fea0003800000 */
.L_x_6503:
[----:B------:R-:W0:Y:S02]  /*c880*/  F2I.FTZ.U32.TRUNC.NTZ R3, R2 ;  /* 0x0000000200037305 */ /* 0x000e24000021f000 */
[----:B0-----:R-:W-:Y:S01]  /*c890*/  STG.E desc[UR36][R16.64], R3 ;  /* 0x0000000310007986 */ /* 0x001fe2000c101924 */
[----:B------:R-:W-:Y:S05]  /*c8a0*/  EXIT ;  /* 0x000000000000794d */ /* 0x000fea0003800000 */
.L_x_6506:
        /* <DEDUP_REMOVED lines=13> */
.L_x_7867:


//--------------------- .text._ZN2at6native27unrolled_elementwise_kernelIZZZNS0_60_GLOBAL__N__171e0b9f_22_ActivationEluKernel_cu_9e10b42f_305310elu_kernelERNS_18TensorIteratorBaseERKN3c106ScalarES8_S8_ENKUlvE_clEvENKUlvE0_clEvEUlfE_St5arrayIPcLm2EELi4E23TrivialOffsetCalculatorILi1EjESG_NS0_6memory12LoadWithCastILi1EEENSH_13StoreWithCastILi1EEEEEviT_T0_T2_T3_T4_T5_ --------------------------
	.section	.text._ZN2at6native27unrolled_elementwise_kernelIZZZNS0_60_GLOBAL__N__171e0b9f_22_ActivationEluKernel_cu_9e10b42f_305310elu_kernelERNS_18TensorIteratorBaseERKN3c106ScalarES8_S8_ENKUlvE_clEvENKUlvE0_clEvEUlfE_St5arrayIPcLm2EELi4E23TrivialOffsetCalculatorILi1EjESG_NS0_6memory12LoadWithCastILi1EEENSH_13StoreWithCastILi1EEEEEviT_T0_T2_T3_T4_T5_,"ax",@progbits
	.align	128
        .global         _ZN2at6native27unrolled_elementwise_kernelIZZZNS0_60_GLOBAL__N__171e0b9f_22_ActivationEluKernel_cu_9e10b42f_305310elu_kernelERNS_18TensorIteratorBaseERKN3c106ScalarES8_S8_ENKUlvE_clEvENKUlvE0_clEvEUlfE_St5arrayIPcLm2EELi4E23TrivialOffsetCalculatorILi1EjESG_NS0_6memory12LoadWithCastILi1EEENSH_13StoreWithCastILi1EEEEEviT_T0_T2_T3_T4_T5_
        .type           _ZN2at6native27unrolled_elementwise_kernelIZZZNS0_60_GLOBAL__N__171e0b9f_22_ActivationEluKernel_cu_9e10b42f_305310elu_kernelERNS_18TensorIteratorBaseERKN3c106ScalarES8_S8_ENKUlvE_clEvENKUlvE0_clEvEUlfE_St5arrayIPcLm2EELi4E23TrivialOffsetCalculatorILi1EjESG_NS0_6memory12LoadWithCastILi1EEENSH_13StoreWithCastILi1EEEEEviT_T0_T2_T3_T4_T5_,@function
        .size           _ZN2at6native27unrolled_elementwise_kernelIZZZNS0_60_GLOBAL__N__171e0b9f_22_ActivationEluKernel_cu_9e10b42f_305310elu_kernelERNS_18TensorIteratorBaseERKN3c106ScalarES8_S8_ENKUlvE_clEvENKUlvE0_clEvEUlfE_St5arrayIPcLm2EELi4E23TrivialOffsetCalculatorILi1EjESG_NS0_6memory12LoadWithCastILi1EEENSH_13StoreWithCastILi1EEEEEviT_T0_T2_T3_T4_T5_,(.L_x_7868 - _ZN2at6native27unrolled_elementwise_kernelIZZZNS0_60_GLOBAL__N__171e0b9f_22_ActivationEluKernel_cu_9e10b42f_305310elu_kernelERNS_18TensorIteratorBaseERKN3c106ScalarES8_S8_ENKUlvE_clEvENKUlvE0_clEvEUlfE_St5arrayIPcLm2EELi4E23TrivialOffsetCalculatorILi1EjESG_NS0_6memory12LoadWithCastILi1EEENSH_13StoreWithCastILi1EEEEEviT_T0_T2_T3_T4_T5_)
        .other          _ZN2at6native27unrolled_elementwise_kernelIZZZNS0_60_GLOBAL__N__171e0b9f_22_ActivationEluKernel_cu_9e10b42f_305310elu_kernelERNS_18TensorIteratorBaseERKN3c106ScalarES8_S8_ENKUlvE_clEvENKUlvE0_clEvEUlfE_St5arrayIPcLm2EELi4E23TrivialOffsetCalculatorILi1EjESG_NS0_6memory12LoadWithCastILi1EEENSH_13StoreWithCastILi1EEEEEviT_T0_T2_T3_T4_T5_,@"STO_CUDA_ENTRY STV_DEFAULT"
_ZN2at6native27unrolled_elementwise_kernelIZZZNS0_60_GLOBAL__N__171e0b9f_22_ActivationEluKernel_cu_9e10b42f_305310elu_kernelERNS_18TensorIteratorBaseERKN3c106ScalarES8_S8_ENKUlvE_clEvENKUlvE0_clEvEUlfE_St5arrayIPcLm2EELi4E23TrivialOffsetCalculatorILi1EjESG_NS0_6memory12LoadWithCastILi1EEENSH_13StoreWithCastILi1EEEEEviT_T0_T2_T3_T4_T5_:
.text._ZN2at6native27unrolled_elementwise_kernelIZZZNS0_60_GLOBAL__N__171e0b9f_22_ActivationEluKernel_cu_9e10b42f_305310elu_kernelERNS_18TensorIteratorBaseERKN3c106ScalarES8_S8_ENKUlvE_clEvENKUlvE0_clEvEUlfE_St5arrayIPcLm2EELi4E23TrivialOffsetCalculatorILi1EjESG_NS0_6memory12LoadWithCastILi1EEENSH_13StoreWithCastILi1EEEEEviT_T0_T2_T3_T4_T5_:
        /* <DEDUP_REMOVED lines=9> */
[----:B-1----:R-:W-:-:S05]  /*0090*/  IMAD R17, R2, -0x200, R17 ;  /* 0xfffffe0002117824 */ /* 0x002fca00078e0211 */
[----:B--2---:R-:W-:-:S13]  /*00a0*/  ISETP.GE.AND P0, PT, R19, R17, PT ;  /* 0x000000111300720c */ /* 0x004fda0003f06270 */
[----:B0--3--:R-:W-:Y:S05]  /*00b0*/  @P0 BRA `(.L_x_6508) ;  /* 0x0000000c009c0947 */ /* 0x009fea0003800000 */
        /* <DEDUP_REMOVED lines=21> */
.L_x_6513:
[----:B------:R-:W2:Y:S02]  /*0210*/  LDG.E.U8 R4, desc[UR36][R4.64] ;  /* 0x0000002404047981 */ /* 0x000ea4000c1e1100 */
[----:B--2---:R-:W-:Y:S01]  /*0220*/  I2FP.F32.U32 R16, R4 ;  /* 0x0000000400107245 */ /* 0x004fe20000201000 */
[----:B------:R-:W-:Y:S06]  /*0230*/  BRA `(.L_x_6515) ;  /* 0x0000000c00307947 */ /* 0x000fec0003800000 */
.L_x_6512:
        /* <DEDUP_REMOVED lines=9> */
.L_x_6517:
[----:B------:R-:W2:Y:S02]  /*02d0*/  LDG.E R4, desc[UR36][R4.64] ;  /* 0x0000002404047981 */ /* 0x000ea4000c1e1900 */
[----:B--2---:R-:W-:Y:S01]  /*02e0*/  I2FP.F32.S32 R16, R4 ;  /* 0x0000000400107245 */ /* 0x004fe20000201400 */
[----:B------:R-:W-:Y:S06]  /*02f0*/  BRA `(.L_x_6515) ;  /* 0x0000000c00007947 */ /* 0x000fec0003800000 */
.L_x_6516:
[----:B------:R-:W2:Y:S02]  /*0300*/  LDG.E.U16 R4, desc[UR36][R4.64] ;  /* 0x0000002404047981 */ /* 0x000ea4000c1e1500 */
[----:B--2---:R2:W3:Y:S01]  /*0310*/  I2F.S16 R16, R4 ;  /* 0x0000000400107306 */ /* 0x0044e20000101400 */
[----:B------:R-:W-:Y:S05]  /*0320*/  BRA `(.L_x_6515) ;  /* 0x0000000800f47947 */ /* 0x000fea0003800000 */
.L_x_6511:
        /* <DEDUP_REMOVED lines=8> */
.L_x_6519:
[----:B------:R-:W2:Y:S02]  /*03b0*/  LDG.E.U16 R4, desc[UR36][R4.64] ;  /* 0x0000002404047981 */ /* 0x000ea4000c1e1500 */
[----:B--2---:R-:W-:Y:S01]  /*03c0*/  HADD2.F32 R16, -RZ, R4.H0_H0 ;  /* 0x20000004ff107230 */ /* 0x004fe20000004100 */
[----:B------:R-:W-:Y:S06]  /*03d0*/  BRA `(.L_x_6515) ;  /* 0x0000000800c87947 */ /* 0x000fec0003800000 */
.L_x_6518:
        /* <DEDUP_REMOVED lines=8> */
.L_x_6521:
[----:B------:R-:W2:Y:S02]  /*0460*/  LDG.E.U16 R4, desc[UR36][R4.64] ;  /* 0x0000002404047981 */ /* 0x000ea4000c1e1500 */
[----:B--2---:R-:W-:Y:S01]  /*0470*/  HADD2.F32 R16, -RZ, R4.H0_H0 ;  /* 0x20000004ff107230 */ /* 0x004fe20000004100 */
[----:B------:R-:W-:Y:S06]  /*0480*/  BRA `(.L_x_6515) ;  /* 0x00000008009c7947 */ /* 0x000fec0003800000 */
.L_x_6520:
[----:B------:R-:W2:Y:S01]  /*0490*/  LDG.E.64 R4, desc[UR36][R4.64] ;  /* 0x0000002404047981 */ /* 0x000ea2000c1e1b00 */
[----:B------:R-:W-:Y:S01]  /*04a0*/  UMOV UR4, 0xf0000000 ;  /* 0xf000000000047882 */ /* 0x000fe20000000000 */
[----:B------:R-:W-:Y:S01]  /*04b0*/  UMOV UR5, 0x380fffff ;  /* 0x380fffff00057882 */ /* 0x000fe20000000000 */
[----:B--2---:R-:W0:Y:S01]  /*04c0*/  F2F.F32.F64 R16, R4 ;  /* 0x0000000400107310 */ /* 0x004e220000301000 */
[----:B------:R-:W-:-:S14]  /*04d0*/  DSETP.GEU.AND P0, PT, |R4|, UR4, PT ;  /* 0x0000000404007e2a */ /* 0x000fdc000bf0e200 */
[----:B0-----:R-:W-:Y:S01]  /*04e0*/  @!P0 FMUL R16, R16, 1.175494350822287508e-38 ;  /* 0x0080000010108820 */ /* 0x001fe20000400000 */
[----:B------:R-:W-:Y:S06]  /*04f0*/  BRA `(.L_x_6515) ;  /* 0x0000000800807947 */ /* 0x000fec0003800000 */
.L_x_6510:
        /* <DEDUP_REMOVED lines=12> */
.L_x_6524:
[----:B------:R-:W2:Y:S01]  /*05c0*/  LDG.E.64 R4, desc[UR36][R4.64] ;  /* 0x0000002404047981 */ /* 0x000ea2000c1e1b00 */
[----:B------:R-:W-:Y:S01]  /*05d0*/  UMOV UR4, 0xf0000000 ;  /* 0xf000000000047882 */ /* 0x000fe20000000000 */
[----:B------:R-:W-:Y:S01]  /*05e0*/  UMOV UR5, 0x380fffff ;  /* 0x380fffff00057882 */ /* 0x000fe20000000000 */
[----:B--2---:R-:W0:Y:S01]  /*05f0*/  F2F.F32.F64 R16, R4 ;  /* 0x0000000400107310 */ /* 0x004e220000301000 */
[----:B------:R-:W-:-:S14]  /*0600*/  DSETP.GEU.AND P0, PT, |R4|, UR4, PT ;  /* 0x0000000404007e2a */ /* 0x000fdc000bf0e200 */
[----:B0-----:R-:W-:Y:S01]  /*0610*/  @!P0 FMUL R16, R16, 1.175494350822287508e-38 ;  /* 0x0080000010108820 */ /* 0x001fe20000400000 */
[----:B------:R-:W-:Y:S06]  /*0620*/  BRA `(.L_x_6515) ;  /* 0x0000000800347947 */ /* 0x000fec0003800000 */
.L_x_6523:
        /* <DEDUP_REMOVED lines=26> */
.L_x_6526:
        /* <DEDUP_REMOVED lines=14> */
.L_x_6525:
[----:B------:R-:W2:Y:S02]  /*08b0*/  LDG.E.U16 R4, desc[UR36][R4.64] ;  /* 0x0000002404047981 */ /* 0x000ea4000c1e1500 */
[----:B--2---:R-:W-:Y:S01]  /*08c0*/  IMAD.U32 R16, R4, 0x10000, RZ ;  /* 0x0001000004107824 */ /* 0x004fe200078e00ff */
[----:B------:R-:W-:Y:S06]  /*08d0*/  BRA `(.L_x_6515) ;  /* 0x0000000400887947 */ /* 0x000fec0003800000 */
.L_x_6522:
        /* <DEDUP_REMOVED lines=11> */
.L_x_6529:
        /* <DEDUP_REMOVED lines=20> */
.L_x_6531:
[----:B------:R-:W-:Y:S05]  /*0ad0*/  BSYNC B0 ;  /* 0x0000000000007941 */ /* 0x000fea0003800000 */
.L_x_6530:
[----:B------:R-:W-:Y:S01]  /*0ae0*/  IMAD.SHL.U32 R3, R3, 0x100000, RZ ;  /* 0x0010000003037824 */ /* 0x000fe200078e00ff */
[----:B------:R-:W-:-:S04]  /*0af0*/  LEA R5, R0, 0x3b800000, 0x17 ;  /* 0x3b80000000057811 */ /* 0x000fc800078eb8ff */
[----:B------:R-:W-:Y:S01]  /*0b00*/  LOP3.LUT R16, R5, R3, R16, 0xfe, !PT ;  /* 0x0000000305107212 */ /* 0x000fe200078efe10 */
[----:B------:R-:W-:Y:S06]  /*0b10*/  BRA `(.L_x_6515) ;  /* 0x0000000000f87947 */ /* 0x000fec0003800000 */
.L_x_6528:
        /* <DEDUP_REMOVED lines=20> */
.L_x_6533:
[----:B------:R-:W-:Y:S05]  /*0c60*/  BSYNC B0 ;  /* 0x0000000000007941 */ /* 0x000fea0003800000 */
.L_x_6532:
[----:B------:R-:W-:Y:S01]  /*0c70*/  IMAD.SHL.U32 R3, R3, 0x200000, RZ ;  /* 0x0020000003037824 */ /* 0x000fe200078e00ff */
[----:B------:R-:W-:-:S04]  /*0c80*/  LEA R5, R0, 0x37800000, 0x17 ;  /* 0x3780000000057811 */ /* 0x000fc800078eb8ff */
[----:B------:R-:W-:Y:S01]  /*0c90*/  LOP3.LUT R16, R5, R3, R16, 0xfe, !PT ;  /* 0x0000000305107212 */ /* 0x000fe200078efe10 */
[----:B------:R-:W-:Y:S06]  /*0ca0*/  BRA `(.L_x_6515) ;  /* 0x0000000000947947 */ /* 0x000fec0003800000 */
.L_x_6527:
        /* <DEDUP_REMOVED lines=14> */
.L_x_6514:
        /* <DEDUP_REMOVED lines=16> */
.L_x_6536:
[----:B------:R-:W-:Y:S01]  /*0e90*/  IMAD.MOV.U32 R16, RZ, RZ, RZ ;  /* 0x000000ffff107224 */ /* 0x000fe200078e00ff */
[----:B------:R-:W-:Y:S06]  /*0ea0*/  BRA `(.L_x_6515) ;  /* 0x0000000000147947 */ /* 0x000fec0003800000 */
.L_x_6535:
[----:B------:R-:W2:Y:S02]  /*0eb0*/  LDG.E.64 R4, desc[UR36][R4.64] ;  /* 0x0000002404047981 */ /* 0x000ea4000c1e1b00 */
[----:B--2---:R0:W1:Y:S01]  /*0ec0*/  I2F.U64 R16, R4 ;  /* 0x0000000400107312 */ /* 0x0040620000301000 */
[----:B------:R-:W-:Y:S05]  /*0ed0*/  BRA `(.L_x_6515) ;  /* 0x0000000000087947 */ /* 0x000fea0003800000 */
.L_x_6534:
[----:B------:R-:W2:Y:S02]  /*0ee0*/  LDG.E R4, desc[UR36][R4.64] ;  /* 0x0000002404047981 */ /* 0x000ea4000c1e1900 */
[----:B--2---:R-:W-:-:S07]  /*0ef0*/  I2FP.F32.U32 R16, R4 ;  /* 0x0000000400107245 */ /* 0x004fce0000201000 */
.L_x_6515:
[----:B------:R-:W-:Y:S05]  /*0f00*/  BSYNC B6 ;  /* 0x0000000000067941 */ /* 0x000fea0003800000 */
.L_x_6509:
[----:B------:R-:W2:Y:S02]  /*0f10*/  S2R R19, SR_TID.X ;  /* 0x0000000000137919 */ /* 0x000ea40000002100 */
[----:B--2---:R-:W-:-:S07]  /*0f20*/  VIADD R19, R19, 0x80 ;  /* 0x0000008013137836 */ /* 0x004fce0000000000 */
.L_x_6508:
[----:B------:R-:W-:Y:S05]  /*0f30*/  BSYNC B7 ;  /* 0x0000000000077941 */ /* 0x000fea0003800000 */
.L_x_6507:
[----:B------:R-:W-:Y:S01]  /*0f40*/  ISETP.GE.AND P0, PT, R19, R17, PT ;  /* 0x000000111300720c */ /* 0x000fe20003f06270 */
[----:B------:R-:W-:-:S12]  /*0f50*/  BSSY B7, `(.L_x_6537) ;  /* 0x00000e8000077945 */ /* 0x000fd80003800000 */
[----:B------:R-:W-:Y:S05]  /*0f60*/  @P0 BRA `(.L_x_6538) ;  /* 0x0000000c00980947 */ /* 0x000fea0003800000 */
[----:B0---4-:R-:W0:Y:S01]  /*0f70*/  LDC.64 R4, c[0x0][0x238] ;  /* 0x00008e00ff047b82 */ /* 0x011e220000000a00 */
[----:B------:R-:W-:Y:S01]  /*0f80*/  IMAD R0, R2, 0x200, R19 ;  /* 0x0000020002007824 */ /* 0x000fe200078e0213 */
[----:B------:R-:W-:Y:S01]  /*0f90*/  PRMT R6, R23, 0x9910, RZ ;  /* 0x0000991017067816 */ /* 0x000fe200000000ff */
[----:B------:R-:W-:Y:S01]  /*0fa0*/  ULDC UR4, c[0x0][0x248] ;  /* 0x0000920000047ab9 */ /* 0x000fe20000000800 */
[----:B------:R-:W-:Y:S01]  /*0fb0*/  BSSY B6, `(.L_x_6539) ;  /* 0x00000e0000067945 */ /* 0x000fe20003800000 */
        /* <DEDUP_REMOVED lines=17> */
.L_x_6543:
[----:B------:R-:W2:Y:S02]  /*10d0*/  LDG.E.U8 R4, desc[UR36][R4.64] ;  /* 0x0000002404047981 */ /* 0x000ea4000c1e1100 */
[----:B--2---:R-:W-:Y:S01]  /*10e0*/  I2FP.F32.U32 R18, R4 ;  /* 0x0000000400127245 */ /* 0x004fe20000201000 */
[----:B------:R-:W-:Y:S06]  /*10f0*/  BRA `(.L_x_6545) ;  /* 0x0000000c002c7947 */ /* 0x000fec0003800000 */
.L_x_6542:
        /* <DEDUP_REMOVED lines=9> */
.L_x_6547:
[----:B------:R-:W2:Y:S02]  /*1190*/  LDG.E R4, desc[UR36][R4.64] ;  /* 0x0000002404047981 */ /* 0x000ea4000c1e1900 */
[----:B--2---:R-:W-:Y:S01]  /*11a0*/  I2FP.F32.S32 R18, R4 ;  /* 0x0000000400127245 */ /* 0x004fe20000201400 */
[----:B------:R-:W-:Y:S06]  /*11b0*/  BRA `(.L_x_6545) ;  /* 0x0000000800fc7947 */ /* 0x000fec0003800000 */
.L_x_6546:
[----:B------:R-:W2:Y:S02]  /*11c0*/  LDG.E.U16 R4, desc[UR36][R4.64] ;  /* 0x0000002404047981 */ /* 0x000ea4000c1e1500 */
[----:B--2---:R0:W2:Y:S01]  /*11d0*/  I2F.S16 R18, R4 ;  /* 0x0000000400127306 */ /* 0x0040a20000101400 */
[----:B------:R-:W-:Y:S05]  /*11e0*/  BRA `(.L_x_6545) ;  /* 0x0000000800f07947 */ /* 0x000fea0003800000 */
.L_x_6541:
        /* <DEDUP_REMOVED lines=8> */
.L_x_6549:
[----:B------:R-:W2:Y:S02]  /*1270*/  LDG.E.U16 R4, desc[UR36][R4.64] ;  /* 0x0000002404047981 */ /* 0x000ea4000c1e1500 */
[----:B--2---:R-:W-:Y:S01]  /*1280*/  HADD2.F32 R18, -RZ, R4.H0_H0 ;  /* 0x20000004ff127230 */ /* 0x004fe20000004100 */
[----:B------:R-:W-:Y:S06]  /*1290*/  BRA `(.L_x_6545) ;  /* 0x0000000800c47947 */ /* 0x000fec0003800000 */
.L_x_6548:
        /* <DEDUP_REMOVED lines=8> */
.L_x_6551:
[----:B------:R-:W2:Y:S02]  /*1320*/  LDG.E.U16 R4, desc[UR36][R4.64] ;  /* 0x0000002404047981 */ /* 0x000ea4000c1e1500 */
[----:B--2---:R-:W-:Y:S01]  /*1330*/  HADD2.F32 R18, -RZ, R4.H0_H0 ;  /* 0x20000004ff127230 */ /* 0x004fe20000004100 */
[----:B------:R-:W-:Y:S06]  /*1340*/  BRA `(.L_x_6545) ;  /* 0x0000000800987947 */ /* 0x000fec0003800000 */
.L_x_6550:
[----:B------:R-:W2:Y:S01]  /*1350*/  LDG.E.64 R4, desc[UR36][R4.64] ;  /* 0x0000002404047981 */ /* 0x000ea2000c1e1b00 */
[----:B------:R-:W-:Y:S01]  /*1360*/  UMOV UR4, 0xf0000000 ;  /* 0xf000000000047882 */ /* 0x000fe20000000000 */
[----:B------:R-:W-:Y:S01]  /*1370*/  UMOV UR5, 0x380fffff ;  /* 0x380fffff00057882 */ /* 0x000fe20000000000 */
[----:B--2---:R-:W0:Y:S01]  /*1380*/  F2F.F32.F64 R18, R4 ;  /* 0x0000000400127310 */ /* 0x004e220000301000 */
[----:B------:R-:W-:-:S14]  /*1390*/  DSETP.GEU.AND P0, PT, |R4|, UR4, PT ;  /* 0x0000000404007e2a */ /* 0x000fdc000bf0e200 */
[----:B0-----:R-:W-:Y:S01]  /*13a0*/  @!P0 FMUL R18, R18, 1.175494350822287508e-38 ;  /* 0x0080000012128820 */ /* 0x001fe20000400000 */
[----:B------:R-:W-:Y:S06]  /*13b0*/  BRA `(.L_x_6545) ;  /* 0x00000008007c7947 */ /* 0x000fec0003800000 */
.L_x_6540:
        /* <DEDUP_REMOVED lines=12> */
.L_x_6554:
[----:B------:R-:W2:Y:S01]  /*1480*/  LDG.E.64 R4, desc[UR36][R4.64] ;  /* 0x0000002404047981 */ /* 0x000ea2000c1e1b00 */
[----:B------:R-:W-:Y:S01]  /*1490*/  UMOV UR4, 0xf0000000 ;  /* 0xf000000000047882 */ /* 0x000fe20000000000 */
[----:B------:R-:W-:Y:S01]  /*14a0*/  UMOV UR5, 0x380fffff ;  /* 0x380fffff00057882 */ /* 0x000fe20000000000 */
[----:B--2---:R-:W0:Y:S01]  /*14b0*/  F2F.F32.F64 R18, R4 ;  /* 0x0000000400127310 */ /* 0x004e220000301000 */
[----:B------:R-:W-:-:S14]  /*14c0*/  DSETP.GEU.AND P0, PT, |R4|, UR4, PT ;  /* 0x0000000404007e2a */ /* 0x000fdc000bf0e200 */
[----:B0-----:R-:W-:Y:S01]  /*14d0*/  @!P0 FMUL R18, R18, 1.175494350822287508e-38 ;  /* 0x0080000012128820 */ /* 0x001fe20000400000 */
[----:B------:R-:W-:Y:S06]  /*14e0*/  BRA `(.L_x_6545) ;  /* 0x0000000800307947 */ /* 0x000fec0003800000 */
.L_x_6553:
        /* <DEDUP_REMOVED lines=26> */
.L_x_6556:
        /* <DEDUP_REMOVED lines=13> */
.L_x_6555:
[----:B------:R-:W2:Y:S02]  /*1760*/  LDG.E.U16 R4, desc[UR36][R4.64] ;  /* 0x0000002404047981 */ /* 0x000ea4000c1e1500 */
[----:B--2---:R-:W-:Y:S01]  /*1770*/  IMAD.U32 R18, R4, 0x10000, RZ ;  /* 0x0001000004127824 */ /* 0x004fe200078e00ff */
[----:B------:R-:W-:Y:S06]  /*1780*/  BRA `(.L_x_6545) ;  /* 0x0000000400887947 */ /* 0x000fec0003800000 */
.L_x_6552:
        /* <DEDUP_REMOVED lines=11> */
.L_x_6559:
        /* <DEDUP_REMOVED lines=20> */
.L_x_6561:
[----:B------:R-:W-:Y:S05]  /*1980*/  BSYNC B0 ;  /* 0x0000000000007941 */ /* 0x000fea0003800000 */
.L_x_6560:
[----:B------:R-:W-:Y:S01]  /*1990*/  IMAD.SHL.U32 R3, R3, 0x100000, RZ ;  /* 0x0010000003037824 */ /* 0x000fe200078e00ff */
[----:B------:R-:W-:-:S04]  /*19a0*/  LEA R5, R0, 0x3b800000, 0x17 ;  /* 0x3b80000000057811 */ /* 0x000fc800078eb8ff */
[----:B------:R-:W-:Y:S01]  /*19b0*/  LOP3.LUT R18, R5, R3, R18, 0xfe, !PT ;  /* 0x0000000305127212 */ /* 0x000fe200078efe12 */
[----:B------:R-:W-:Y:S06]  /*19c0*/  BRA `(.L_x_6545) ;  /* 0x0000000000f87947 */ /* 0x000fec0003800000 */
.L_x_6558:
        /* <DEDUP_REMOVED lines=20> */
.L_x_6563:
[----:B------:R-:W-:Y:S05]  /*1b10*/  BSYNC B0 ;  /* 0x0000000000007941 */ /* 0x000fea0003800000 */
.L_x_6562:
[----:B------:R-:W-:Y:S01]  /*1b20*/  IMAD.SHL.U32 R3, R3, 0x200000, RZ ;  /* 0x0020000003037824 */ /* 0x000fe200078e00ff */
[----:B------:R-:W-:-:S04]  /*1b30*/  LEA R5, R0, 0x37800000, 0x17 ;  /* 0x3780000000057811 */ /* 0x000fc800078eb8ff */
[----:B------:R-:W-:Y:S01]  /*1b40*/  LOP3.LUT R18, R5, R3, R18, 0xfe, !PT ;  /* 0x0000000305127212 */ /* 0x000fe200078efe12 */
[----:B------:R-:W-:Y:S06]  /*1b50*/  BRA `(.L_x_6545) ;  /* 0x0000000000947947 */ /* 0x000fec0003800000 */
.L_x_6557:
        /* <DEDUP_REMOVED lines=14> */
.L_x_6544:
        /* <DEDUP_REMOVED lines=16> */
.L_x_6566:
[----:B------:R-:W-:Y:S01]  /*1d40*/  IMAD.MOV.U32 R18, RZ, RZ, RZ ;  /* 0x000000ffff127224 */ /* 0x000fe200078e00ff */
[----:B------:R-:W-:Y:S06]  /*1d50*/  BRA `(.L_x_6545) ;  /* 0x0000000000147947 */ /* 0x000fec0003800000 */
.L_x_6565:
[----:B------:R-:W2:Y:S02]  /*1d60*/  LDG.E.64 R4, desc[UR36][R4.64] ;  /* 0x0000002404047981 */ /* 0x000ea4000c1e1b00 */
[----:B--2---:R0:W2:Y:S01]  /*1d70*/  I2F.U64 R18, R4 ;  /* 0x0000000400127312 */ /* 0x0040a20000301000 */
[----:B------:R-:W-:Y:S05]  /*1d80*/  BRA `(.L_x_6545) ;  /* 0x0000000000087947 */ /* 0x000fea0003800000 */
.L_x_6564:
[----:B------:R-:W2:Y:S02]  /*1d90*/  LDG.E R4, desc[UR36][R4.64] ;  /* 0x0000002404047981 */ /* 0x000ea4000c1e1900 */
[----:B--2---:R-:W-:-:S07]  /*1da0*/  I2FP.F32.U32 R18, R4 ;  /* 0x0000000400127245 */ /* 0x004fce0000201000 */
.L_x_6545:
[----:B------:R-:W-:Y:S05]  /*1db0*/  BSYNC B6 ;  /* 0x0000000000067941 */ /* 0x000fea0003800000 */
.L_x_6539:
[----:B------:R-:W-:-:S07]  /*1dc0*/  VIADD R19, R19, 0x80 ;  /* 0x0000008013137836 */ /* 0x000fce0000000000 */
.L_x_6538:
[----:B------:R-:W-:Y:S05]  /*1dd0*/  BSYNC B7 ;  /* 0x0000000000077941 */ /* 0x000fea0003800000 */
.L_x_6537:
[----:B------:R-:W-:Y:S01]  /*1de0*/  ISETP.GE.AND P0, PT, R19, R17, PT ;  /* 0x000000111300720c */ /* 0x000fe20003f06270 */
[----:B------:R-:W-:Y:S01]  /*1df0*/  BSSY B7, `(.L_x_6567) ;  /* 0x00000ea000077945 */ /* 0x000fe20003800000 */
[----:B------:R-:W-:Y:S02]  /*1e00*/  IMAD.MOV.U32 R24, RZ, RZ, RZ ;  /* 0x000000ffff187224 */ /* 0x000fe400078e00ff */
[----:B------:R-:W-:-:S09]  /*1e10*/  IMAD.MOV.U32 R22, RZ, RZ, RZ ;  /* 0x000000ffff167224 */ /* 0x000fd200078e00ff */
[----:B------:R-:W-:Y:S05]  /*1e20*/  @P0 BRA `(.L_x_6568) ;  /* 0x0000000c00980947 */ /* 0x000fea0003800000 */
[----:B0-2-4-:R-:W0:Y:S01]  /*1e30*/  LDC.64 R4, c[0x0][0x238] ;  /* 0x00008e00ff047b82 */ /* 0x015e220000000a00 */
        /* <DEDUP_REMOVED lines=21> */
.L_x_6573:
[----:B------:R-:W2:Y:S02]  /*1f90*/  LDG.E.U8 R4, desc[UR36][R4.64] ;  /* 0x0000002404047981 */ /* 0x000ea4000c1e1100 */
[----:B--2---:R-:W-:Y:S01]  /*1fa0*/  I2FP.F32.U32 R22, R4 ;  /* 0x0000000400167245 */ /* 0x004fe20000201000 */
[----:B------:R-:W-:Y:S06]  /*1fb0*/  BRA `(.L_x_6575) ;  /* 0x0000000c002c7947 */ /* 0x000fec0003800000 */
.L_x_6572:
        /* <DEDUP_REMOVED lines=9> */
.L_x_6577:
[----:B------:R-:W2:Y:S02]  /*2050*/  LDG.E R4, desc[UR36][R4.64] ;  /* 0x0000002404047981 */ /* 0x000ea4000c1e1900 */
[----:B--2---:R-:W-:Y:S01]  /*2060*/  I2FP.F32.S32 R22, R4 ;  /* 0x0000000400167245 */ /* 0x004fe20000201400 */
[----:B------:R-:W-:Y:S06]  /*2070*/  BRA `(.L_x_6575) ;  /* 0x0000000800fc7947 */ /* 0x000fec0003800000 */
.L_x_6576:
[----:B------:R-:W2:Y:S02]  /*2080*/  LDG.E.U16 R4, desc[UR36][R4.64] ;  /* 0x0000002404047981 */ /* 0x000ea4000c1e1500 */
[----:B--2---:R4:W0:Y:S01]  /*2090*/  I2F.S16 R22, R4 ;  /* 0x0000000400167306 */ /* 0x0048220000101400 */
[----:B------:R-:W-:Y:S05]  /*20a0*/  BRA `(.L_x_6575) ;  /* 0x0000000800f07947 */ /* 0x000fea0003800000 */
.L_x_6571:
        /* <DEDUP_REMOVED lines=8> */
.L_x_6579:
[----:B------:R-:W2:Y:S02]  /*2130*/  LDG.E.U16 R4, desc[UR36][R4.64] ;  /* 0x0000002404047981 */ /* 0x000ea4000c1e1500 */
[----:B--2---:R-:W-:Y:S01]  /*2140*/  HADD2.F32 R22, -RZ, R4.H0_H0 ;  /* 0x20000004ff167230 */ /* 0x004fe20000004100 */
[----:B------:R-:W-:Y:S06]  /*2150*/  BRA `(.L_x_6575) ;  /* 0x0000000800c47947 */ /* 0x000fec0003800000 */
.L_x_6578:
        /* <DEDUP_REMOVED lines=8> */
.L_x_6581:
[----:B------:R-:W2:Y:S02]  /*21e0*/  LDG.E.U16 R4, desc[UR36][R4.64] ;  /* 0x0000002404047981 */ /* 0x000ea4000c1e1500 */
[----:B--2---:R-:W-:Y:S01]  /*21f0*/  HADD2.F32 R22, -RZ, R4.H0_H0 ;  /* 0x20000004ff167230 */ /* 0x004fe20000004100 */
[----:B------:R-:W-:Y:S06]  /*2200*/  BRA `(.L_x_6575) ;  /* 0x0000000800987947 */ /* 0x000fec0003800000 */
.L_x_6580:
[----:B------:R-:W2:Y:S01]  /*2210*/  LDG.E.64 R4, desc[UR36][R4.64] ;  /* 0x0000002404047981 */ /* 0x000ea2000c1e1b00 */
[----:B------:R-:W-:Y:S01]  /*2220*/  UMOV UR4, 0xf0000000 ;  /* 0xf000000000047882 */ /* 0x000fe20000000000 */
[----:B------:R-:W-:Y:S01]  /*2230*/  UMOV UR5, 0x380fffff ;  /* 0x380fffff00057882 */ /* 0x000fe20000000000 */
[----:B--2---:R-:W0:Y:S01]  /*2240*/  F2F.F32.F64 R22, R4 ;  /* 0x0000000400167310 */ /* 0x004e220000301000 */
[----:B------:R-:W-:-:S14]  /*2250*/  DSETP.GEU.AND P0, PT, |R4|, UR4, PT ;  /* 0x0000000404007e2a */ /* 0x000fdc000bf0e200 */
[----:B0-----:R-:W-:Y:S01]  /*2260*/  @!P0 FMUL R22, R22, 1.175494350822287508e-38 ;  /* 0x0080000016168820 */ /* 0x001fe20000400000 */
[----:B------:R-:W-:Y:S06]  /*2270*/  BRA `(.L_x_6575) ;  /* 0x00000008007c7947 */ /* 0x000fec0003800000 */
.L_x_6570:
        /* <DEDUP_REMOVED lines=12> */
.L_x_6584:
[----:B------:R-:W2:Y:S01]  /*2340*/  LDG.E.64 R4, desc[UR36][R4.64] ;  /* 0x0000002404047981 */ /* 0x000ea2000c1e1b00 */
[----:B------:R-:W-:Y:S01]  /*2350*/  UMOV UR4, 0xf0000000 ;  /* 0xf000000000047882 */ /* 0x000fe20000000000 */
[----:B------:R-:W-:Y:S01]  /*2360*/  UMOV UR5, 0x380fffff ;  /* 0x380fffff00057882 */ /* 0x000fe20000000000 */
[----:B--2---:R-:W0:Y:S01]  /*2370*/  F2F.F32.F64 R22, R4 ;  /* 0x0000000400167310 */ /* 0x004e220000301000 */
[----:B------:R-:W-:-:S14]  /*2380*/  DSETP.GEU.AND P0, PT, |R4|, UR4, PT ;  /* 0x0000000404007e2a */ /* 0x000fdc000bf0e200 */
[----:B0-----:R-:W-:Y:S01]  /*2390*/  @!P0 FMUL R22, R22, 1.175494350822287508e-38 ;  /* 0x0080000016168820 */ /* 0x001fe20000400000 */
[----:B------:R-:W-:Y:S06]  /*23a0*/  BRA `(.L_x_6575) ;  /* 0x0000000800307947 */ /* 0x000fec0003800000 */
.L_x_6583:
        /* <DEDUP_REMOVED lines=26> */
.L_x_6586:
        /* <DEDUP_REMOVED lines=13> */
.L_x_6585:
[----:B------:R-:W2:Y:S02]  /*2620*/  LDG.E.U16 R4, desc[UR36][R4.64] ;  /* 0x0000002404047981 */ /* 0x000ea4000c1e1500 */
[----:B--2---:R-:W-:Y:S01]  /*2630*/  IMAD.U32 R22, R4, 0x10000, RZ ;  /* 0x0001000004167824 */ /* 0x004fe200078e00ff */
[----:B------:R-:W-:Y:S06]  /*2640*/  BRA `(.L_x_6575) ;  /* 0x0000000400887947 */ /* 0x000fec0003800000 */
.L_x_6582:
        /* <DEDUP_REMOVED lines=11> */
.L_x_6589:
        /* <DEDUP_REMOVED lines=20> */
.L_x_6591:
[----:B------:R-:W-:Y:S05]  /*2840*/  BSYNC B0 ;  /* 0x0000000000007941 */ /* 0x000fea0003800000 */
.L_x_6590:
[----:B------:R-:W-:Y:S01]  /*2850*/  IMAD.SHL.U32 R3, R3, 0x100000, RZ ;  /* 0x0010000003037824 */ /* 0x000fe200078e00ff */
[----:B------:R-:W-:-:S04]  /*2860*/  LEA R5, R0, 0x3b800000, 0x17 ;  /* 0x3b80000000057811 */ /* 0x000fc800078eb8ff */
[----:B------:R-:W-:Y:S01]  /*2870*/  LOP3.LUT R22, R5, R3, R22, 0xfe, !PT ;  /* 0x0000000305167212 */ /* 0x000fe200078efe16 */
[----:B------:R-:W-:Y:S06]  /*2880*/  BRA `(.L_x_6575) ;  /* 0x0000000000f87947 */ /* 0x000fec0003800000 */
.L_x_6588:
        /* <DEDUP_REMOVED lines=20> */
.L_x_6593:
[----:B------:R-:W-:Y:S05]  /*29d0*/  BSYNC B0 ;  /* 0x0000000000007941 */ /* 0x000fea0003800000 */
.L_x_6592:
[----:B------:R-:W-:Y:S01]  /*29e0*/  IMAD.SHL.U32 R3, R3, 0x200000, RZ ;  /* 0x0020000003037824 */ /* 0x000fe200078e00ff */
[----:B------:R-:W-:-:S04]  /*29f0*/  LEA R5, R0, 0x37800000, 0x17 ;  /* 0x3780000000057811 */ /* 0x000fc800078eb8ff */
[----:B------:R-:W-:Y:S01]  /*2a00*/  LOP3.LUT R22, R5, R3, R22, 0xfe, !PT ;  /* 0x0000000305167212 */ /* 0x000fe200078efe16 */
[----:B------:R-:W-:Y:S06]  /*2a10*/  BRA `(.L_x_6575) ;  /* 0x0000000000947947 */ /* 0x000fec0003800000 */
.L_x_6587:
        /* <DEDUP_REMOVED lines=14> */
.L_x_6574:
        /* <DEDUP_REMOVED lines=16> */
.L_x_6596:
[----:B------:R-:W-:Y:S01]  /*2c00*/  IMAD.MOV.U32 R22, RZ, RZ, RZ ;  /* 0x000000ffff167224 */ /* 0x000fe200078e00ff */
[----:B------:R-:W-:Y:S06]  /*2c10*/  BRA `(.L_x_6575) ;  /* 0x0000000000147947 */ /* 0x000fec0003800000 */
.L_x_6595:
[----:B------:R-:W2:Y:S02]  /*2c20*/  LDG.E.64 R4, desc[UR36][R4.64] ;  /* 0x0000002404047981 */ /* 0x000ea4000c1e1b00 */
[----:B--2---:R0:W2:Y:S01]  /*2c30*/  I2F.U64 R22, R4 ;  /* 0x0000000400167312 */ /* 0x0040a20000301000 */
[----:B------:R-:W-:Y:S05]  /*2c40*/  BRA `(.L_x_6575) ;  /* 0x0000000000087947 */ /* 0x000fea0003800000 */
.L_x_6594:
[----:B------:R-:W2:Y:S02]  /*2c50*/  LDG.E R4, desc[UR36][R4.64] ;  /* 0x0000002404047981 */ /* 0x000ea4000c1e1900 */
[----:B--2---:R-:W-:-:S07]  /*2c60*/  I2FP.F32.U32 R22, R4 ;  /* 0x0000000400167245 */ /* 0x004fce0000201000 */
.L_x_6575:
[----:B------:R-:W-:Y:S05]  /*2c70*/  BSYNC B6 ;  /* 0x0000000000067941 */ /* 0x000fea0003800000 */
.L_x_6569:
[----:B------:R-:W-:-:S07]  /*2c80*/  VIADD R19, R19, 0x80 ;  /* 0x0000008013137836 */ /* 0x000fce0000000000 */
.L_x_6568:
[----:B------:R-:W-:Y:S05]  /*2c90*/  BSYNC B7 ;  /* 0x0000000000077941 */ /* 0x000fea0003800000 */
.L_x_6567:
[----:B------:R-:W-:Y:S01]  /*2ca0*/  ISETP.GE.AND P0, PT, R19, R17, PT ;  /* 0x000000111300720c */ /* 0x000fe20003f06270 */
[----:B------:R-:W-:-:S12]  /*2cb0*/  BSSY B6, `(.L_x_6597) ;  /* 0x00000e1000067945 */ /* 0x000fd80003800000 */
[----:B------:R-:W-:Y:S05]  /*2cc0*/  @P0 BRA `(.L_x_6598) ;  /* 0x0000000c007c0947 */ /* 0x000fea0003800000 */
[----:B0-2-4-:R-:W0:Y:S01]  /*2cd0*/  LDC.64 R4, c[0x0][0x238] ;  /* 0x00008e00ff047b82 */ /* 0x015e220000000a00 */
        /* <DEDUP_REMOVED lines=19> */
.L_x_6602:
[----:B------:R-:W2:Y:S02]  /*2e10*/  LDG.E.U8 R4, desc[UR36][R4.64] ;  /* 0x0000002404047981 */ /* 0x000ea4000c1e1100 */
[----:B--2---:R-:W-:Y:S01]  /*2e20*/  I2FP.F32.U32 R24, R4 ;  /* 0x0000000400187245 */ /* 0x004fe20000201000 */
[----:B------:R-:W-:Y:S06]  /*2e30*/  BRA `(.L_x_6598) ;  /* 0x0000000c00207947 */ /* 0x000fec0003800000 */
.L_x_6601:
        /* <DEDUP_REMOVED lines=9> */
.L_x_6605:
[----:B------:R-:W2:Y:S02]  /*2ed0*/  LDG.E R4, desc[UR36][R4.64] ;  /* 0x0000002404047981 */ /* 0x000ea4000c1e1900 */
[----:B--2---:R-:W-:Y:S01]  /*2ee0*/  I2FP.F32.S32 R24, R4 ;  /* 0x0000000400187245 */ /* 0x004fe20000201400 */
[----:B------:R-:W-:Y:S06]  /*2ef0*/  BRA `(.L_x_6598) ;  /* 0x0000000800f07947 */ /* 0x000fec0003800000 */
.L_x_6604:
[----:B------:R-:W2:Y:S02]  /*2f00*/  LDG.E.U16 R4, desc[UR36][R4.64] ;  /* 0x0000002404047981 */ /* 0x000ea4000c1e1500 */
[----:B--2---:R0:W2:Y:S01]  /*2f10*/  I2F.S16 R24, R4 ;  /* 0x0000000400187306 */ /* 0x0040a20000101400 */
[----:B------:R-:W-:Y:S05]  /*2f20*/  BRA `(.L_x_6598) ;  /* 0x0000000800e47947 */ /* 0x000fea0003800000 */
.L_x_6600:
        /* <DEDUP_REMOVED lines=8> */
.L_x_6607:
[----:B------:R-:W2:Y:S02]  /*2fb0*/  LDG.E.U16 R4, desc[UR36][R4.64] ;  /* 0x0000002404047981 */ /* 0x000ea4000c1e1500 */
[----:B--2---:R-:W-:Y:S01]  /*2fc0*/  HADD2.F32 R24, -RZ, R4.H0_H0 ;  /* 0x20000004ff187230 */ /* 0x004fe20000004100 */
[----:B------:R-:W-:Y:S06]  /*2fd0*/  BRA `(.L_x_6598) ;  /* 0x0000000800b87947 */ /* 0x000fec0003800000 */
.L_x_6606:
        /* <DEDUP_REMOVED lines=8> */
.L_x_6609:
[----:B------:R-:W2:Y:S02]  /*3060*/  LDG.E.U16 R4, desc[UR36][R4.64] ;  /* 0x0000002404047981 */ /* 0x000ea4000c1e1500 */
[----:B--2---:R-:W-:Y:S01]  /*3070*/  HADD2.F32 R24, -RZ, R4.H0_H0 ;  /* 0x20000004ff187230 */ /* 0x004fe20000004100 */
[----:B------:R-:W-:Y:S06]  /*3080*/  BRA `(.L_x_6598) ;  /* 0x00000008008c7947 */ /* 0x000fec0003800000 */
.L_x_6608:
[----:B------:R-:W2:Y:S01]  /*3090*/  LDG.E.64 R4, desc[UR36][R4.64] ;  /* 0x0000002404047981 */ /* 0x000ea2000c1e1b00 */
[----:B------:R-:W-:Y:S01]  /*30a0*/  UMOV UR4, 0xf0000000 ;  /* 0xf000000000047882 */ /* 0x000fe20000000000 */
[----:B------:R-:W-:Y:S01]  /*30b0*/  UMOV UR5, 0x380fffff ;  /* 0x380fffff00057882 */ /* 0x000fe20000000000 */
[----:B--2---:R-:W0:Y:S01]  /*30c0*/  F2F.F32.F64 R24, R4 ;  /* 0x0000000400187310 */ /* 0x004e220000301000 */
[----:B------:R-:W-:-:S14]  /*30d0*/  DSETP.GEU.AND P0, PT, |R4|, UR4, PT ;  /* 0x0000000404007e2a */ /* 0x000fdc000bf0e200 */
[----:B0-----:R-:W-:Y:S01]  /*30e0*/  @!P0 FMUL R24, R24, 1.175494350822287508e-38 ;  /* 0x0080000018188820 */ /* 0x001fe20000400000 */
[----:B------:R-:W-:Y:S06]  /*30f0*/  BRA `(.L_x_6598) ;  /* 0x0000000800707947 */ /* 0x000fec0003800000 */
.L_x_6599:
        /* <DEDUP_REMOVED lines=12> */
.L_x_6612:
[----:B------:R-:W2:Y:S01]  /*31c0*/  LDG.E.64 R4, desc[UR36][R4.64] ;  /* 0x0000002404047981 */ /* 0x000ea2000c1e1b00 */
[----:B------:R-:W-:Y:S01]  /*31d0*/  UMOV UR4, 0xf0000000 ;  /* 0xf000000000047882 */ /* 0x000fe20000000000 */
[----:B------:R-:W-:Y:S01]  /*31e0*/  UMOV UR5, 0x380fffff ;  /* 0x380fffff00057882 */ /* 0x000fe20000000000 */
[----:B--2---:R-:W0:Y:S01]  /*31f0*/  F2F.F32.F64 R24, R4 ;  /* 0x0000000400187310 */ /* 0x004e220000301000 */
[----:B------:R-:W-:-:S14]  /*3200*/  DSETP.GEU.AND P0, PT, |R4|, UR4, PT ;  /* 0x0000000404007e2a */ /* 0x000fdc000bf0e200 */
[----:B0-----:R-:W-:Y:S01]  /*3210*/  @!P0 FMUL R24, R24, 1.175494350822287508e-38 ;  /* 0x0080000018188820 */ /* 0x001fe20000400000 */
[----:B------:R-:W-:Y:S06]  /*3220*/  BRA `(.L_x_6598) ;  /* 0x0000000800247947 */ /* 0x000fec0003800000 */
.L_x_6611:
        /* <DEDUP_REMOVED lines=26> */
.L_x_6614:
        /* <DEDUP_REMOVED lines=13> */
.L_x_6613:
[----:B------:R-:W2:Y:S02]  /*34a0*/  LDG.E.U16 R4, desc[UR36][R4.64] ;  /* 0x0000002404047981 */ /* 0x000ea4000c1e1500 */
[----:B--2---:R-:W-:Y:S01]  /*34b0*/  IMAD.U32 R24, R4, 0x10000, RZ ;  /* 0x0001000004187824 */ /* 0x004fe200078e00ff */
[----:B------:R-:W-:Y:S06]  /*34c0*/  BRA `(.L_x_6598) ;  /* 0x00000004007c7947 */ /* 0x000fec0003800000 */
.L_x_6610:
        /* <DEDUP_REMOVED lines=11> */
.L_x_6617:
        /* <DEDUP_REMOVED lines=19> */
.L_x_6619:
[----:B------:R-:W-:Y:S05]  /*36b0*/  BSYNC B0 ;  /* 0x0000000000007941 */ /* 0x000fea0003800000 */
.L_x_6618:
[----:B------:R-:W-:Y:S01]  /*36c0*/  IMAD.SHL.U32 R3, R3, 0x100000, RZ ;  /* 0x0010000003037824 */ /* 0x000fe200078e00ff */
[----:B------:R-:W-:-:S04]  /*36d0*/  LEA R5, R0, 0x3b800000, 0x17 ;  /* 0x3b80000000057811 */ /* 0x000fc800078eb8ff */
[----:B------:R-:W-:Y:S01]  /*36e0*/  LOP3.LUT R24, R5, R3, R24, 0xfe, !PT ;  /* 0x0000000305187212 */ /* 0x000fe200078efe18 */
[----:B------:R-:W-:Y:S06]  /*36f0*/  BRA `(.L_x_6598) ;  /* 0x0000000000f07947 */ /* 0x000fec0003800000 */
.L_x_6616:
        /* <DEDUP_REMOVED lines=19> */
.L_x_6621:
[----:B------:R-:W-:Y:S05]  /*3830*/  BSYNC B0 ;  /* 0x0000000000007941 */ /* 0x000fea0003800000 */
.L_x_6620:
[----:B------:R-:W-:Y:S01]  /*3840*/  IMAD.SHL.U32 R3, R3, 0x200000, RZ ;  /* 0x0020000003037824 */ /* 0x000fe200078e00ff */
[----:B------:R-:W-:-:S04]  /*3850*/  LEA R5, R0, 0x37800000, 0x17 ;  /* 0x3780000000057811 */ /* 0x000fc800078eb8ff */
[----:B------:R-:W-:Y:S01]  /*3860*/  LOP3.LUT R24, R5, R3, R24, 0xfe, !PT ;  /* 0x0000000305187212 */ /* 0x000fe200078efe18 */
[----:B------:R-:W-:Y:S06]  /*3870*/  BRA `(.L_x_6598) ;  /* 0x0000000000907947 */ /* 0x000fec0003800000 */
.L_x_6615:
        /* <DEDUP_REMOVED lines=14> */
.L_x_6603:
        /* <DEDUP_REMOVED lines=16> */
.L_x_6624:
[----:B------:R-:W-:Y:S05]  /*3a60*/  BRA `(.L_x_6598) ;  /* 0x0000000000147947 */ /* 0x000fea0003800000 */
.L_x_6623:
[----:B------:R-:W2:Y:S02]  /*3a70*/  LDG.E.64 R24, desc[UR36][R4.64] ;  /* 0x0000002404187981 */ /* 0x000ea4000c1e1b00 */
[----:B--2---:R0:W2:Y:S01]  /*3a80*/  I2F.U64 R24, R24 ;  /* 0x0000001800187312 */ /* 0x0040a20000301000 */
[----:B------:R-:W-:Y:S05]  /*3a90*/  BRA `(.L_x_6598) ;  /* 0x0000000000087947 */ /* 0x000fea0003800000 */
.L_x_6622:
[----:B------:R-:W2:Y:S02]  /*3aa0*/  LDG.E R4, desc[UR36][R4.64] ;  /* 0x0000002404047981 */ /* 0x000ea4000c1e1900 */
[----:B--2---:R-:W-:-:S07]  /*3ab0*/  I2FP.F32.U32 R24, R4 ;  /* 0x0000000400187245 */ /* 0x004fce0000201000 */
.L_x_6598:
[----:B------:R-:W-:Y:S05]  /*3ac0*/  BSYNC B6 ;  /* 0x0000000000067941 */ /* 0x000fea0003800000 */
.L_x_6597:
[----:B0-----:R-:W0:Y:S01]  /*3ad0*/  S2R R25, SR_TID.X ;  /* 0x0000000000197919 */ /* 0x001e220000002100 */
[----:B------:R-:W-:Y:S01]  /*3ae0*/  BSSY B0, `(.L_x_6625) ;  /* 0x0000025000007945 */ /* 0x000fe20003800000 */
[----:B0-----:R-:W-:-:S13]  /*3af0*/  ISETP.GE.AND P0, PT, R25, R17, PT ;  /* 0x000000111900720c */ /* 0x001fda0003f06270 */
[----:B------:R-:W-:Y:S05]  /*3b00*/  @P0 BRA `(.L_x_6626) ;  /* 0x0000000000880947 */ /* 0x000fea0003800000 */
[----:B-1-3-5:R-:W-:-:S13]  /*3b10*/  FSETP.GT.FTZ.AND P1, PT, R16, RZ, PT ;  /* 0x000000ff1000720b */ /* 0x02afda0003f34000 */
[----:B------:R-:W-:Y:S05]  /*3b20*/  @P1 BRA `(.L_x_6627) ;  /* 0x0000000000781947 */ /* 0x000fea0003800000 */
[----:B------:R-:W-:Y:S01]  /*3b30*/  ULDC UR4, c[0x0][0x220] ;  /* 0x0000880000047ab9 */ /* 0x000fe20000000800 */
[----:B--2---:R-:W-:Y:S02]  /*3b40*/  IMAD.MOV.U32 R5, RZ, RZ, 0x3ab5ebe6 ;  /* 0x3ab5ebe6ff057424 */ /* 0x004fe400078e00ff */
        /* <DEDUP_REMOVED lines=8> */
[----:B----4-:R-:W-:-:S04]  /*3bd0*/  FFMA.FTZ R4, -R3, 0.693145751953125, R16 ;  /* 0x3f31720003047823 */ /* 0x010fc80000010110 */
        /* <DEDUP_REMOVED lines=19> */
.L_x_6627:
[----:B------:R-:W-:Y:S02]  /*3d10*/  ULDC UR4, c[0x0][0x21c] ;  /* 0x0000870000047ab9 */ /* 0x000fe40000000800 */
[----:B--2-4-:R-:W-:-:S07]  /*3d20*/  FMUL.FTZ R4, R16, UR4 ;  /* 0x0000000410047c20 */ /* 0x014fce0008410000 */
.L_x_6626:
[----:B------:R-:W-:Y:S05]  /*3d30*/  BSYNC B0 ;  /* 0x0000000000007941 */ /* 0x000fea0003800000 */
.L_x_6625:
[----:B------:R-:W-:Y:S01]  /*3d40*/  VIADD R26, R25, 0x80 ;  /* 0x00000080191a7836 */ /* 0x000fe20000000000 */
[----:B------:R-:W-:Y:S04]  /*3d50*/  BSSY B0, `(.L_x_6628) ;  /* 0x0000025000007945 */ /* 0x000fe80003800000 */
[----:B------:R-:W-:-:S13]  /*3d60*/  ISETP.GE.AND P1, PT, R26, R17, PT ;  /* 0x000000111a00720c */ /* 0x000fda0003f26270 */
[----:B------:R-:W-:Y:S05]  /*3d70*/  @P1 BRA `(.L_x_6629) ;  /* 0x0000000000881947 */ /* 0x000fea0003800000 */
[----:B--2--5:R-:W-:-:S13]  /*3d80*/  FSETP.GT.FTZ.AND P1, PT, R18, RZ, PT ;  /* 0x000000ff1200720b */ /* 0x024fda0003f34000 */
        /* <DEDUP_REMOVED lines=31> */
.L_x_6630:
[----:B------:R-:W-:Y:S02]  /*3f80*/  ULDC UR4, c[0x0][0x21c] ;  /* 0x0000870000047ab9 */ /* 0x000fe40000000800 */
[----:B------:R-:W-:-:S07]  /*3f90*/  FMUL.FTZ R18, R18, UR4 ;  /* 0x0000000412127c20 */ /* 0x000fce0008410000 */
.L_x_6629:
[----:B------:R-:W-:Y:S05]  /*3fa0*/  BSYNC B0 ;  /* 0x0000000000007941 */ /* 0x000fea0003800000 */
.L_x_6628:
        /* <DEDUP_REMOVED lines=36> */
.L_x_6633:
[----:B------:R-:W-:Y:S02]  /*41f0*/  ULDC UR4, c[0x0][0x21c] ;  /* 0x0000870000047ab9 */ /* 0x000fe40000000800 */
[----:B------:R-:W-:-:S07]  /*4200*/  FMUL.FTZ R22, R22, UR4 ;  /* 0x0000000416167c20 */ /* 0x000fce0008410000 */
.L_x_6632:
[----:B------:R-:W-:Y:S05]  /*4210*/  BSYNC B0 ;  /* 0x0000000000007941 */ /* 0x000fea0003800000 */
.L_x_6631:
        /* <DEDUP_REMOVED lines=36> */
.L_x_6636:
[----:B------:R-:W-:Y:S02]  /*4460*/  ULDC UR4, c[0x0][0x21c] ;  /* 0x0000870000047ab9 */ /* 0x000fe40000000800 */
[----:B------:R-:W-:-:S07]  /*4470*/  FMUL.FTZ R24, R24, UR4 ;  /* 0x0000000418187c20 */ /* 0x000fce0008410000 */
.L_x_6635:
[----:B------:R-:W-:Y:S05]  /*4480*/  BSYNC B0 ;  /* 0x0000000000007941 */ /* 0x000fea0003800000 */
.L_x_6634:
[----:B-1-3-5:R-:W0:Y:S01]  /*4490*/  LDC.U8 R16, c[0x0][0x24c] ;  /* 0x00009300ff107b82 */ /* 0x02ae220000000000 */
[----:B------:R-:W-:Y:S04]  /*44a0*/  BSSY B6, `(.L_x_6637) ;  /* 0x0000100000067945 */ /* 0x000fe80003800000 */
[----:B------:R-:W-:Y:S05]  /*44b0*/  @P0 BRA `(.L_x_6638) ;  /* 0x0000000c00f80947 */ /* 0x000fea0003800000 */
[----:B------:R-:W1:Y:S01]  /*44c0*/  LDC.64 R8, c[0x0][0x230] ;  /* 0x00008c00ff087b82 */ /* 0x000e620000000a00 */
[----:B0-----:R-:W-:Y:S01]  /*44d0*/  PRMT R0, R16, 0x9910, RZ ;  /* 0x0000991010007816 */ /* 0x001fe200000000ff */
[----:B------:R-:W-:Y:S01]  /*44e0*/  IMAD R25, R2, 0x200, R25 ;  /* 0x0000020002197824 */ /* 0x000fe200078e0219 */
[----:B------:R-:W-:Y:S02]  /*44f0*/  ULDC UR4, c[0x0][0x250] ;  /* 0x0000940000047ab9 */ /* 0x000fe40000000800 */
[----:B------:R-:W-:Y:S01]  /*4500*/  ISETP.GT.AND P0, PT, R0, 0x9, PT ;  /* 0x000000090000780c */ /* 0x000fe20003f04270 */
[----:B------:R-:W-:-:S05]  /*4510*/  IMAD R25, R25, UR4, RZ ;  /* 0x0000000419197c24 */ /* 0x000fca000f8e02ff */
[----:B-1----:R-:W-:-:S05]  /*4520*/  IADD3 R8, P1, R25, R8, RZ ;  /* 0x0000000819087210 */ /* 0x002fca0007f3e0ff */
        /* <DEDUP_REMOVED lines=10> */
[----:B------:R-:W0:Y:S01]  /*45d0*/  F2I.FTZ.TRUNC.NTZ R3, R4 ;  /* 0x0000000400037305 */ /* 0x000e22000021f100 */
[----:B------:R-:W-:Y:S01]  /*45e0*/  IMAD.MOV.U32 R25, RZ, RZ, R26 ;  /* 0x000000ffff197224 */ /* 0x000fe200078e001a */
[----:B0-----:R0:W-:Y:S01]  /*45f0*/  STG.E.U8 desc[UR36][R8.64], R3 ;  /* 0x0000000308007986 */ /* 0x0011e2000c101124 */
[----:B------:R-:W-:Y:S05]  /*4600*/  BRA `(.L_x_6638) ;  /* 0x0000000c00a47947 */ /* 0x000fea0003800000 */
.L_x_6642:
[----:B--2-4-:R-:W0:Y:S01]  /*4610*/  F2I.S64.TRUNC R4, R4 ;  /* 0x0000000400047311 */ /* 0x014e22000020d900 */
[----:B------:R-:W-:Y:S02]  /*4620*/  IMAD.MOV.U32 R25, RZ, RZ, R26 ;  /* 0x000000ffff197224 */ /* 0x000fe400078e001a */
[----:B0-----:R-:W-:-:S05]  /*4630*/  IMAD.MOV.U32 R3, RZ, RZ, R4 ;  /* 0x000000ffff037224 */ /* 0x001fca00078e0004 */
[----:B------:R0:W-:Y:S01]  /*4640*/  STG.E.U8 desc[UR36][R8.64], R3 ;  /* 0x0000000308007986 */ /* 0x0001e2000c101124 */
[----:B------:R-:W-:Y:S05]  /*4650*/  BRA `(.L_x_6638) ;  /* 0x0000000c00907947 */ /* 0x000fea0003800000 */
.L_x_6641:
[----:B------:R-:W-:-:S13]  /*4660*/  ISETP.NE.AND P0, PT, R0, 0x2, PT ;  /* 0x000000020000780c */ /* 0x000fda0003f05270 */
[----:B------:R-:W-:Y:S05]  /*4670*/  @!P0 BRA `(.L_x_6644) ;  /* 0x0000000000308947 */ /* 0x000fea0003800000 */
[----:B------:R-:W-:-:S13]  /*4680*/  ISETP.NE.AND P0, PT, R0, 0x3, PT ;  /* 0x000000030000780c */ /* 0x000fda0003f05270 */
[----:B------:R-:W-:Y:S05]  /*4690*/  @!P0 BRA `(.L_x_6645) ;  /* 0x0000000000188947 */ /* 0x000fea0003800000 */
[----:B------:R-:W-:-:S13]  /*46a0*/  ISETP.NE.AND P0, PT, R0, 0x4, PT ;  /* 0x000000040000780c */ /* 0x000fda0003f05270 */
[----:B------:R-:W-:Y:S05]  /*46b0*/  @P0 BRA `(.L_x_6643) ;  /* 0x0000000c00140947 */ /* 0x000fea0003800000 */
[----:B--2-4-:R-:W0:Y:S01]  /*46c0*/  F2I.S64.TRUNC R4, R4 ;  /* 0x0000000400047311 */ /* 0x014e22000020d900 */
[----:B------:R-:W-:Y:S01]  /*46d0*/  IMAD.MOV.U32 R25, RZ, RZ, R26 ;  /* 0x000000ffff197224 */ /* 0x000fe200078e001a */
[----:B0-----:R3:W-:Y:S01]  /*46e0*/  STG.E.64 desc[UR36][R8.64], R4 ;  /* 0x0000000408007986 */ /* 0x0017e2000c101b24 */
[----:B------:R-:W-:Y:S05]  /*46f0*/  BRA `(.L_x_6638) ;  /* 0x0000000c00687947 */ /* 0x000fea0003800000 */
.L_x_6645:
[----:B------:R-:W0:Y:S01]  /*4700*/  F2I.FTZ.TRUNC.NTZ R3, R4 ;  /* 0x0000000400037305 */ /* 0x000e22000021f100 */
[----:B------:R-:W-:Y:S01]  /*4710*/  IMAD.MOV.U32 R25, RZ, RZ, R26 ;  /* 0x000000ffff197224 */ /* 0x000fe200078e001a */
[----:B0-----:R0:W-:Y:S01]  /*4720*/  STG.E desc[UR36][R8.64], R3 ;  /* 0x0000000308007986 */ /* 0x0011e2000c101924 */
[----:B------:R-:W-:Y:S05]  /*4730*/  BRA `(.L_x_6638) ;  /* 0x0000000c00587947 */ /* 0x000fea0003800000 */
.L_x_6644:
[----:B------:R-:W0:Y:S01]  /*4740*/  F2I.FTZ.TRUNC.NTZ R3, R4 ;  /* 0x0000000400037305 */ /* 0x000e22000021f100 */
[----:B------:R-:W-:Y:S01]  /*4750*/  IMAD.MOV.U32 R25, RZ, RZ, R26 ;  /* 0x000000ffff197224 */ /* 0x000fe200078e001a */
[----:B0-----:R1:W-:Y:S01]  /*4760*/  STG.E.U16 desc[UR36][R8.64], R3 ;  /* 0x0000000308007986 */ /* 0x0013e2000c101524 */
[----:B------:R-:W-:Y:S05]  /*4770*/  BRA `(.L_x_6638) ;  /* 0x0000000c00487947 */ /* 0x000fea0003800000 */
.L_x_6640:
[----:B------:R-:W-:-:S13]  /*4780*/  ISETP.GT.AND P0, PT, R0, 0x6, PT ;  /* 0x000000060000780c */ /* 0x000fda0003f04270 */
[----:B------:R-:W-:Y:S05]  /*4790*/  @P0 BRA `(.L_x_6646) ;  /* 0x00000000002c0947 */ /* 0x000fea0003800000 */
[----:B------:R-:W-:-:S13]  /*47a0*/  ISETP.NE.AND P0, PT, R0, 0x5, PT ;  /* 0x000000050000780c */ /* 0x000fda0003f05270 */
[----:B------:R-:W-:Y:S05]  /*47b0*/  @!P0 BRA `(.L_x_6647) ;  /* 0x0000000000148947 */ /* 0x000fea0003800000 */
[----:B------:R-:W-:-:S13]  /*47c0*/  ISETP.NE.AND P0, PT, R0, 0x6, PT ;  /* 0x000000060000780c */ /* 0x000fda0003f05270 */
[----:B------:R-:W-:Y:S05]  /*47d0*/  @P0 BRA `(.L_x_6643) ;  /* 0x0000000800cc0947 */ /* 0x000fea0003800000 */
[----:B------:R0:W-:Y:S01]  /*47e0*/  STG.E desc[UR36][R8.64], R4 ;  /* 0x0000000408007986 */ /* 0x0001e2000c101924 */
[----:B------:R-:W-:Y:S01]  /*47f0*/  IMAD.MOV.U32 R25, RZ, RZ, R26 ;  /* 0x000000ffff197224 */ /* 0x000fe200078e001a */
[----:B------:R-:W-:Y:S06]  /*4800*/  BRA `(.L_x_6638) ;  /* 0x0000000c00247947 */ /* 0x000fec0003800000 */
.L_x_6647:
[----:B--2-4-:R-:W-:Y:S01]  /*4810*/  F2FP.F16.F32.PACK_AB R4, RZ, R4 ;  /* 0x00000004ff04723e */ /* 0x014fe200000000ff */
[----:B------:R-:W-:-:S04]  /*4820*/  IMAD.MOV.U32 R25, RZ, RZ, R26 ;  /* 0x000000ffff197224 */ /* 0x000fc800078e001a */
[----:B------:R0:W-:Y:S01]  /*4830*/  STG.E.U16 desc[UR36][R8.64], R4 ;  /* 0x0000000408007986 */ /* 0x0001e2000c101524 */
[----:B------:R-:W-:Y:S05]  /*4840*/  BRA `(.L_x_6638) ;  /* 0x0000000c00147947 */ /* 0x000fea0003800000 */
.L_x_6646:
[----:B------:R-:W-:-:S13]  /*4850*/  ISETP.NE.AND P0, PT, R0, 0x7, PT ;  /* 0x000000070000780c */ /* 0x000fda0003f05270 */
[----:B------:R-:W-:Y:S05]  /*4860*/  @!P0 BRA `(.L_x_6648) ;  /* 0x0000000000348947 */ /* 0x000fea0003800000 */
[----:B------:R-:W-:-:S13]  /*4870*/  ISETP.NE.AND P0, PT, R0, 0x8, PT ;  /* 0x000000080000780c */ /* 0x000fda0003f05270 */
[----:B------:R-:W-:Y:S05]  /*4880*/  @!P0 BRA `(.L_x_6649) ;  /* 0x0000000000188947 */ /* 0x000fea0003800000 */
[----:B------:R-:W-:-:S13]  /*4890*/  ISETP.NE.AND P0, PT, R0, 0x9, PT ;  /* 0x000000090000780c */ /* 0x000fda0003f05270 */
[----:B------:R-:W-:Y:S05]  /*48a0*/  @P0 BRA `(.L_x_6643) ;  /* 0x0000000800980947 */ /* 0x000fea0003800000 */
[----:B--2---:R-:W-:Y:S02]  /*48b0*/  IMAD.MOV.U32 R5, RZ, RZ, RZ ;  /* 0x000000ffff057224 */ /* 0x004fe400078e00ff */
[----:B------:R-:W-:-:S03]  /*48c0*/  IMAD.MOV.U32 R25, RZ, RZ, R26 ;  /* 0x000000ffff197224 */ /* 0x000fc600078e001a */
[----:B------:R0:W-:Y:S01]  /*48d0*/  STG.E.64 desc[UR36][R8.64], R4 ;  /* 0x0000000408007986 */ /* 0x0001e2000c101b24 */
[----:B------:R-:W-:Y:S05]  /*48e0*/  BRA `(.L_x_6638) ;  /* 0x0000000800ec7947 */ /* 0x000fea0003800000 */
.L_x_6649:
[----:B------:R-:W-:Y:S01]  /*48f0*/  F2FP.F16.F32.PACK_AB R3, RZ, R4 ;  /* 0x00000004ff03723e */ /* 0x000fe200000000ff */
[----:B------:R-:W-:-:S03]  /*4900*/  IMAD.MOV.U32 R25, RZ, RZ, R26 ;  /* 0x000000ffff197224 */ /* 0x000fc600078e001a */
[----:B------:R-:W-:-:S05]  /*4910*/  PRMT R3, R3, 0x5410, RZ ;  /* 0x0000541003037816 */ /* 0x000fca00000000ff */
[----:B------:R0:W-:Y:S01]  /*4920*/  STG.E desc[UR36][R8.64], R3 ;  /* 0x0000000308007986 */ /* 0x0001e2000c101924 */
[----:B------:R-:W-:Y:S05]  /*4930*/  BRA `(.L_x_6638) ;  /* 0x0000000800d87947 */ /* 0x000fea0003800000 */
.L_x_6648:
[----:B--2-4-:R-:W-:Y:S01]  /*4940*/  FMUL.FTZ R4, R4, 1 ;  /* 0x3f80000004047820 */ /* 0x014fe20000410000 */
[----:B------:R-:W-:-:S05]  /*4950*/  IMAD.MOV.U32 R25, RZ, RZ, R26 ;  /* 0x000000ffff197224 */ /* 0x000fca00078e001a */
[----:B------:R-:W0:Y:S02]  /*4960*/  F2F.F64.F32 R4, R4 ;  /* 0x0000000400047310 */ /* 0x000e240000201800 */
[----:B0-----:R0:W-:Y:S01]  /*4970*/  STG.E.64 desc[UR36][R8.64], R4 ;  /* 0x0000000408007986 */ /* 0x0011e2000c101b24 */
[----:B------:R-:W-:Y:S05]  /*4980*/  BRA `(.L_x_6638) ;  /* 0x0000000800c47947 */ /* 0x000fea0003800000 */
.L_x_6639:
        /* <DEDUP_REMOVED lines=8> */
[----:B------:R-:W-:Y:S01]  /*4a10*/  FSETP.NEU.FTZ.AND P0, PT, R4, RZ, PT ;  /* 0x000000ff0400720b */ /* 0x000fe20003f1d000 */
[----:B------:R-:W-:-:S03]  /*4a20*/  IMAD.MOV.U32 R25, RZ, RZ, R26 ;  /* 0x000000ffff197224 */ /* 0x000fc600078e001a */
[----:B------:R-:W-:-:S05]  /*4a30*/  SEL R3, RZ, 0x1, !P0 ;  /* 0x00000001ff037807 */ /* 0x000fca0004000000 */
[----:B------:R0:W-:Y:S01]  /*4a40*/  STG.E.U8 desc[UR36][R8.64], R3 ;  /* 0x0000000308007986 */ /* 0x0001e2000c101124 */
[----:B------:R-:W-:Y:S05]  /*4a50*/  BRA `(.L_x_6638) ;  /* 0x0000000800907947 */ /* 0x000fea0003800000 */
.L_x_6652:
[----:B--2-4-:R-:W-:Y:S01]  /*4a60*/  FMUL.FTZ R4, R4, 1 ;  /* 0x3f80000004047820 */ /* 0x014fe20000410000 */
[----:B------:R-:W-:Y:S01]  /*4a70*/  CS2R R6, SRZ ;  /* 0x0000000000067805 */ /* 0x000fe2000001ff00 */
[----:B------:R-:W-:-:S04]  /*4a80*/  IMAD.MOV.U32 R25, RZ, RZ, R26 ;  /* 0x000000ffff197224 */ /* 0x000fc800078e001a */
[----:B------:R-:W0:Y:S02]  /*4a90*/  F2F.F64.F32 R4, R4 ;  /* 0x0000000400047310 */ /* 0x000e240000201800 */
[----:B0-----:R0:W-:Y:S01]  /*4aa0*/  STG.E.128 desc[UR36][R8.64], R4 ;  /* 0x0000000408007986 */ /* 0x0011e2000c101d24 */
[----:B------:R-:W-:Y:S05]  /*4ab0*/  BRA `(.L_x_6638) ;  /* 0x0000000800787947 */ /* 0x000fea0003800000 */
.L_x_6651:
        /* <DEDUP_REMOVED lines=10> */
[----:B--2---:R-:W-:Y:S01]  /*4b60*/  SHF.R.U32.HI R5, RZ, 0x18, R0 ;  /* 0x00000018ff057819 */ /* 0x004fe20000011600 */
        /* <DEDUP_REMOVED lines=9> */
.L_x_6656:
[----:B------:R-:W-:Y:S05]  /*4c00*/  BSYNC B0 ;  /* 0x0000000000007941 */ /* 0x000fea0003800000 */
.L_x_6655:
[----:B------:R-:W-:Y:S01]  /*4c10*/  LOP3.LUT R5, R0, R5, RZ, 0xfc, !PT ;  /* 0x0000000500057212 */ /* 0x000fe200078efcff */
[----:B------:R-:W-:-:S04]  /*4c20*/  IMAD.MOV.U32 R25, RZ, RZ, R26 ;  /* 0x000000ffff197224 */ /* 0x000fc800078e001a */
[----:B------:R0:W-:Y:S01]  /*4c30*/  STG.E.U8 desc[UR36][R8.64], R5 ;  /* 0x0000000508007986 */ /* 0x0001e2000c101124 */
[----:B------:R-:W-:Y:S05]  /*4c40*/  BRA `(.L_x_6638) ;  /* 0x0000000800147947 */ /* 0x000fea0003800000 */
.L_x_6654:
[----:B--2---:R-:W-:Y:S01]  /*4c50*/  LOP3.LUT R5, R4, 0x7fffffff, RZ, 0xc0, !PT ;  /* 0x7fffffff04057812 */ /* 0x004fe200078ec0ff */
        /* <DEDUP_REMOVED lines=11> */
.L_x_6658:
[----:B------:R-:W-:Y:S01]  /*4d10*/  IMAD.MOV.U32 R0, RZ, RZ, 0x7f ;  /* 0x0000007fff007424 */ /* 0x000fe200078e00ff */
[----:B------:R-:W-:-:S04]  /*4d20*/  ISETP.GT.U32.AND P0, PT, R5, 0x7f800000, PT ;  /* 0x7f8000000500780c */ /* 0x000fc80003f04070 */
[----:B------:R-:W-:-:S09]  /*4d30*/  SEL R0, R0, 0x7c, P0 ;  /* 0x0000007c00007807 */ /* 0x000fd20000000000 */
.L_x_6659:
[----:B------:R-:W-:Y:S05]  /*4d40*/  BSYNC B0 ;  /* 0x0000000000007941 */ /* 0x000fea0003800000 */
.L_x_6657:
[----:B----4-:R-:W-:Y:S01]  /*4d50*/  LOP3.LUT R4, R4, 0x80000000, RZ, 0xc0, !PT ;  /* 0x8000000004047812 */ /* 0x010fe200078ec0ff */
[----:B------:R-:W-:-:S03]  /*4d60*/  IMAD.MOV.U32 R25, RZ, RZ, R26 ;  /* 0x000000ffff197224 */ /* 0x000fc600078e001a */
[----:B------:R-:W-:-:S04]  /*4d70*/  SHF.R.U32.HI R3, RZ, 0x18, R4 ;  /* 0x00000018ff037819 */ /* 0x000fc80000011604 */
[----:B------:R-:W-:-:S05]  /*4d80*/  LOP3.LUT R3, R0, R3, RZ, 0xfc, !PT ;  /* 0x0000000300037212 */ /* 0x000fca00078efcff */
[----:B------:R0:W-:Y:S01]  /*4d90*/  STG.E.U8 desc[UR36][R8.64], R3 ;  /* 0x0000000308007986 */ /* 0x0001e2000c101124 */
[----:B------:R-:W-:Y:S05]  /*4da0*/  BRA `(.L_x_6638) ;  /* 0x0000000400bc7947 */ /* 0x000fea0003800000 */
.L_x_6653:
[----:B--2-4-:R-:W-:Y:S01]  /*4db0*/  F2FP.BF16.F32.PACK_AB R4, RZ, R4 ;  /* 0x00000004ff04723e */ /* 0x014fe200000010ff */
[----:B------:R-:W-:-:S04]  /*4dc0*/  IMAD.MOV.U32 R25, RZ, RZ, R26 ;  /* 0x000000ffff197224 */ /* 0x000fc800078e001a */
[----:B------:R0:W-:Y:S01]  /*4dd0*/  STG.E.U16 desc[UR36][R8.64], R4 ;  /* 0x0000000408007986 */ /* 0x0001e2000c101524 */
[----:B------:R-:W-:Y:S05]  /*4de0*/  BRA `(.L_x_6638) ;  /* 0x0000000400ac7947 */ /* 0x000fea0003800000 */
.L_x_6650:
        /* <DEDUP_REMOVED lines=8> */
[----:B------:R-:W0:Y:S01]  /*4e70*/  F2I.FTZ.U32.TRUNC.NTZ R3, R4 ;  /* 0x0000000400037305 */ /* 0x000e22000021f000 */
[----:B------:R-:W-:Y:S01]  /*4e80*/  IMAD.MOV.U32 R25, RZ, RZ, R26 ;  /* 0x000000ffff197224 */ /* 0x000fe200078e001a */
[----:B0-----:R0:W-:Y:S01]  /*4e90*/  STG.E.U16 desc[UR36][R8.64], R3 ;  /* 0x0000000308007986 */ /* 0x0011e2000c101524 */
[----:B------:R-:W-:Y:S05]  /*4ea0*/  BRA `(.L_x_6638) ;  /* 0x00000004007c7947 */ /* 0x000fea0003800000 */
.L_x_6662:
[----:B--2---:R-:W-:Y:S01]  /*4eb0*/  LOP3.LUT R5, R4, 0x7fffffff, RZ, 0xc0, !PT ;  /* 0x7fffffff04057812 */ /* 0x004fe200078ec0ff */
        /* <DEDUP_REMOVED lines=15> */
.L_x_6665:
[----:B----4-:R-:W-:-:S04]  /*4fb0*/  LOP3.LUT R4, R4, 0x80000000, RZ, 0xc0, !PT ;  /* 0x8000000004047812 */ /* 0x010fc800078ec0ff */
[----:B------:R-:W-:-:S04]  /*4fc0*/  SHF.R.U32.HI R4, RZ, 0x18, R4 ;  /* 0x00000018ff047819 */ /* 0x000fc80000011604 */
[----:B------:R-:W-:-:S04]  /*4fd0*/  LOP3.LUT R3, R3, R4, RZ, 0xfc, !PT ;  /* 0x0000000403037212 */ /* 0x000fc800078efcff */
[----:B------:R-:W-:-:S07]  /*4fe0*/  PRMT R0, R3, 0x7610, R0 ;  /* 0x0000761003007816 */ /* 0x000fce0000000000 */
.L_x_6664:
[----:B------:R-:W-:Y:S05]  /*4ff0*/  BSYNC B0 ;  /* 0x0000000000007941 */ /* 0x000fea0003800000 */
.L_x_6663:
[----:B------:R0:W-:Y:S01]  /*5000*/  STG.E.U8 desc[UR36][R8.64], R0 ;  /* 0x0000000008007986 */ /* 0x0001e2000c101124 */
[----:B------:R-:W-:Y:S01]  /*5010*/  IMAD.MOV.U32 R25, RZ, RZ, R26 ;  /* 0x000000ffff197224 */ /* 0x000fe200078e001a */
[----:B------:R-:W-:Y:S06]  /*5020*/  BRA `(.L_x_6638) ;  /* 0x00000004001c7947 */ /* 0x000fec0003800000 */
.L_x_6661:
        /* <DEDUP_REMOVED lines=16> */
.L_x_6668:
[----:B----4-:R-:W-:-:S04]  /*5130*/  LOP3.LUT R4, R4, 0x80000000, RZ, 0xc0, !PT ;  /* 0x8000000004047812 */ /* 0x010fc800078ec0ff */
[----:B------:R-:W-:-:S04]  /*5140*/  SHF.R.U32.HI R4, RZ, 0x18, R4 ;  /* 0x00000018ff047819 */ /* 0x000fc80000011604 */
[----:B------:R-:W-:-:S04]  /*5150*/  LOP3.LUT R3, R3, R4, RZ, 0xfc, !PT ;  /* 0x0000000403037212 */ /* 0x000fc800078efcff */
[----:B------:R-:W-:-:S07]  /*5160*/  PRMT R0, R3, 0x7610, R0 ;  /* 0x0000761003007816 */ /* 0x000fce0000000000 */
.L_x_6667:
[----:B------:R-:W-:Y:S05]  /*5170*/  BSYNC B0 ;  /* 0x0000000000007941 */ /* 0x000fea0003800000 */
.L_x_6666:
[----:B------:R0:W-:Y:S01]  /*5180*/  STG.E.U8 desc[UR36][R8.64], R0 ;  /* 0x0000000008007986 */ /* 0x0001e2000c101124 */
[----:B------:R-:W-:Y:S01]  /*5190*/  IMAD.MOV.U32 R25, RZ, RZ, R26 ;  /* 0x000000ffff197224 */ /* 0x000fe200078e001a */
[----:B------:R-:W-:Y:S06]  /*51a0*/  BRA `(.L_x_6638) ;  /* 0x0000000000bc7947 */ /* 0x000fec0003800000 */
.L_x_6660:
[----:B------:R-:W-:-:S13]  /*51b0*/  ISETP.NE.AND P0, PT, R0, 0x1c, PT ;  /* 0x0000001c0000780c */ /* 0x000fda0003f05270 */
[----:B------:R-:W-:Y:S05]  /*51c0*/  @!P0 BRA `(.L_x_6669) ;  /* 0x0000000000a88947 */ /* 0x000fea0003800000 */
[----:B------:R-:W-:-:S13]  /*51d0*/  ISETP.NE.AND P0, PT, R0, 0x1d, PT ;  /* 0x0000001d0000780c */ /* 0x000fda0003f05270 */
[----:B------:R-:W-:Y:S05]  /*51e0*/  @!P0 BRA `(.L_x_6670) ;  /* 0x0000000000908947 */ /* 0x000fea0003800000 */
[----:B------:R-:W-:-:S13]  /*51f0*/  ISETP.NE.AND P0, PT, R0, 0x2c, PT ;  /* 0x0000002c0000780c */ /* 0x000fda0003f05270 */
[----:B------:R-:W-:Y:S05]  /*5200*/  @P0 BRA `(.L_x_6643) ;  /* 0x0000000000400947 */ /* 0x000fea0003800000 */
[----:B--2---:R-:W-:Y:S01]  /*5210*/  SHF.R.U32.HI R5, RZ, 0x17, R4 ;  /* 0x00000017ff057819 */ /* 0x004fe20000011604 */
[----:B------:R-:W-:-:S03]  /*5220*/  IMAD.MOV.U32 R25, RZ, RZ, R26 ;  /* 0x000000ffff197224 */ /* 0x000fc600078e001a */
        /* <DEDUP_REMOVED lines=14> */
.L_x_6643:
[----:B------:R-:W-:Y:S01]  /*5310*/  MOV R14, 0x0 ;  /* 0x00000000000e7802 */ /* 0x000fe20000000f00 */
[----:B------:R-:W-:Y:S01]  /*5320*/  ULDC.64 UR4, c[0x4][0x128] ;  /* 0x01004a0000047ab9 */ /* 0x000fe20000000a00 */
[----:B------:R-:W-:Y:S01]  /*5330*/  ULDC.64 UR6, c[0x4][0x130] ;  /* 0x01004c0000067ab9 */ /* 0x000fe20000000a00 */
[----:B--2-4-:R-:W-:Y:S02]  /*5340*/  IMAD.U32 R4, RZ, RZ, UR4 ;  /* 0x00000004ff047e24 */ /* 0x014fe4000f8e00ff */
        /* <DEDUP_REMOVED lines=12> */
.L_x_6671:
[----:B------:R-:W-:Y:S01]  /*5410*/  IMAD.MOV.U32 R25, RZ, RZ, R26 ;  /* 0x000000ffff197224 */ /* 0x000fe200078e001a */
[----:B------:R-:W-:Y:S06]  /*5420*/  BRA `(.L_x_6638) ;  /* 0x00000000001c7947 */ /* 0x000fec0003800000 */
.L_x_6670:
[----:B--2-4-:R-:W0:Y:S01]  /*5430*/  F2I.U64.TRUNC R4, R4 ;  /* 0x0000000400047311 */ /* 0x014e22000020d800 */
[----:B------:R-:W-:Y:S01]  /*5440*/  IMAD.MOV.U32 R25, RZ, RZ, R26 ;  /* 0x000000ffff197224 */ /* 0x000fe200078e001a */
[----:B0-----:R0:W-:Y:S01]  /*5450*/  STG.E.64 desc[UR36][R8.64], R4 ;  /* 0x0000000408007986 */ /* 0x0011e2000c101b24 */
[----:B------:R-:W-:Y:S05]  /*5460*/  BRA `(.L_x_6638) ;  /* 0x00000000000c7947 */ /* 0x000fea0003800000 */
.L_x_6669:
[----:B------:R-:W0:Y:S01]  /*5470*/  F2I.FTZ.U32.TRUNC.NTZ R3, R4 ;  /* 0x0000000400037305 */ /* 0x000e22000021f000 */
[----:B------:R-:W-:Y:S01]  /*5480*/  IMAD.MOV.U32 R25, RZ, RZ, R26 ;  /* 0x000000ffff197224 */ /* 0x000fe200078e001a */
[----:B0-----:R0:W-:Y:S06]  /*5490*/  STG.E desc[UR36][R8.64], R3 ;  /* 0x0000000308007986 */ /* 0x0011ec000c101924 */
.L_x_6638:
[----:B------:R-:W-:Y:S05]  /*54a0*/  BSYNC B6 ;  /* 0x0000000000067941 */ /* 0x000fea0003800000 */
.L_x_6637:
[----:B------:R-:W-:Y:S01]  /*54b0*/  ISETP.GE.AND P0, PT, R25, R17, PT ;  /* 0x000000111900720c */ /* 0x000fe20003f06270 */
[----:B------:R-:W-:-:S12]  /*54c0*/  BSSY B6, `(.L_x_6672) ;  /* 0x00001d8000067945 */ /* 0x000fd80003800000 */
[----:B------:R-:W-:Y:S05]  /*54d0*/  @P0 BRA `(.L_x_6673) ;  /* 0x0000001c00580947 */ /* 0x000fea0003800000 */
[----:B01-3--:R-:W0:Y:S01]  /*54e0*/  LDC.64 R8, c[0x0][0x230] ;  /* 0x00008c00ff087b82 */ /* 0x00be220000000a00 */
[----:B------:R-:W-:Y:S01]  /*54f0*/  IMAD R0, R2, 0x200, R25 ;  /* 0x0000020002007824 */ /* 0x000fe200078e0219 */
[----:B--2-4-:R-:W-:Y:S01]  /*5500*/  PRMT R4, R16, 0x9910, RZ ;  /* 0x0000991010047816 */ /* 0x014fe200000000ff */
        /* <DEDUP_REMOVED lines=18> */
.L_x_6677:
[----:B------:R-:W0:Y:S02]  /*5630*/  F2I.S64.TRUNC R18, R18 ;  /* 0x0000001200127311 */ /* 0x000e24000020d900 */
[----:B0-----:R-:W-:-:S05]  /*5640*/  IMAD.MOV.U32 R3, RZ, RZ, R18 ;  /* 0x000000ffff037224 */ /* 0x001fca00078e0012 */
[----:B------:R3:W-:Y:S01]  /*5650*/  STG.E.U8 desc[UR36][R8.64], R3 ;  /* 0x0000000308007986 */ /* 0x0007e2000c101124 */
[----:B------:R-:W-:Y:S05]  /*5660*/  BRA `(.L_x_6679) ;  /* 0x0000000c00407947 */ /* 0x000fea0003800000 */
.L_x_6676:
        /* <DEDUP_REMOVED lines=9> */
.L_x_6681:
[----:B------:R-:W0:Y:S02]  /*5700*/  F2I.FTZ.TRUNC.NTZ R3, R18 ;  /* 0x0000001200037305 */ /* 0x000e24000021f100 */
[----:B0-----:R2:W-:Y:S01]  /*5710*/  STG.E desc[UR36][R8.64], R3 ;  /* 0x0000000308007986 */ /* 0x0015e2000c101924 */
[----:B------:R-:W-:Y:S05]  /*5720*/  BRA `(.L_x_6679) ;  /* 0x0000000c00107947 */ /* 0x000fea0003800000 */
.L_x_6680:
[----:B------:R-:W0:Y:S02]  /*5730*/  F2I.FTZ.TRUNC.NTZ R3, R18 ;  /* 0x0000001200037305 */ /* 0x000e24000021f100 */
[----:B0-----:R0:W-:Y:S01]  /*5740*/  STG.E.U16 desc[UR36][R8.64], R3 ;  /* 0x0000000308007986 */ /* 0x0011e2000c101524 */
[----:B------:R-:W-:Y:S05]  /*5750*/  BRA `(.L_x_6679) ;  /* 0x0000000c00047947 */ /* 0x000fea0003800000 */
.L_x_6675:
        /* <DEDUP_REMOVED lines=8> */
.L_x_6683:
[----:B------:R-:W-:-:S05]  /*57e0*/  F2FP.F16.F32.PACK_AB R18, RZ, R18 ;  /* 0x00000012ff12723e */ /* 0x000fca00000000ff */
[----:B------:R0:W-:Y:S01]  /*57f0*/  STG.E.U16 desc[UR36][R8.64], R18 ;  /* 0x0000001208007986 */ /* 0x0001e2000c101524 */
[----:B------:R-:W-:Y:S05]  /*5800*/  BRA `(.L_x_6679) ;  /* 0x0000000800d87947 */ /* 0x000fea0003800000 */
.L_x_6682:
        /* <DEDUP_REMOVED lines=9> */
.L_x_6685:
[----:B------:R-:W-:-:S04]  /*58a0*/  F2FP.F16.F32.PACK_AB R3, RZ, R18 ;  /* 0x00000012ff03723e */ /* 0x000fc800000000ff */
[----:B------:R-:W-:-:S05]  /*58b0*/  PRMT R3, R3, 0x5410, RZ ;  /* 0x0000541003037816 */ /* 0x000fca00000000ff */
[----:B------:R0:W-:Y:S01]  /*58c0*/  STG.E desc[UR36][R8.64], R3 ;  /* 0x0000000308007986 */ /* 0x0001e2000c101924 */
[----:B------:R-:W-:Y:S05]  /*58d0*/  BRA `(.L_x_6679) ;  /* 0x0000000800a47947 */ /* 0x000fea0003800000 */
.L_x_6684:
[----:B------:R-:W-:-:S06]  /*58e0*/  FMUL.FTZ R4, R18, 1 ;  /* 0x3f80000012047820 */ /* 0x000fcc0000410000 */
[----:B------:R-:W0:Y:S02]  /*58f0*/  F2F.F64.F32 R4, R4 ;  /* 0x0000000400047310 */ /* 0x000e240000201800 */
[----:B0-----:R0:W-:Y:S01]  /*5900*/  STG.E.64 desc[UR36][R8.64], R4 ;  /* 0x0000000408007986 */ /* 0x0011e2000c101b24 */
[----:B------:R-:W-:Y:S05]  /*5910*/  BRA `(.L_x_6679) ;  /* 0x0000000800947947 */ /* 0x000fea0003800000 */
.L_x_6674:
        /* <DEDUP_REMOVED lines=12> */
.L_x_6688:
[----:B------:R-:W-:Y:S01]  /*59e0*/  FMUL.FTZ R4, R18, 1 ;  /* 0x3f80000012047820 */ /* 0x000fe20000410000 */
[----:B------:R-:W-:-:S05]  /*59f0*/  CS2R R6, SRZ ;  /* 0x0000000000067805 */ /* 0x000fca000001ff00 */
[----:B------:R-:W0:Y:S02]  /*5a00*/  F2F.F64.F32 R4, R4 ;  /* 0x0000000400047310 */ /* 0x000e240000201800 */
[----:B0-----:R0:W-:Y:S01]  /*5a10*/  STG.E.128 desc[UR36][R8.64], R4 ;  /* 0x0000000408007986 */ /* 0x0011e2000c101d24 */
[----:B------:R-:W-:Y:S05]  /*5a20*/  BRA `(.L_x_6679) ;  /* 0x0000000800507947 */ /* 0x000fea0003800000 */
.L_x_6687:
        /* <DEDUP_REMOVED lines=20> */
.L_x_6692:
[----:B------:R-:W-:Y:S05]  /*5b70*/  BSYNC B0 ;  /* 0x0000000000007941 */ /* 0x000fea0003800000 */
.L_x_6691:
[----:B------:R-:W-:-:S05]  /*5b80*/  LOP3.LUT R5, R0, R5, RZ, 0xfc, !PT ;  /* 0x0000000500057212 */ /* 0x000fca00078efcff */
[----:B------:R0:W-:Y:S01]  /*5b90*/  STG.E.U8 desc[UR36][R8.64], R5 ;  /* 0x0000000508007986 */ /* 0x0001e2000c101124 */
[----:B------:R-:W-:Y:S05]  /*5ba0*/  BRA `(.L_x_6679) ;  /* 0x0000000400f07947 */ /* 0x000fea0003800000 */
.L_x_6690:
        /* <DEDUP_REMOVED lines=12> */
.L_x_6694:
[----:B------:R-:W-:Y:S01]  /*5c70*/  IMAD.MOV.U32 R0, RZ, RZ, 0x7f ;  /* 0x0000007fff007424 */ /* 0x000fe200078e00ff */
[----:B------:R-:W-:-:S04]  /*5c80*/  ISETP.GT.U32.AND P0, PT, R4, 0x7f800000, PT ;  /* 0x7f8000000400780c */ /* 0x000fc80003f04070 */
[----:B------:R-:W-:-:S09]  /*5c90*/  SEL R0, R0, 0x7c, P0 ;  /* 0x0000007c00007807 */ /* 0x000fd20000000000 */
.L_x_6695:
[----:B------:R-:W-:Y:S05]  /*5ca0*/  BSYNC B0 ;  /* 0x0000000000007941 */ /* 0x000fea0003800000 */
.L_x_6693:
[----:B------:R-:W-:-:S04]  /*5cb0*/  LOP3.LUT R18, R18, 0x80000000, RZ, 0xc0, !PT ;  /* 0x8000000012127812 */ /* 0x000fc800078ec0ff */
[----:B------:R-:W-:-:S04]  /*5cc0*/  SHF.R.U32.HI R3, RZ, 0x18, R18 ;  /* 0x00000018ff037819 */ /* 0x000fc80000011612 */
[----:B------:R-:W-:-:S05]  /*5cd0*/  LOP3.LUT R3, R0, R3, RZ, 0xfc, !PT ;  /* 0x0000000300037212 */ /* 0x000fca00078efcff */
[----:B------:R0:W-:Y:S01]  /*5ce0*/  STG.E.U8 desc[UR36][R8.64], R3 ;  /* 0x0000000308007986 */ /* 0x0001e2000c101124 */
[----:B------:R-:W-:Y:S05]  /*5cf0*/  BRA `(.L_x_6679) ;  /* 0x00000004009c7947 */ /* 0x000fea0003800000 */
.L_x_6689:
[----:B------:R-:W-:-:S05]  /*5d00*/  F2FP.BF16.F32.PACK_AB R18, RZ, R18 ;  /* 0x00000012ff12723e */ /* 0x000fca00000010ff */
[----:B------:R0:W-:Y:S01]  /*5d10*/  STG.E.U16 desc[UR36][R8.64], R18 ;  /* 0x0000001208007986 */ /* 0x0001e2000c101524 */
[----:B------:R-:W-:Y:S05]  /*5d20*/  BRA `(.L_x_6679) ;  /* 0x0000000400907947 */ /* 0x000fea0003800000 */
.L_x_6686:
        /* <DEDUP_REMOVED lines=11> */
.L_x_6698:
        /* <DEDUP_REMOVED lines=16> */
.L_x_6701:
[----:B------:R-:W-:-:S04]  /*5ee0*/  LOP3.LUT R18, R18, 0x80000000, RZ, 0xc0, !PT ;  /* 0x8000000012127812 */ /* 0x000fc800078ec0ff */
[----:B------:R-:W-:-:S04]  /*5ef0*/  SHF.R.U32.HI R3, RZ, 0x18, R18 ;  /* 0x00000018ff037819 */ /* 0x000fc80000011612 */
[----:B------:R-:W-:-:S04]  /*5f00*/  LOP3.LUT R0, R0, R3, RZ, 0xfc, !PT ;  /* 0x0000000300007212 */ /* 0x000fc800078efcff */
[----:B------:R-:W-:-:S07]  /*5f10*/  PRMT R4, R0, 0x7610, R4 ;  /* 0x0000761000047816 */ /* 0x000fce0000000004 */
.L_x_6700:
[----:B------:R-:W-:Y:S05]  /*5f20*/  BSYNC B0 ;  /* 0x0000000000007941 */ /* 0x000fea0003800000 */
.L_x_6699:
[----:B------:R0:W-:Y:S01]  /*5f30*/  STG.E.U8 desc[UR36][R8.64], R4 ;  /* 0x0000000408007986 */ /* 0x0001e2000c101124 */
[----:B------:R-:W-:Y:S05]  /*5f40*/  BRA `(.L_x_6679) ;  /* 0x0000000400087947 */ /* 0x000fea0003800000 */
.L_x_6697:
        /* <DEDUP_REMOVED lines=16> */
.L_x_6704:
[----:B------:R-:W-:-:S04]  /*6050*/  LOP3.LUT R18, R18, 0x80000000, RZ, 0xc0, !PT ;  /* 0x8000000012127812 */ /* 0x000fc800078ec0ff */
[----:B------:R-:W-:-:S04]  /*6060*/  SHF.R.U32.HI R3, RZ, 0x18, R18 ;  /* 0x00000018ff037819 */ /* 0x000fc80000011612 */
[----:B------:R-:W-:-:S04]  /*6070*/  LOP3.LUT R0, R0, R3, RZ, 0xfc, !PT ;  /* 0x0000000300007212 */ /* 0x000fc800078efcff */
[----:B------:R-:W-:-:S07]  /*6080*/  PRMT R4, R0, 0x7610, R4 ;  /* 0x0000761000047816 */ /* 0x000fce0000000004 */
.L_x_6703:
[----:B------:R-:W-:Y:S05]  /*6090*/  BSYNC B0 ;  /* 0x0000000000007941 */ /* 0x000fea0003800000 */
.L_x_6702:
[----:B------:R0:W-:Y:S01]  /*60a0*/  STG.E.U8 desc[UR36][R8.64], R4 ;  /* 0x0000000408007986 */ /* 0x0001e2000c101124 */
[----:B------:R-:W-:Y:S05]  /*60b0*/  BRA `(.L_x_6679) ;  /* 0x0000000000ac7947 */ /* 0x000fea0003800000 */
.L_x_6696:
        /* <DEDUP_REMOVED lines=21> */
.L_x_6678:
        /* <DEDUP_REMOVED lines=16> */
.L_x_6707:
[----:B------:R-:W-:Y:S05]  /*6310*/  BRA `(.L_x_6679) ;  /* 0x0000000000147947 */ /* 0x000fea0003800000 */
.L_x_6706:
[----:B------:R-:W0:Y:S02]  /*6320*/  F2I.U64.TRUNC R18, R18 ;  /* 0x0000001200127311 */ /* 0x000e24000020d800 */
[----:B0-----:R0:W-:Y:S01]  /*6330*/  STG.E.64 desc[UR36][R8.64], R18 ;  /* 0x0000001208007986 */ /* 0x0011e2000c101b24 */
[----:B------:R-:W-:Y:S05]  /*6340*/  BRA `(.L_x_6679) ;  /* 0x0000000000087947 */ /* 0x000fea0003800000 */
.L_x_6705:
[----:B------:R-:W0:Y:S02]  /*6350*/  F2I.FTZ.U32.TRUNC.NTZ R3, R18 ;  /* 0x0000001200037305 */ /* 0x000e24000021f000 */
[----:B0-----:R0:W-:Y:S02]  /*6360*/  STG.E desc[UR36][R8.64], R3 ;  /* 0x0000000308007986 */ /* 0x0011e4000c101924 */
.L_x_6679:
        /* <DEDUP_REMOVED lines=24> */
.L_x_6711:
[----:B------:R-:W0:Y:S02]  /*64f0*/  F2I.S64.TRUNC R22, R22 ;  /* 0x0000001600167311 */ /* 0x000e24000020d900 */
[----:B0-----:R-:W-:-:S05]  /*6500*/  IMAD.MOV.U32 R3, RZ, RZ, R22 ;  /* 0x000000ffff037224 */ /* 0x001fca00078e0016 */
[----:B------:R0:W-:Y:S01]  /*6510*/  STG.E.U8 desc[UR36][R8.64], R3 ;  /* 0x0000000308007986 */ /* 0x0001e2000c101124 */
[----:B------:R-:W-:Y:S05]  /*6520*/  BRA `(.L_x_6713) ;  /* 0x0000000c00407947 */ /* 0x000fea0003800000 */
.L_x_6710:
        /* <DEDUP_REMOVED lines=9> */
.L_x_6715:
[----:B------:R-:W0:Y:S02]  /*65c0*/  F2I.FTZ.TRUNC.NTZ R3, R22 ;  /* 0x0000001600037305 */ /* 0x000e24000021f100 */
[----:B0-----:R0:W-:Y:S01]  /*65d0*/  STG.E desc[UR36][R8.64], R3 ;  /* 0x0000000308007986 */ /* 0x0011e2000c101924 */
[----:B------:R-:W-:Y:S05]  /*65e0*/  BRA `(.L_x_6713) ;  /* 0x0000000c00107947 */ /* 0x000fea0003800000 */
.L_x_6714:
[----:B------:R-:W0:Y:S02]  /*65f0*/  F2I.FTZ.TRUNC.NTZ R3, R22 ;  /* 0x0000001600037305 */ /* 0x000e24000021f100 */
[----:B0-----:R0:W-:Y:S01]  /*6600*/  STG.E.U16 desc[UR36][R8.64], R3 ;  /* 0x0000000308007986 */ /* 0x0011e2000c101524 */
[----:B------:R-:W-:Y:S05]  /*6610*/  BRA `(.L_x_6713) ;  /* 0x0000000c00047947 */ /* 0x000fea0003800000 */
.L_x_6709:
        /* <DEDUP_REMOVED lines=8> */
.L_x_6717:
[----:B------:R-:W-:-:S05]  /*66a0*/  F2FP.F16.F32.PACK_AB R22, RZ, R22 ;  /* 0x00000016ff16723e */ /* 0x000fca00000000ff */
[----:B------:R0:W-:Y:S01]  /*66b0*/  STG.E.U16 desc[UR36][R8.64], R22 ;  /* 0x0000001608007986 */ /* 0x0001e2000c101524 */
[----:B------:R-:W-:Y:S05]  /*66c0*/  BRA `(.L_x_6713) ;  /* 0x0000000800d87947 */ /* 0x000fea0003800000 */
.L_x_6716:
        /* <DEDUP_REMOVED lines=9> */
.L_x_6719:
[----:B------:R-:W-:-:S04]  /*6760*/  F2FP.F16.F32.PACK_AB R3, RZ, R22 ;  /* 0x00000016ff03723e */ /* 0x000fc800000000ff */
[----:B------:R-:W-:-:S05]  /*6770*/  PRMT R3, R3, 0x5410, RZ ;  /* 0x0000541003037816 */ /* 0x000fca00000000ff */
[----:B------:R0:W-:Y:S01]  /*6780*/  STG.E desc[UR36][R8.64], R3 ;  /* 0x0000000308007986 */ /* 0x0001e2000c101924 */
[----:B------:R-:W-:Y:S05]  /*6790*/  BRA `(.L_x_6713) ;  /* 0x0000000800a47947 */ /* 0x000fea0003800000 */
.L_x_6718:
[----:B------:R-:W-:-:S06]  /*67a0*/  FMUL.FTZ R4, R22, 1 ;  /* 0x3f80000016047820 */ /* 0x000fcc0000410000 */
[----:B------:R-:W0:Y:S02]  /*67b0*/  F2F.F64.F32 R4, R4 ;  /* 0x0000000400047310 */ /* 0x000e240000201800 */
[----:B0-----:R0:W-:Y:S01]  /*67c0*/  STG.E.64 desc[UR36][R8.64], R4 ;  /* 0x0000000408007986 */ /* 0x0011e2000c101b24 */
[----:B------:R-:W-:Y:S05]  /*67d0*/  BRA `(.L_x_6713) ;  /* 0x0000000800947947 */ /* 0x000fea0003800000 */
.L_x_6708:
        /* <DEDUP_REMOVED lines=12> */
.L_x_6722:
[----:B------:R-:W-:Y:S01]  /*68a0*/  FMUL.FTZ R4, R22, 1 ;  /* 0x3f80000016047820 */ /* 0x000fe20000410000 */
[----:B------:R-:W-:-:S05]  /*68b0*/  CS2R R6, SRZ ;  /* 0x0000000000067805 */ /* 0x000fca000001ff00 */
[----:B------:R-:W0:Y:S02]  /*68c0*/  F2F.F64.F32 R4, R4 ;  /* 0x0000000400047310 */ /* 0x000e240000201800 */
[----:B0-----:R0:W-:Y:S01]  /*68d0*/  STG.E.128 desc[UR36][R8.64], R4 ;  /* 0x0000000408007986 */ /* 0x0011e2000c101d24 */
[----:B------:R-:W-:Y:S05]  /*68e0*/  BRA `(.L_x_6713) ;  /* 0x0000000800507947 */ /* 0x000fea0003800000 */
.L_x_6721:
        /* <DEDUP_REMOVED lines=20> */
.L_x_6726:
[----:B------:R-:W-:Y:S05]  /*6a30*/  BSYNC B0 ;  /* 0x0000000000007941 */ /* 0x000fea0003800000 */
.L_x_6725:
[----:B------:R-:W-:-:S05]  /*6a40*/  LOP3.LUT R5, R0, R5, RZ, 0xfc, !PT ;  /* 0x0000000500057212 */ /* 0x000fca00078efcff */
[----:B------:R0:W-:Y:S01]  /*6a50*/  STG.E.U8 desc[UR36][R8.64], R5 ;  /* 0x0000000508007986 */ /* 0x0001e2000c101124 */
[----:B------:R-:W-:Y:S05]  /*6a60*/  BRA `(.L_x_6713) ;  /* 0x0000000400f07947 */ /* 0x000fea0003800000 */
.L_x_6724:
        /* <DEDUP_REMOVED lines=12> */
.L_x_6728:
[----:B------:R-:W-:Y:S01]  /*6b30*/  IMAD.MOV.U32 R0, RZ, RZ, 0x7f ;  /* 0x0000007fff007424 */ /* 0x000fe200078e00ff */
[----:B------:R-:W-:-:S04]  /*6b40*/  ISETP.GT.U32.AND P0, PT, R4, 0x7f800000, PT ;  /* 0x7f8000000400780c */ /* 0x000fc80003f04070 */
[----:B------:R-:W-:-:S09]  /*6b50*/  SEL R0, R0, 0x7c, P0 ;  /* 0x0000007c00007807 */ /* 0x000fd20000000000 */
.L_x_6729:
[----:B------:R-:W-:Y:S05]  /*6b60*/  BSYNC B0 ;  /* 0x0000000000007941 */ /* 0x000fea0003800000 */
.L_x_6727:
[----:B------:R-:W-:-:S04]  /*6b70*/  LOP3.LUT R22, R22, 0x80000000, RZ, 0xc0, !PT ;  /* 0x8000000016167812 */ /* 0x000fc800078ec0ff */
[----:B------:R-:W-:-:S04]  /*6b80*/  SHF.R.U32.HI R3, RZ, 0x18, R22 ;  /* 0x00000018ff037819 */ /* 0x000fc80000011616 */
[----:B------:R-:W-:-:S05]  /*6b90*/  LOP3.LUT R3, R0, R3, RZ, 0xfc, !PT ;  /* 0x0000000300037212 */ /* 0x000fca00078efcff */
[----:B------:R0:W-:Y:S01]  /*6ba0*/  STG.E.U8 desc[UR36][R8.64], R3 ;  /* 0x0000000308007986 */ /* 0x0001e2000c101124 */
[----:B------:R-:W-:Y:S05]  /*6bb0*/  BRA `(.L_x_6713) ;  /* 0x00000004009c7947 */ /* 0x000fea0003800000 */
.L_x_6723:
[----:B------:R-:W-:-:S05]  /*6bc0*/  F2FP.BF16.F32.PACK_AB R22, RZ, R22 ;  /* 0x00000016ff16723e */ /* 0x000fca00000010ff */
[----:B------:R0:W-:Y:S01]  /*6bd0*/  STG.E.U16 desc[UR36][R8.64], R22 ;  /* 0x0000001608007986 */ /* 0x0001e2000c101524 */
[----:B------:R-:W-:Y:S05]  /*6be0*/  BRA `(.L_x_6713) ;  /* 0x0000000400907947 */ /* 0x000fea0003800000 */
.L_x_6720:
        /* <DEDUP_REMOVED lines=11> */
.L_x_6732:
        /* <DEDUP_REMOVED lines=16> */
.L_x_6735:
[----:B------:R-:W-:-:S04]  /*6da0*/  LOP3.LUT R22, R22, 0x80000000, RZ, 0xc0, !PT ;  /* 0x8000000016167812 */ /* 0x000fc800078ec0ff */
[----:B------:R-:W-:-:S04]  /*6db0*/  SHF.R.U32.HI R3, RZ, 0x18, R22 ;  /* 0x00000018ff037819 */ /* 0x000fc80000011616 */
[----:B------:R-:W-:-:S04]  /*6dc0*/  LOP3.LUT R0, R0, R3, RZ, 0xfc, !PT ;  /* 0x0000000300007212 */ /* 0x000fc800078efcff */
[----:B------:R-:W-:-:S07]  /*6dd0*/  PRMT R4, R0, 0x7610, R4 ;  /* 0x0000761000047816 */ /* 0x000fce0000000004 */
.L_x_6734:
[----:B------:R-:W-:Y:S05]  /*6de0*/  BSYNC B0 ;  /* 0x0000000000007941 */ /* 0x000fea0003800000 */
.L_x_6733:
[----:B------:R3:W-:Y:S01]  /*6df0*/  STG.E.U8 desc[UR36][R8.64], R4 ;  /* 0x0000000408007986 */ /* 0x0007e2000c101124 */
[----:B------:R-:W-:Y:S05]  /*6e00*/  BRA `(.L_x_6713) ;  /* 0x0000000400087947 */ /* 0x000fea0003800000 */
.L_x_6731:
        /* <DEDUP_REMOVED lines=16> */
.L_x_6738:
[----:B------:R-:W-:-:S04]  /*6f10*/  LOP3.LUT R22, R22, 0x80000000, RZ, 0xc0, !PT ;  /* 0x8000000016167812 */ /* 0x000fc800078ec0ff */
[----:B------:R-:W-:-:S04]  /*6f20*/  SHF.R.U32.HI R3, RZ, 0x18, R22 ;  /* 0x00000018ff037819 */ /* 0x000fc80000011616 */
[----:B------:R-:W-:-:S04]  /*6f30*/  LOP3.LUT R0, R0, R3, RZ, 0xfc, !PT ;  /* 0x0000000300007212 */ /* 0x000fc800078efcff */
[----:B------:R-:W-:-:S07]  /*6f40*/  PRMT R4, R0, 0x7610, R4 ;  /* 0x0000761000047816 */ /* 0x000fce0000000004 */
.L_x_6737:
[----:B------:R-:W-:Y:S05]  /*6f50*/  BSYNC B0 ;  /* 0x0000000000007941 */ /* 0x000fea0003800000 */
.L_x_6736:
[----:B------:R0:W-:Y:S01]  /*6f60*/  STG.E.U8 desc[UR36][R8.64], R4 ;  /* 0x0000000408007986 */ /* 0x0001e2000c101124 */
[----:B------:R-:W-:Y:S05]  /*6f70*/  BRA `(.L_x_6713) ;  /* 0x0000000000ac7947 */ /* 0x000fea0003800000 */
.L_x_6730:
        /* <DEDUP_REMOVED lines=21> */
.L_x_6712:
        /* <DEDUP_REMOVED lines=16> */
.L_x_6741:
[----:B------:R-:W-:Y:S05]  /*71d0*/  BRA `(.L_x_6713) ;  /* 0x0000000000147947 */ /* 0x000fea0003800000 */
.L_x_6740:
[----:B------:R-:W0:Y:S02]  /*71e0*/  F2I.U64.TRUNC R22, R22 ;  /* 0x0000001600167311 */ /* 0x000e24000020d800 */
[----:B0-----:R2:W-:Y:S01]  /*71f0*/  STG.E.64 desc[UR36][R8.64], R22 ;  /* 0x0000001608007986 */ /* 0x0015e2000c101b24 */
[----:B------:R-:W-:Y:S05]  /*7200*/  BRA `(.L_x_6713) ;  /* 0x0000000000087947 */ /* 0x000fea0003800000 */
.L_x_6739:
[----:B------:R-:W0:Y:S02]  /*7210*/  F2I.FTZ.U32.TRUNC.NTZ R3, R22 ;  /* 0x0000001600037305 */ /* 0x000e24000021f000 */
[----:B0-----:R0:W-:Y:S02]  /*7220*/  STG.E desc[UR36][R8.64], R3 ;  /* 0x0000000308007986 */ /* 0x0011e4000c101924 */
.L_x_6713:
[----:B------:R-:W-:-:S07]  /*7230*/  VIADD R25, R25, 0x80 ;  /* 0x0000008019197836 */ /* 0x000fce0000000000 */
.L_x_6673:
[----:B------:R-:W-:Y:S05]  /*7240*/  BSYNC B6 ;  /* 0x0000000000067941 */ /* 0x000fea0003800000 */
.L_x_6672:
[----:B------:R-:W-:-:S13]  /*7250*/  ISETP.GE.AND P0, PT, R25, R17, PT ;  /* 0x000000111900720c */ /* 0x000fda0003f06270 */
[----:B------:R-:W-:Y:S05]  /*7260*/  @P0 EXIT ;  /* 0x000000000000094d */ /* 0x000fea0003800000 */
[----:B0-234-:R-:W0:Y:S01]  /*7270*/  LDC.64 R4, c[0x0][0x230] ;  /* 0x00008c00ff047b82 */ /* 0x01de220000000a00 */
[----:B------:R-:W-:Y:S01]  /*7280*/  PRMT R0, R16, 0x9910, RZ ;  /* 0x0000991010007816 */ /* 0x000fe200000000ff */
[----:B------:R-:W-:Y:S01]  /*7290*/  IMAD R2, R2, 0x200, R25 ;  /* 0x0000020002027824 */ /* 0x000fe200078e0219 */
[----:B------:R-:W-:Y:S02]  /*72a0*/  ULDC UR4, c[0x0][0x250] ;  /* 0x0000940000047ab9 */ /* 0x000fe40000000800 */
[----:B------:R-:W-:Y:S01]  /*72b0*/  ISETP.GT.AND P1, PT, R0, 0x9, PT ;  /* 0x000000090000780c */ /* 0x000fe20003f24270 */
[----:B-1----:R-:W-:-:S05]  /*72c0*/  IMAD R3, R2, UR4, RZ ;  /* 0x0000000402037c24 */ /* 0x002fca000f8e02ff */
        /* <DEDUP_REMOVED lines=14> */
.L_x_6745:
[----:B------:R-:W0:Y:S02]  /*73b0*/  F2I.S64.TRUNC R24, R24 ;  /* 0x0000001800187311 */ /* 0x000e24000020d900 */
[----:B0-----:R-:W-:-:S05]  /*73c0*/  IMAD.MOV.U32 R5, RZ, RZ, R24 ;  /* 0x000000ffff057224 */ /* 0x001fca00078e0018 */
[----:B------:R-:W-:Y:S01]  /*73d0*/  STG.E.U8 desc[UR36][R2.64], R5 ;  /* 0x0000000502007986 */ /* 0x000fe2000c101124 */
[----:B------:R-:W-:Y:S05]  /*73e0*/  EXIT ;  /* 0x000000000000794d */ /* 0x000fea0003800000 */
.L_x_6744:
        /* <DEDUP_REMOVED lines=9> */
.L_x_6748:
[----:B------:R-:W0:Y:S02]  /*7480*/  F2I.FTZ.TRUNC.NTZ R5, R24 ;  /* 0x0000001800057305 */ /* 0x000e24000021f100 */
[----:B0-----:R-:W-:Y:S01]  /*7490*/  STG.E desc[UR36][R2.64], R5 ;  /* 0x0000000502007986 */ /* 0x001fe2000c101924 */
[----:B------:R-:W-:Y:S05]  /*74a0*/  EXIT ;  /* 0x000000000000794d */ /* 0x000fea0003800000 */
.L_x_6747:
[----:B------:R-:W0:Y:S02]  /*74b0*/  F2I.FTZ.TRUNC.NTZ R5, R24 ;  /* 0x0000001800057305 */ /* 0x000e24000021f100 */
[----:B0-----:R-:W-:Y:S01]  /*74c0*/  STG.E.U16 desc[UR36][R2.64], R5 ;  /* 0x0000000502007986 */ /* 0x001fe2000c101524 */
[----:B------:R-:W-:Y:S05]  /*74d0*/  EXIT ;  /* 0x000000000000794d */ /* 0x000fea0003800000 */
.L_x_6743:
        /* <DEDUP_REMOVED lines=8> */
.L_x_6750:
[----:B------:R-:W-:-:S05]  /*7560*/  F2FP.F16.F32.PACK_AB R24, RZ, R24 ;  /* 0x00000018ff18723e */ /* 0x000fca00000000ff */
[----:B------:R-:W-:Y:S01]  /*7570*/  STG.E.U16 desc[UR36][R2.64], R24 ;  /* 0x0000001802007986 */ /* 0x000fe2000c101524 */
[----:B------:R-:W-:Y:S05]  /*7580*/  EXIT ;  /* 0x000000000000794d */ /* 0x000fea0003800000 */
.L_x_6749:
        /* <DEDUP_REMOVED lines=9> */
.L_x_6752:
[----:B------:R-:W-:-:S04]  /*7620*/  F2FP.F16.F32.PACK_AB R5, RZ, R24 ;  /* 0x00000018ff05723e */ /* 0x000fc800000000ff */
[----:B------:R-:W-:-:S05]  /*7630*/  PRMT R5, R5, 0x5410, RZ ;  /* 0x0000541005057816 */ /* 0x000fca00000000ff */
[----:B------:R-:W-:Y:S01]  /*7640*/  STG.E desc[UR36][R2.64], R5 ;  /* 0x0000000502007986 */ /* 0x000fe2000c101924 */
[----:B------:R-:W-:Y:S05]  /*7650*/  EXIT ;  /* 0x000000000000794d */ /* 0x000fea0003800000 */
.L_x_6751:
[----:B------:R-:W-:-:S06]  /*7660*/  FMUL.FTZ R4, R24, 1 ;  /* 0x3f80000018047820 */ /* 0x000fcc0000410000 */
[----:B------:R-:W0:Y:S02]  /*7670*/  F2F.F64.F32 R4, R4 ;  /* 0x0000000400047310 */ /* 0x000e240000201800 */
[----:B0-----:R-:W-:Y:S01]  /*7680*/  STG.E.64 desc[UR36][R2.64], R4 ;  /* 0x0000000402007986 */ /* 0x001fe2000c101b24 */
[----:B------:R-:W-:Y:S05]  /*7690*/  EXIT ;  /* 0x000000000000794d */ /* 0x000fea0003800000 */
.L_x_6742:
        /* <DEDUP_REMOVED lines=12> */
.L_x_6755:
[----:B------:R-:W-:Y:S01]  /*7760*/  FMUL.FTZ R4, R24, 1 ;  /* 0x3f80000018047820 */ /* 0x000fe20000410000 */
[----:B------:R-:W-:-:S05]  /*7770*/  CS2R R6, SRZ ;  /* 0x0000000000067805 */ /* 0x000fca000001ff00 */
[----:B------:R-:W0:Y:S02]  /*7780*/  F2F.F64.F32 R4, R4 ;  /* 0x0000000400047310 */ /* 0x000e240000201800 */
[----:B0-----:R-:W-:Y:S01]  /*7790*/  STG.E.128 desc[UR36][R2.64], R4 ;  /* 0x0000000402007986 */ /* 0x001fe2000c101d24 */
[----:B------:R-:W-:Y:S05]  /*77a0*/  EXIT ;  /* 0x000000000000794d */ /* 0x000fea0003800000 */
.L_x_6754:
        /* <DEDUP_REMOVED lines=20> */
.L_x_6759:
[----:B------:R-:W-:Y:S05]  /*78f0*/  BSYNC B0 ;  /* 0x0000000000007941 */ /* 0x000fea0003800000 */
.L_x_6758:
[----:B------:R-:W-:-:S05]  /*7900*/  LOP3.LUT R7, R0, R7, RZ, 0xfc, !PT ;  /* 0x0000000700077212 */ /* 0x000fca00078efcff */
[----:B------:R-:W-:Y:S01]  /*7910*/  STG.E.U8 desc[UR36][R2.64], R7 ;  /* 0x0000000702007986 */ /* 0x000fe2000c101124 */
[----:B------:R-:W-:Y:S05]  /*7920*/  EXIT ;  /* 0x000000000000794d */ /* 0x000fea0003800000 */
.L_x_6757:
        /* <DEDUP_REMOVED lines=12> */
.L_x_6761:
[----:B------:R-:W-:Y:S01]  /*79f0*/  IMAD.MOV.U32 R0, RZ, RZ, 0x7f ;  /* 0x0000007fff007424 */ /* 0x000fe200078e00ff */
[----:B------:R-:W-:-:S04]  /*7a00*/  ISETP.GT.U32.AND P0, PT, R4, 0x7f800000, PT ;  /* 0x7f8000000400780c */ /* 0x000fc80003f04070 */
[----:B------:R-:W-:-:S09]  /*7a10*/  SEL R0, R0, 0x7c, P0 ;  /* 0x0000007c00007807 */ /* 0x000fd20000000000 */
.L_x_6762:
[----:B------:R-:W-:Y:S05]  /*7a20*/  BSYNC B0 ;  /* 0x0000000000007941 */ /* 0x000fea0003800000 */
.L_x_6760:
[----:B------:R-:W-:-:S04]  /*7a30*/  LOP3.LUT R24, R24, 0x80000000, RZ, 0xc0, !PT ;  /* 0x8000000018187812 */ /* 0x000fc800078ec0ff */
[----:B------:R-:W-:-:S04]  /*7a40*/  SHF.R.U32.HI R5, RZ, 0x18, R24 ;  /* 0x00000018ff057819 */ /* 0x000fc80000011618 */
[----:B------:R-:W-:-:S05]  /*7a50*/  LOP3.LUT R5, R0, R5, RZ, 0xfc, !PT ;  /* 0x0000000500057212 */ /* 0x000fca00078efcff */
[----:B------:R-:W-:Y:S01]  /*7a60*/  STG.E.U8 desc[UR36][R2.64], R5 ;  /* 0x0000000502007986 */ /* 0x000fe2000c101124 */
[----:B------:R-:W-:Y:S05]  /*7a70*/  EXIT ;  /* 0x000000000000794d */ /* 0x000fea0003800000 */
.L_x_6756:
[----:B------:R-:W-:-:S05]  /*7a80*/  F2FP.BF16.F32.PACK_AB R24, RZ, R24 ;  /* 0x00000018ff18723e */ /* 0x000fca00000010ff */
[----:B------:R-:W-:Y:S01]  /*7a90*/  STG.E.U16 desc[UR36][R2.64], R24 ;  /* 0x0000001802007986 */ /* 0x000fe2000c101524 */
[----:B------:R-:W-:Y:S05]  /*7aa0*/  EXIT ;  /* 0x000000000000794d */ /* 0x000fea0003800000 */
.L_x_6753:
        /* <DEDUP_REMOVED lines=11> */
.L_x_6765:
        /* <DEDUP_REMOVED lines=16> */
.L_x_6768:
[----:B------:R-:W-:-:S04]  /*7c60*/  LOP3.LUT R24, R24, 0x80000000, RZ, 0xc0, !PT ;  /* 0x8000000018187812 */ /* 0x000fc800078ec0ff */
[----:B------:R-:W-:-:S04]  /*7c70*/  SHF.R.U32.HI R5, RZ, 0x18, R24 ;  /* 0x00000018ff057819 */ /* 0x000fc80000011618 */
[----:B------:R-:W-:-:S04]  /*7c80*/  LOP3.LUT R4, R4, R5, RZ, 0xfc, !PT ;  /* 0x0000000504047212 */ /* 0x000fc800078efcff */
[----:B------:R-:W-:-:S07]  /*7c90*/  PRMT R0, R4, 0x7610, R0 ;  /* 0x0000761004007816 */ /* 0x000fce0000000000 */
.L_x_6767:
[----:B------:R-:W-:Y:S05]  /*7ca0*/  BSYNC B0 ;  /* 0x0000000000007941 */ /* 0x000fea0003800000 */
.L_x_6766:
[----:B------:R-:W-:Y:S01]  /*7cb0*/  STG.E.U8 desc[UR36][R2.64], R0 ;  /* 0x0000000002007986 */ /* 0x000fe2000c101124 */
[----:B------:R-:W-:Y:S05]  /*7cc0*/  EXIT ;  /* 0x000000000000794d */ /* 0x000fea0003800000 */
.L_x_6764:
        /* <DEDUP_REMOVED lines=16> */
.L_x_6771:
[----:B------:R-:W-:-:S04]  /*7dd0*/  LOP3.LUT R24, R24, 0x80000000, RZ, 0xc0, !PT ;  /* 0x8000000018187812 */ /* 0x000fc800078ec0ff */
[----:B------:R-:W-:-:S04]  /*7de0*/  SHF.R.U32.HI R5, RZ, 0x18, R24 ;  /* 0x00000018ff057819 */ /* 0x000fc80000011618 */
[----:B------:R-:W-:-:S04]  /*7df0*/  LOP3.LUT R4, R4, R5, RZ, 0xfc, !PT ;  /* 0x0000000504047212 */ /* 0x000fc800078efcff */
[----:B------:R-:W-:-:S07]  /*7e00*/  PRMT R0, R4, 0x7610, R0 ;  /* 0x0000761004007816 */ /* 0x000fce0000000000 */
.L_x_6770:
[----:B------:R-:W-:Y:S05]  /*7e10*/  BSYNC B0 ;  /* 0x0000000000007941 */ /* 0x000fea0003800000 */
.L_x_6769:
[----:B------:R-:W-:Y:S01]  /*7e20*/  STG.E.U8 desc[UR36][R2.64], R0 ;  /* 0x0000000002007986 */ /* 0x000fe2000c101124 */
[----:B------:R-:W-:Y:S05]  /*7e30*/  EXIT ;  /* 0x000000000000794d */ /* 0x000fea0003800000 */
.L_x_6763:
        /* <DEDUP_REMOVED lines=21> */
.L_x_6746:
        /* <DEDUP_REMOVED lines=16> */
.L_x_6774:
[----:B------:R-:W-:Y:S05]  /*8090*/  EXIT ;  /* 0x000000000000794d */ /* 0x000fea0003800000 */
.L_x_6773:
[----:B------:R-:W0:Y:S02]  /*80a0*/  F2I.U64.TRUNC R24, R24 ;  /* 0x0000001800187311 */ /* 0x000e24000020d800 */
[----:B0-----:R-:W-:Y:S01]  /*80b0*/  STG.E.64 desc[UR36][R2.64], R24 ;  /* 0x0000001802007986 */ /* 0x001fe2000c101b24 */
[----:B------:R-:W-:Y:S05]  /*80c0*/  EXIT ;  /* 0x000000000000794d */ /* 0x000fea0003800000 */
.L_x_6772:
[----:B------:R-:W0:Y:S02]  /*80d0*/  F2I.FTZ.U32.TRUNC.NTZ R5, R24 ;  /* 0x0000001800057305 */ /* 0x000e24000021f000 */
[----:B0-----:R-:W-:Y:S01]  /*80e0*/  STG.E desc[UR36][R2.64], R5 ;  /* 0x0000000502007986 */ /* 0x001fe2000c101924 */
[----:B------:R-:W-:Y:S05]  /*80f0*/  EXIT ;  /* 0x000000000000794d */ /* 0x000fea0003800000 */
.L_x_6775:
        /* <DEDUP_REMOVED lines=16> */
.L_x_7868:


//--------------------- .text._ZN2at6native18elementwise_kernelILi128ELi2EZNS0_22gpu_kernel_impl_nocastIZZZNS0_60_GLOBAL__N__171e0b9f_22_ActivationEluKernel_cu_9e10b42f_305310elu_kernelERNS_18TensorIteratorBaseERKN3c106ScalarES9_S9_ENKUlvE_clEvENKUlvE0_clEvEUlfE_EEvS5_RKT_EUliE_EEviT1_ --------------------------
	.section	.text._ZN2at6native18elementwise_kernelILi128ELi2EZNS0_22gpu_kernel_impl_nocastIZZZNS0_60_GLOBAL__N__171e0b9f_22_ActivationEluKernel_cu_9e10b42f_305310elu_kernelERNS_18TensorIteratorBaseERKN3c106ScalarES9_S9_ENKUlvE_clEvENKUlvE0_clEvEUlfE_EEvS5_RKT_EUliE_EEviT1_,"ax",@progbits
	.align	128
        .global         _ZN2at6native18elementwise_kernelILi128ELi2EZNS0_22gpu_kernel_impl_nocastIZZZNS0_60_GLOBAL__N__171e0b9f_22_ActivationEluKernel_cu_9e10b42f_305310elu_kernelERNS_18TensorIteratorBaseERKN3c106ScalarES9_S9_ENKUlvE_clEvENKUlvE0_clEvEUlfE_EEvS5_RKT_EUliE_EEviT1_
        .type           _ZN2at6native18elementwise_kernelILi128ELi2EZNS0_22gpu_kernel_impl_nocastIZZZNS0_60_GLOBAL__N__171e0b9f_22_ActivationEluKernel_cu_9e10b42f_305310elu_kernelERNS_18TensorIteratorBaseERKN3c106ScalarES9_S9_ENKUlvE_clEvENKUlvE0_clEvEUlfE_EEvS5_RKT_EUliE_EEviT1_,@function
        .size           _ZN2at6native18elementwise_kernelILi128ELi2EZNS0_22gpu_kernel_impl_nocastIZZZNS0_60_GLOBAL__N__171e0b9f_22_ActivationEluKernel_cu_9e10b42f_305310elu_kernelERNS_18TensorIteratorBaseERKN3c106ScalarES9_S9_ENKUlvE_clEvENKUlvE0_clEvEUlfE_EEvS5_RKT_EUliE_EEviT1_,(.L_x_7869 - _ZN2at6native18elementwise_kernelILi128ELi2EZNS0_22gpu_kernel_impl_nocastIZZZNS0_60_GLOBAL__N__171e0b9f_22_ActivationEluKernel_cu_9e10b42f_305310elu_kernelERNS_18TensorIteratorBaseERKN3c106ScalarES9_S9_ENKUlvE_clEvENKUlvE0_clEvEUlfE_EEvS5_RKT_EUliE_EEviT1_)
        .other          _ZN2at6native18elementwise_kernelILi128ELi2EZNS0_22gpu_kernel_impl_nocastIZZZNS0_60_GLOBAL__N__171e0b9f_22_ActivationEluKernel_cu_9e10b42f_305310elu_kernelERNS_18TensorIteratorBaseERKN3c106ScalarES9_S9_ENKUlvE_clEvENKUlvE0_clEvEUlfE_EEvS5_RKT_EUliE_EEviT1_,@"STO_CUDA_ENTRY STV_DEFAULT"
_ZN2at6native18elementwise_kernelILi128ELi2EZNS0_22gpu_kernel_impl_nocastIZZZNS0_60_GLOBAL__N__171e0b9f_22_ActivationEluKernel_cu_9e10b42f_305310elu_kernelERNS_18TensorIteratorBaseERKN3c106ScalarES9_S9_ENKUlvE_clEvENKUlvE0_clEvEUlfE_EEvS5_RKT_EUliE_EEviT1_:
.text._ZN2at6native18elementwise_kernelILi128ELi2EZNS0_22gpu_kernel_impl_nocastIZZZNS0_60_GLOBAL__N__171e0b9f_22_ActivationEluKernel_cu_9e10b42f_305310elu_kernelERNS_18TensorIteratorBaseERKN3c106ScalarES9_S9_ENKUlvE_clEvENKUlvE0_clEvEUlfE_EEvS5_RKT_EUliE_EEviT1_:
        /* <DEDUP_REMOVED lines=311> */
.L_x_6778:
[----:B------:R-:W-:Y:S02]  /*1370*/  ULDC.64 UR8, c[0x0][0x418] ;  /* 0x0001060000087ab9 */ /* 0x000fe40000000a00 */
[----:B------:R-:W-:-:S04]  /*1380*/  IADD3 R6, P0, R0, UR8, RZ ;  /* 0x0000000800067c10 */ /* 0x000fc8000ff1e0ff */
[----:B------:R-:W-:Y:S01]  /*1390*/  IADD3.X R7, RZ, UR9, RZ, P0, !PT ;  /* 0x00000009ff077c10 */ /* 0x000fe200087fe4ff */
[----:B------:R-:W-:-:S05]  /*13a0*/  ULDC.64 UR8, c[0x0][0x410] ;  /* 0x0001040000087ab9 */ /* 0x000fca0000000a00 */
[----:B------:R-:W2:Y:S01]  /*13b0*/  LDG.E R7, desc[UR4][R6.64] ;  /* 0x0000000406077981 */ /* 0x000ea2000c1e1900 */
[----:B------:R-:W-:Y:S01]  /*13c0*/  IADD3 R4, P1, R5, UR8, RZ ;  /* 0x0000000805047c10 */ /* 0x000fe2000ff3e0ff */
[----:B------:R-:W-:Y:S03]  /*13d0*/  BSSY B1, `(.L_x_6779) ;  /* 0x0000024000017945 */ /* 0x000fe60003800000 */
[----:B------:R-:W-:Y:S02]  /*13e0*/  IADD3.X R5, RZ, UR9, RZ, P1, !PT ;  /* 0x00000009ff057c10 */ /* 0x000fe40008ffe4ff */
[----:B--2---:R-:W-:-:S13]  /*13f0*/  FSETP.GT.FTZ.AND P0, PT, R7, RZ, PT ;  /* 0x000000ff0700720b */ /* 0x004fda0003f14000 */
        /* <DEDUP_REMOVED lines=31> */
.L_x_6780:
[----:B------:R-:W-:Y:S02]  /*15f0*/  ULDC UR7, c[0x0][0x424] ;  /* 0x0001090000077ab9 */ /* 0x000fe40000000800 */
[----:B------:R-:W-:-:S07]  /*1600*/  FMUL.FTZ R7, R7, UR7 ;  /* 0x0000000707077c20 */ /* 0x000fce0008410000 */
.L_x_6781:
[----:B------:R-:W-:Y:S05]  /*1610*/  BSYNC B1 ;  /* 0x0000000000017941 */ /* 0x000fea0003800000 */
.L_x_6779:
[----:B------:R0:W-:Y:S01]  /*1620*/  STG.E desc[UR4][R4.64], R7 ;  /* 0x0000000704007986 */ /* 0x0001e2000c101904 */
[----:B------:R-:W-:-:S07]  /*1630*/  IADD3 R3, R3, 0x80, RZ ;  /* 0x0000008003037810 */ /* 0x000fce0007ffe0ff */
.L_x_6777:
[----:B------:R-:W-:Y:S05]  /*1640*/  BSYNC B0 ;  /* 0x0000000000007941 */ /* 0x000fea0003800000 */
.L_x_6776:
[----:B------:R-:W-:-:S13]  /*1650*/  ISETP.GE.AND P0, PT, R3, UR6, PT ;  /* 0x0000000603007c0c */ /* 0x000fda000bf06270 */
[----:B------:R-:W-:Y:S05]  /*1660*/  @P0 EXIT ;  /* 0x000000000000094d */ /* 0x000fea0003800000 */
[----:B0-----:R-:W0:Y:S01]  /*1670*/  LDC R4, c[0x0][0x218] ;  /* 0x00008600ff047b82 */ /* 0x001e220000000800 */
        /* <DEDUP_REMOVED lines=301> */
.L_x_6782:
[----:B------:R-:W-:Y:S02]  /*2950*/  ULDC.64 UR6, c[0x0][0x418] ;  /* 0x0001060000067ab9 */ /* 0x000fe40000000a00 */
[----:B------:R-:W-:-:S04]  /*2960*/  IADD3 R6, P0, R0, UR6, RZ ;  /* 0x0000000600067c10 */ /* 0x000fc8000ff1e0ff */
[----:B------:R-:W-:Y:S01]  /*2970*/  IADD3.X R7, RZ, UR7, RZ, P0, !PT ;  /* 0x00000007ff077c10 */ /* 0x000fe200087fe4ff */
[----:B------:R-:W-:-:S04]  /*2980*/  ULDC.64 UR6, c[0x0][0x410] ;  /* 0x0001040000067ab9 */ /* 0x000fc80000000a00 */
        /* <DEDUP_REMOVED lines=36> */
.L_x_6784:
[----:B------:R-:W-:Y:S02]  /*2bd0*/  ULDC UR6, c[0x0][0x424] ;  /* 0x0001090000067ab9 */ /* 0x000fe40000000800 */
[----:B------:R-:W-:-:S07]  /*2be0*/  FMUL.FTZ R5, R6, UR6 ;  /* 0x0000000606057c20 */ /* 0x000fce0008410000 */
.L_x_6785:
[----:B------:R-:W-:Y:S05]  /*2bf0*/  BSYNC B0 ;  /* 0x0000000000007941 */ /* 0x000fea0003800000 */
.L_x_6783:
[----:B------:R-:W-:Y:S01]  /*2c00*/  STG.E desc[UR4][R2.64], R5 ;  /* 0x0000000502007986 */ /* 0x000fe2000c101904 */
[----:B------:R-:W-:Y:S05]  /*2c10*/  EXIT ;  /* 0x000000000000794d */ /* 0x000fea0003800000 */
.L_x_6786:
        /* <DEDUP_REMOVED lines=14> */
.L_x_7869:


//--------------------- .text._ZN2at6native27unrolled_elementwise_kernelIZZZNS0_60_GLOBAL__N__171e0b9f_22_ActivationEluKernel_cu_9e10b42f_305310elu_kernelERNS_18TensorIteratorBaseERKN3c106ScalarES8_S8_ENKUlvE_clEvENKUlvE0_clEvEUlfE_St5arrayIPcLm2EELi4E23TrivialOffsetCalculatorILi1EjESG_NS0_6memory15LoadWithoutCastENSH_16StoreWithoutCastEEEviT_T0_T2_T3_T4_T5_ --------------------------
	.section	.text._ZN2at6native27unrolled_elementwise_kernelIZZZNS0_60_GLOBAL__N__171e0b9f_22_ActivationEluKernel_cu_9e10b42f_305310elu_kernelERNS_18TensorIteratorBaseERKN3c106ScalarES8_S8_ENKUlvE_clEvENKUlvE0_clEvEUlfE_St5arrayIPcLm2EELi4E23TrivialOffsetCalculatorILi1EjESG_NS0_6memory15LoadWithoutCastENSH_16StoreWithoutCastEEEviT_T0_T2_T3_T4_T5_,"ax",@progbits
	.align	128
        .global         _ZN2at6native27unrolled_elementwise_kernelIZZZNS0_60_GLOBAL__N__171e0b9f_22_ActivationEluKernel_cu_9e10b42f_305310elu_kernelERNS_18TensorIteratorBaseERKN3c106ScalarES8_S8_ENKUlvE_clEvENKUlvE0_clEvEUlfE_St5arrayIPcLm2EELi4E23TrivialOffsetCalculatorILi1EjESG_NS0_6memory15LoadWithoutCastENSH_16StoreWithoutCastEEEviT_T0_T2_T3_T4_T5_
        .type           _ZN2at6native27unrolled_elementwise_kernelIZZZNS0_60_GLOBAL__N__171e0b9f_22_ActivationEluKernel_cu_9e10b42f_305310elu_kernelERNS_18TensorIteratorBaseERKN3c106ScalarES8_S8_ENKUlvE_clEvENKUlvE0_clEvEUlfE_St5arrayIPcLm2EELi4E23TrivialOffsetCalculatorILi1EjESG_NS0_6memory15LoadWithoutCastENSH_16StoreWithoutCastEEEviT_T0_T2_T3_T4_T5_,@function
        .size           _ZN2at6native27unrolled_elementwise_kernelIZZZNS0_60_GLOBAL__N__171e0b9f_22_ActivationEluKernel_cu_9e10b42f_305310elu_kernelERNS_18TensorIteratorBaseERKN3c106ScalarES8_S8_ENKUlvE_clEvENKUlvE0_clEvEUlfE_St5arrayIPcLm2EELi4E23TrivialOffsetCalculatorILi1EjESG_NS0_6memory15LoadWithoutCastENSH_16StoreWithoutCastEEEviT_T0_T2_T3_T4_T5_,(.L_x_7870 - _ZN2at6native27unrolled_elementwise_kernelIZZZNS0_60_GLOBAL__N__171e0b9f_22_ActivationEluKernel_cu_9e10b42f_305310elu_kernelERNS_18TensorIteratorBaseERKN3c106ScalarES8_S8_ENKUlvE_clEvENKUlvE0_clEvEUlfE_St5arrayIPcLm2EELi4E23TrivialOffsetCalculatorILi1EjESG_NS0_6memory15LoadWithoutCastENSH_16StoreWithoutCastEEEviT_T0_T2_T3_T4_T5_)
        .other          _ZN2at6native27unrolled_elementwise_kernelIZZZNS0_60_GLOBAL__N__171e0b9f_22_ActivationEluKernel_cu_9e10b42f_305310elu_kernelERNS_18TensorIteratorBaseERKN3c106ScalarES8_S8_ENKUlvE_clEvENKUlvE0_clEvEUlfE_St5arrayIPcLm2EELi4E23TrivialOffsetCalculatorILi1EjESG_NS0_6memory15LoadWithoutCastENSH_16StoreWithoutCastEEEviT_T0_T2_T3_T4_T5_,@"STO_CUDA_ENTRY STV_DEFAULT"
_ZN2at6native27unrolled_elementwise_kernelIZZZNS0_60_GLOBAL__N__171e0b9f_22_ActivationEluKernel_cu_9e10b42f_305310elu_kernelERNS_18TensorIteratorBaseERKN3c106ScalarES8_S8_ENKUlvE_clEvENKUlvE0_clEvEUlfE_St5arrayIPcLm2EELi4E23TrivialOffsetCalculatorILi1EjESG_NS0_6memory15LoadWithoutCastENSH_16StoreWithoutCastEEEviT_T0_T2_T3_T4_T5_:
.text._ZN2at6native27unrolled_elementwise_kernelIZZZNS0_60_GLOBAL__N__171e0b9f_22_ActivationEluKernel_cu_9e10b42f_305310elu_kernelERNS_18TensorIteratorBaseERKN3c106ScalarES8_S8_ENKUlvE_clEvENKUlvE0_clEvEUlfE_St5arrayIPcLm2EELi4E23TrivialOffsetCalculatorILi1EjESG_NS0_6memory15LoadWithoutCastENSH_16StoreWithoutCastEEEviT_T0_T2_T3_T4_T5_:
        /* <DEDUP_REMOVED lines=24> */
[----:B0-----:R-:W-:Y:S01]  /*0180*/  @!P3 IMAD.WIDE.U32 R14, R19, 0x4, R8 ;  /* 0x00000004130eb825 */ /* 0x001fe200078e0008 */
[----:B------:R-:W-:-:S06]  /*0190*/  CS2R R8, SRZ ;  /* 0x0000000000087805 */ /* 0x000fcc000001ff00 */
[----:B------:R0:W5:Y:S04]  /*01a0*/  @!P2 LDG.E R9, desc[UR4][R4.64] ;  /* 0x000000040409a981 */ /* 0x000168000c1e1900 */
[----:B------:R0:W5:Y:S01]  /*01b0*/  @!P0 LDG.E R8, desc[UR4][R10.64] ;  /* 0x000000040a088981 */ /* 0x000162000c1e1900 */
[----:B-1----:R-:W-:Y:S01]  /*01c0*/  @!P1 IMAD.WIDE.U32 R12, R13, 0x4, R6 ;  /* 0x000000040d0c9825 */ /* 0x002fe200078e0006 */
[----:B------:R-:W-:-:S06]  /*01d0*/  CS2R R6, SRZ ;  /* 0x0000000000067805 */ /* 0x000fcc000001ff00 */
[----:B------:R0:W5:Y:S04]  /*01e0*/  @!P3 LDG.E R7, desc[UR4][R14.64] ;  /* 0x000000040e07b981 */ /* 0x000168000c1e1900 */
[----:B------:R0:W5:Y:S01]  /*01f0*/  @!P1 LDG.E R6, desc[UR4][R12.64] ;  /* 0x000000040c069981 */ /* 0x000162000c1e1900 */
[----:B------:R-:W-:Y:S04]  /*0200*/  BSSY B0, `(.L_x_6787) ;  /* 0x0000024000007945 */ /* 0x000fe80003800000 */
[----:B------:R-:W-:Y:S05]  /*0210*/  @P2 BRA `(.L_x_6788) ;  /* 0x0000000000882947 */ /* 0x000fea0003800000 */
[----:B-----5:R-:W-:-:S13]  /*0220*/  FSETP.GT.FTZ.AND P0, PT, R9, RZ, PT ;  /* 0x000000ff0900720b */ /* 0x020fda0003f14000 */
        /* <DEDUP_REMOVED lines=31> */
.L_x_6789:
[----:B------:R-:W-:Y:S02]  /*0420*/  ULDC UR6, c[0x0][0x21c] ;  /* 0x0000870000067ab9 */ /* 0x000fe40000000800 */
[----:B0-----:R-:W-:-:S07]  /*0430*/  FMUL.FTZ R4, R9, UR6 ;  /* 0x0000000609047c20 */ /* 0x001fce0008410000 */
.L_x_6788:
[----:B------:R-:W-:Y:S05]  /*0440*/  BSYNC B0 ;  /* 0x0000000000007941 */ /* 0x000fea0003800000 */
.L_x_6787:
[----:B0-----:R-:W-:Y:S01]  /*0450*/  IADD3 R5, R3, 0x80, RZ ;  /* 0x0000008003057810 */ /* 0x001fe20007ffe0ff */
[----:B------:R-:W-:Y:S03]  /*0460*/  BSSY B0, `(.L_x_6790) ;  /* 0x0000025000007945 */ /* 0x000fe60003800000 */
[----:B------:R-:W-:-:S13]  /*0470*/  ISETP.GE.AND P0, PT, R5, R2, PT ;  /* 0x000000020500720c */ /* 0x000fda0003f06270 */
[----:B------:R-:W-:Y:S05]  /*0480*/  @P0 BRA `(.L_x_6791) ;  /* 0x0000000000880947 */ /* 0x000fea0003800000 */
[----:B-----5:R-:W-:-:S13]  /*0490*/  FSETP.GT.FTZ.AND P0, PT, R8, RZ, PT ;  /* 0x000000ff0800720b */ /* 0x020fda0003f14000 */
        /* <DEDUP_REMOVED lines=31> */
.L_x_6792:
[----:B------:R-:W-:Y:S02]  /*0690*/  ULDC UR6, c[0x0][0x21c] ;  /* 0x0000870000067ab9 */ /* 0x000fe40000000800 */
[----:B------:R-:W-:-:S07]  /*06a0*/  FMUL.FTZ R8, R8, UR6 ;  /* 0x0000000608087c20 */ /* 0x000fce0008410000 */
.L_x_6791:
[----:B------:R-:W-:Y:S05]  /*06b0*/  BSYNC B0 ;  /* 0x0000000000007941 */ /* 0x000fea0003800000 */
.L_x_6790:
[----:B-----5:R-:W-:Y:S01]  /*06c0*/  IADD3 R9, R3, 0x100, RZ ;  /* 0x0000010003097810 */ /* 0x020fe20007ffe0ff */
[----:B------:R-:W-:Y:S03]  /*06d0*/  BSSY B0, `(.L_x_6793) ;  /* 0x0000025000007945 */ /* 0x000fe60003800000 */
[----:B------:R-:W-:-:S13]  /*06e0*/  ISETP.GE.AND P0, PT, R9, R2, PT ;  /* 0x000000020900720c */ /* 0x000fda0003f06270 */
[----:B------:R-:W-:Y:S05]  /*06f0*/  @P0 BRA `(.L_x_6794) ;  /* 0x0000000000880947 */ /* 0x000fea0003800000 */
        /* <DEDUP_REMOVED lines=32> */
.L_x_6795:
[----:B------:R-:W-:Y:S02]  /*0900*/  ULDC UR6, c[0x0][0x21c] ;  /* 0x0000870000067ab9 */ /* 0x000fe40000000800 */
[----:B------:R-:W-:-:S07]  /*0910*/  FMUL.FTZ R7, R7, UR6 ;  /* 0x0000000607077c20 */ /* 0x000fce0008410000 */
.L_x_6794:
[----:B------:R-:W-:Y:S05]  /*0920*/  BSYNC B0 ;  /* 0x0000000000007941 */ /* 0x000fea0003800000 */
.L_x_6793:
[----:B------:R-:W-:Y:S01]  /*0930*/  IADD3 R9, R3, 0x180, RZ ;  /* 0x0000018003097810 */ /* 0x000fe20007ffe0ff */
[----:B------:R-:W-:Y:S03]  /*0940*/  BSSY B0, `(.L_x_6796) ;  /* 0x0000025000007945 */ /* 0x000fe60003800000 */
[----:B------:R-:W-:-:S13]  /*0950*/  ISETP.GE.AND P0, PT, R9, R2, PT ;  /* 0x000000020900720c */ /* 0x000fda0003f06270 */
[----:B------:R-:W-:Y:S05]  /*0960*/  @P0 BRA `(.L_x_6797) ;  /* 0x0000000000880947 */ /* 0x000fea0003800000 */
        /* <DEDUP_REMOVED lines=32> */
.L_x_6798:
[----:B------:R-:W-:Y:S02]  /*0b70*/  ULDC UR6, c[0x0][0x21c] ;  /* 0x0000870000067ab9 */ /* 0x000fe40000000800 */
[----:B------:R-:W-:-:S07]  /*0b80*/  FMUL.FTZ R9, R6, UR6 ;  /* 0x0000000606097c20 */ /* 0x000fce0008410000 */
.L_x_6797:
[----:B------:R-:W-:Y:S05]  /*0b90*/  BSYNC B0 ;  /* 0x0000000000007941 */ /* 0x000fea0003800000 */
.L_x_6796:
        /* <DEDUP_REMOVED lines=8> */
[----:B------:R0:W-:Y:S01]  /*0c20*/  STG.E desc[UR4][R10.64], R4 ;  /* 0x000000040a007986 */ /* 0x0001e2000c101904 */
[----:B------:R-:W-:-:S13]  /*0c30*/  ISETP.GE.AND P0, PT, R3, R2, PT ;  /* 0x000000020300720c */ /* 0x000fda0003f06270 */
[----:B------:R-:W-:Y:S05]  /*0c40*/  @P0 BREAK B1 ;  /* 0x0000000000010942 */ /* 0x000fea0003800000 */
[----:B0-----:R-:W-:Y:S05]  /*0c50*/  @P0 BRA `(.L_x_6802) ;  /* 0x0000000000300947 */ /* 0x001fea0003800000 */
[----:B------:R-:W0:Y:S01]  /*0c60*/  LDC.64 R4, c[0x0][0x230] ;  /* 0x00008c00ff047b82 */ /* 0x000e220000000a00 */
[----:B------:R-:W-:Y:S02]  /*0c70*/  LEA R11, R0, R3, 0x9 ;  /* 0x00000003000b7211 */ /* 0x000fe400078e48ff */
[----:B------:R-:W-:-:S03]  /*0c80*/  IADD3 R3, R3, 0x80, RZ ;  /* 0x0000008003037810 */ /* 0x000fc60007ffe0ff */
[----:B0-----:R-:W-:-:S05]  /*0c90*/  IMAD.WIDE.U32 R4, R11, 0x4, R4 ;  /* 0x000000040b047825 */ /* 0x001fca00078e0004 */
[----:B------:R0:W-:Y:S02]  /*0ca0*/  STG.E desc[UR4][R4.64], R8 ;  /* 0x0000000804007986 */ /* 0x0001e4000c101904 */
.L_x_6801:
[----:B------:R-:W-:Y:S05]  /*0cb0*/  BSYNC B1 ;  /* 0x0000000000017941 */ /* 0x000fea0003800000 */
.L_x_6800:
[----:B------:R-:W-:-:S13]  /*0cc0*/  ISETP.GE.AND P0, PT, R3, R2, PT ;  /* 0x000000020300720c */ /* 0x000fda0003f06270 */
[----:B0-----:R-:W0:Y:S01]  /*0cd0*/  @!P0 LDC.64 R4, c[0x0][0x230] ;  /* 0x00008c00ff048b82 */ /* 0x001e220000000a00 */
[----:B------:R-:W-:Y:S02]  /*0ce0*/  @!P0 LEA R11, R0, R3, 0x9 ;  /* 0x00000003000b8211 */ /* 0x000fe400078e48ff */
[----:B------:R-:W-:-:S03]  /*0cf0*/  @!P0 IADD3 R3, R3, 0x80, RZ ;  /* 0x0000008003038810 */ /* 0x000fc60007ffe0ff */
[----:B0-----:R-:W-:-:S05]  /*0d00*/  @!P0 IMAD.WIDE.U32 R4, R11, 0x4, R4 ;  /* 0x000000040b048825 */ /* 0x001fca00078e0004 */
[----:B------:R0:W-:Y:S02]  /*0d10*/  @!P0 STG.E desc[UR4][R4.64], R7 ;  /* 0x0000000704008986 */ /* 0x0001e4000c101904 */
.L_x_6802:
[----:B------:R-:W-:Y:S05]  /*0d20*/  BSYNC B0 ;  /* 0x0000000000007941 */ /* 0x000fea0003800000 */
.L_x_6799:
[----:B------:R-:W-:Y:S05]  /*0d30*/  WARPSYNC.ALL ;  /* 0x0000000000007948 */ /* 0x000fea0003800000 */
[----:B------:R-:W-:-:S13]  /*0d40*/  ISETP.GE.AND P0, PT, R3, R2, PT ;  /* 0x000000020300720c */ /* 0x000fda0003f06270 */
[----:B------:R-:W-:Y:S05]  /*0d50*/  @P0 EXIT ;  /* 0x000000000000094d */ /* 0x000fea0003800000 */
[----:B0-----:R-:W0:Y:S01]  /*0d60*/  LDC.64 R4, c[0x0][0x230] ;  /* 0x00008c00ff047b82 */ /* 0x001e220000000a00 */
[----:B------:R-:W-:-:S05]  /*0d70*/  LEA R3, R0, R3, 0x9 ;  /* 0x0000000300037211 */ /* 0x000fca00078e48ff */
[----:B0-----:R-:W-:-:S05]  /*0d80*/  IMAD.WIDE.U32 R2, R3, 0x4, R4 ;  /* 0x0000000403027825 */ /* 0x001fca00078e0004 */
[----:B------:R-:W-:Y:S01]  /*0d90*/  STG.E desc[UR4][R2.64], R9 ;  /* 0x0000000902007986 */ /* 0x000fe2000c101904 */
[----:B------:R-:W-:Y:S05]  /*0da0*/  EXIT ;  /* 0x000000000000794d */ /* 0x000fea0003800000 */
.L_x_6803:
        /* <DEDUP_REMOVED lines=13> */
.L_x_7870:


//--------------------- .text._ZN2at6native29vectorized_elementwise_kernelILi2EZZZNS0_60_GLOBAL__N__171e0b9f_22_ActivationEluKernel_cu_9e10b42f_305310elu_kernelERNS_18TensorIteratorBaseERKN3c106ScalarES8_S8_ENKUlvE_clEvENKUlvE0_clEvEUlfE_St5arrayIPcLm2EEEEviT0_T1_ --------------------------
	.section	.text._ZN2at6native29vectorized_elementwise_kernelILi2EZZZNS0_60_GLOBAL__N__171e0b9f_22_ActivationEluKernel_cu_9e10b42f_305310elu_kernelERNS_18TensorIteratorBaseERKN3c106ScalarES8_S8_ENKUlvE_clEvENKUlvE0_clEvEUlfE_St5arrayIPcLm2EEEEviT0_T1_,"ax",@progbits
	.align	128
        .global         _ZN2at6native29vectorized_elementwise_kernelILi2EZZZNS0_60_GLOBAL__N__171e0b9f_22_ActivationEluKernel_cu_9e10b42f_305310elu_kernelERNS_18TensorIteratorBaseERKN3c106ScalarES8_S8_ENKUlvE_clEvENKUlvE0_clEvEUlfE_St5arrayIPcLm2EEEEviT0_T1_
        .type           _ZN2at6native29vectorized_elementwise_kernelILi2EZZZNS0_60_GLOBAL__N__171e0b9f_22_ActivationEluKernel_cu_9e10b42f_305310elu_kernelERNS_18TensorIteratorBaseERKN3c106ScalarES8_S8_ENKUlvE_clEvENKUlvE0_clEvEUlfE_St5arrayIPcLm2EEEEviT0_T1_,@function
        .size           _ZN2at6native29vectorized_elementwise_kernelILi2EZZZNS0_60_GLOBAL__N__171e0b9f_22_ActivationEluKernel_cu_9e10b42f_305310elu_kernelERNS_18TensorIteratorBaseERKN3c106ScalarES8_S8_ENKUlvE_clEvENKUlvE0_clEvEUlfE_St5arrayIPcLm2EEEEviT0_T1_,(.L_x_7871 - _ZN2at6native29vectorized_elementwise_kernelILi2EZZZNS0_60_GLOBAL__N__171e0b9f_22_ActivationEluKernel_cu_9e10b42f_305310elu_kernelERNS_18TensorIteratorBaseERKN3c106ScalarES8_S8_ENKUlvE_clEvENKUlvE0_clEvEUlfE_St5arrayIPcLm2EEEEviT0_T1_)
        .other          _ZN2at6native29vectorized_elementwise_kernelILi2EZZZNS0_60_GLOBAL__N__171e0b9f_22_ActivationEluKernel_cu_9e10b42f_305310elu_kernelERNS_18TensorIteratorBaseERKN3c106ScalarES8_S8_ENKUlvE_clEvENKUlvE0_clEvEUlfE_St5arrayIPcLm2EEEEviT0_T1_,@"STO_CUDA_ENTRY STV_DEFAULT"
_ZN2at6native29vectorized_elementwise_kernelILi2EZZZNS0_60_GLOBAL__N__171e0b9f_22_ActivationEluKernel_cu_9e10b42f_305310elu_kernelERNS_18TensorIteratorBaseERKN3c106ScalarES8_S8_ENKUlvE_clEvENKUlvE0_clEvEUlfE_St5arrayIPcLm2EEEEviT0_T1_:
.text._ZN2at6native29vectorized_elementwise_kernelILi2EZZZNS0_60_GLOBAL__N__171e0b9f_22_ActivationEluKernel_cu_9e10b42f_305310elu_kernelERNS_18TensorIteratorBaseERKN3c106ScalarES8_S8_ENKUlvE_clEvENKUlvE0_clEvEUlfE_St5arrayIPcLm2EEEEviT0_T1_:
        /* <DEDUP_REMOVED lines=13> */
[----:B------:R0:W5:Y:S04]  /*00d0*/  LDG.E.64 R6, desc[UR4][R10.64+0x400] ;  /* 0x000400040a067981 */ /* 0x000168000c1e1b00 */
[----:B------:R0:W5:Y:S04]  /*00e0*/  LDG.E.64 R2, desc[UR4][R10.64+0x800] ;  /* 0x000800040a027981 */ /* 0x000168000c1e1b00 */
[----:B------:R0:W5:Y:S01]  /*00f0*/  LDG.E.64 R4, desc[UR4][R10.64+0xc00] ;  /* 0x000c00040a047981 */ /* 0x000162000c1e1b00 */
[----:B------:R-:W-:Y:S01]  /*0100*/  BSSY B0, `(.L_x_6805) ;  /* 0x0000023000007945 */ /* 0x000fe20003800000 */
[----:B--2---:R-:W-:-:S13]  /*0110*/  FSETP.GT.FTZ.AND P0, PT, R8, RZ, PT ;  /* 0x000000ff0800720b */ /* 0x004fda0003f14000 */
        /* <DEDUP_REMOVED lines=31> */
.L_x_6806:
[----:B------:R-:W-:Y:S02]  /*0310*/  ULDC UR6, c[0x0][0x21c] ;  /* 0x0000870000067ab9 */ /* 0x000fe40000000800 */
[----:B------:R-:W-:-:S07]  /*0320*/  FMUL.FTZ R8, R8, UR6 ;  /* 0x0000000608087c20 */ /* 0x000fce0008410000 */
.L_x_6807:
[----:B------:R-:W-:Y:S05]  /*0330*/  BSYNC B0 ;  /* 0x0000000000007941 */ /* 0x000fea0003800000 */
.L_x_6805:
[----:B------:R-:W-:Y:S01]  /*0340*/  FSETP.GT.FTZ.AND P0, PT, R9, RZ, PT ;  /* 0x000000ff0900720b */ /* 0x000fe20003f14000 */
[----:B------:R-:W-:-:S12]  /*0350*/  BSSY B0, `(.L_x_6808) ;  /* 0x0000022000007945 */ /* 0x000fd80003800000 */
        /* <DEDUP_REMOVED lines=31> */
.L_x_6809:
[----:B------:R-:W-:Y:S02]  /*0550*/  ULDC UR6, c[0x0][0x21c] ;  /* 0x0000870000067ab9 */ /* 0x000fe40000000800 */
[----:B------:R-:W-:-:S07]  /*0560*/  FMUL.FTZ R9, R9, UR6 ;  /* 0x0000000609097c20 */ /* 0x000fce0008410000 */
.L_x_6810:
[----:B------:R-:W-:Y:S05]  /*0570*/  BSYNC B0 ;  /* 0x0000000000007941 */ /* 0x000fea0003800000 */
.L_x_6808:
[----:B-----5:R-:W-:Y:S01]  /*0580*/  FSETP.GT.FTZ.AND P0, PT, R6, RZ, PT ;  /* 0x000000ff0600720b */ /* 0x020fe20003f14000 */
[----:B------:R-:W-:-:S12]  /*0590*/  BSSY B0, `(.L_x_6811) ;  /* 0x0000022000007945 */ /* 0x000fd80003800000 */
        /* <DEDUP_REMOVED lines=31> */
.L_x_6812:
[----:B------:R-:W-:Y:S02]  /*0790*/  ULDC UR6, c[0x0][0x21c] ;  /* 0x0000870000067ab9 */ /* 0x000fe40000000800 */
[----:B------:R-:W-:-:S07]  /*07a0*/  FMUL.FTZ R6, R6, UR6 ;  /* 0x0000000606067c20 */ /* 0x000fce0008410000 */
.L_x_6813:
[----:B------:R-:W-:Y:S05]  /*07b0*/  BSYNC B0 ;  /* 0x0000000000007941 */ /* 0x000fea0003800000 */
.L_x_6811:
        /* <DEDUP_REMOVED lines=33> */
.L_x_6815:
[----:B------:R-:W-:Y:S02]  /*09d0*/  ULDC UR6, c[0x0][0x21c] ;  /* 0x0000870000067ab9 */ /* 0x000fe40000000800 */
[----:B------:R-:W-:-:S07]  /*09e0*/  FMUL.FTZ R7, R7, UR6 ;  /* 0x0000000607077c20 */ /* 0x000fce0008410000 */
.L_x_6816:
[----:B------:R-:W-:Y:S05]  /*09f0*/  BSYNC B0 ;  /* 0x0000000000007941 */ /* 0x000fea0003800000 */
.L_x_6814:
[----:B------:R-:W-:Y:S01]  /*0a00*/  FSETP.GT.FTZ.AND P0, PT, R2, RZ, PT ;  /* 0x000000ff0200720b */ /* 0x000fe20003f14000 */
        /* <DEDUP_REMOVED lines=32> */
.L_x_6818:
[----:B------:R-:W-:Y:S02]  /*0c10*/  ULDC UR6, c[0x0][0x21c] ;  /* 0x0000870000067ab9 */ /* 0x000fe40000000800 */
[----:B------:R-:W-:-:S07]  /*0c20*/  FMUL.FTZ R2, R2, UR6 ;  /* 0x0000000602027c20 */ /* 0x000fce0008410000 */
.L_x_6819:
[----:B------:R-:W-:Y:S05]  /*0c30*/  BSYNC B0 ;  /* 0x0000000000007941 */ /* 0x000fea0003800000 */
.L_x_6817:
        /* <DEDUP_REMOVED lines=33> */
.L_x_6821:
[----:B------:R-:W-:Y:S02]  /*0e50*/  ULDC UR6, c[0x0][0x21c] ;  /* 0x0000870000067ab9 */ /* 0x000fe40000000800 */
[----:B------:R-:W-:-:S07]  /*0e60*/  FMUL.FTZ R3, R3, UR6 ;  /* 0x0000000603037c20 */ /* 0x000fce0008410000 */
.L_x_6822:
[----:B------:R-:W-:Y:S05]  /*0e70*/  BSYNC B0 ;  /* 0x0000000000007941 */ /* 0x000fea0003800000 */
.L_x_6820:
        /* <DEDUP_REMOVED lines=33> */
.L_x_6824:
[----:B------:R-:W-:Y:S02]  /*1090*/  ULDC UR6, c[0x0][0x21c] ;  /* 0x0000870000067ab9 */ /* 0x000fe40000000800 */
[----:B------:R-:W-:-:S07]  /*10a0*/  FMUL.FTZ R4, R4, UR6 ;  /* 0x0000000604047c20 */ /* 0x000fce0008410000 */
.L_x_6825:
[----:B------:R-:W-:Y:S05]  /*10b0*/  BSYNC B0 ;  /* 0x0000000000007941 */ /* 0x000fea0003800000 */
.L_x_6823:
        /* <DEDUP_REMOVED lines=33> */
.L_x_6827:
[----:B------:R-:W-:Y:S02]  /*12d0*/  ULDC UR6, c[0x0][0x21c] ;  /* 0x0000870000067ab9 */ /* 0x000fe40000000800 */
[----:B------:R-:W-:-:S07]  /*12e0*/  FMUL.FTZ R5, R5, UR6 ;  /* 0x0000000605057c20 */ /* 0x000fce0008410000 */
.L_x_6828:
[----:B------:R-:W-:Y:S05]  /*12f0*/  BSYNC B0 ;  /* 0x0000000000007941 */ /* 0x000fea0003800000 */
.L_x_6826:
        /* <DEDUP_REMOVED lines=8> */
.L_x_6804:
[----:B------:R-:W0:Y:S01]  /*1380*/  S2R R18, SR_TID.X ;  /* 0x0000000000127919 */ /* 0x000e220000002100 */
[----:B------:R-:W-:Y:S01]  /*1390*/  HFMA2.MMA R0, -RZ, RZ, 0, 0 ;  /* 0x00000000ff007435 */ /* 0x000fe200000001ff */
        /* <DEDUP_REMOVED lines=15> */
[----:B------:R1:W5:Y:S07]  /*1490*/  @!P6 LDG.E R0, desc[UR4][R2.64] ;  /* 0x000000040200e981 */ /* 0x00036e000c1e1900 */
        /* <DEDUP_REMOVED lines=18> */
[----:B------:R-:W-:Y:S01]  /*15c0*/  MOV R20, RZ ;  /* 0x000000ff00147202 */ /* 0x000fe20000000f00 */
[----:B------:R-:W-:Y:S01]  /*15d0*/  HFMA2.MMA R22, -RZ, RZ, 0, 0 ;  /* 0x00000000ff167435 */ /* 0x000fe200000001ff */
[----:B------:R-:W-:Y:S01]  /*15e0*/  @!P6 IADD3 R25, R16, R25, RZ ;  /* 0x000000191019e210 */ /* 0x000fe20007ffe0ff */
[----:B--2---:R-:W-:Y:S01]  /*15f0*/  @!P1 IMAD.WIDE.U32 R6, R21, 0x4, R6 ;  /* 0x0000000415069825 */ /* 0x004fe200078e0006 */
[----:B------:R-:W-:Y:S02]  /*1600*/  HFMA2.MMA R21, -RZ, RZ, 0, 0 ;  /* 0x00000000ff157435 */ /* 0x000fe400000001ff */
[----:B------:R0:W5:Y:S01]  /*1610*/  @!P0 LDG.E R20, desc[UR4][R12.64] ;  /* 0x000000040c148981 */ /* 0x000162000c1e1900 */
[----:B-1----:R-:W-:Y:S01]  /*1620*/  @!P3 IMAD.WIDE.U32 R2, R23, 0x4, R2 ;  /* 0x000000041702b825 */ /* 0x002fe200078e0002 */
[----:B------:R-:W-:-:S03]  /*1630*/  MOV R23, RZ ;  /* 0x000000ff00177202 */ /* 0x000fc60000000f00 */
[----:B----4-:R-:W-:Y:S01]  /*1640*/  @!P2 IMAD.WIDE.U32 R4, R19, 0x4, R4 ;  /* 0x000000041304a825 */ /* 0x010fe200078e0004 */
[----:B------:R-:W-:Y:S02]  /*1650*/  MOV R19, RZ ;  /* 0x000000ff00137202 */ /* 0x000fe40000000f00 */
[----:B------:R1:W5:Y:S01]  /*1660*/  @!P3 LDG.E R21, desc[UR4][R2.64] ;  /* 0x000000040215b981 */ /* 0x000362000c1e1900 */
[----:B0-----:R-:W-:Y:S01]  /*1670*/  CS2R R12, SRZ ;  /* 0x00000000000c7805 */ /* 0x001fe2000001ff00 */
[----:B------:R-:W-:Y:S02]  /*1680*/  @!P5 IMAD.WIDE.U32 R14, R29, 0x4, R14 ;  /* 0x000000041d0ed825 */ /* 0x000fe400078e000e */
[----:B------:R1:W5:Y:S02]  /*1690*/  @!P2 LDG.E R19, desc[UR4][R4.64] ;  /* 0x000000040413a981 */ /* 0x000364000c1e1900 */
[----:B---3--:R-:W-:Y:S02]  /*16a0*/  @!P4 IMAD.WIDE.U32 R10, R27, 0x4, R10 ;  /* 0x000000041b0ac825 */ /* 0x008fe400078e000a */
[----:B------:R1:W5:Y:S02]  /*16b0*/  @!P5 LDG.E R22, desc[UR4][R14.64] ;  /* 0x000000040e16d981 */ /* 0x000364000c1e1900 */
[----:B------:R-:W-:-:S02]  /*16c0*/  @!P6 IMAD.WIDE.U32 R8, R25, 0x4, R8 ;  /* 0x000000041908e825 */ /* 0x000fc400078e0008 */
[----:B------:R1:W5:Y:S04]  /*16d0*/  @!P4 LDG.E R23, desc[UR4][R10.64] ;  /* 0x000000040a17c981 */ /* 0x000368000c1e1900 */
[----:B------:R1:W5:Y:S04]  /*16e0*/  @!P1 LDG.E R13, desc[UR4][R6.64] ;  /* 0x00000004060d9981 */ /* 0x000368000c1e1900 */
[----:B------:R1:W5:Y:S01]  /*16f0*/  @!P6 LDG.E R12, desc[UR4][R8.64] ;  /* 0x00000004080ce981 */ /* 0x000362000c1e1900 */
[----:B------:R-:W-:Y:S04]  /*1700*/  BSSY B0, `(.L_x_6829) ;  /* 0x0000024000007945 */ /* 0x000fe80003800000 */
[----:B------:R-:W-:Y:S05]  /*1710*/  @P0 BRA `(.L_x_6830) ;  /* 0x0000000000880947 */ /* 0x000fea0003800000 */
[----:B-----5:R-:W-:-:S13]  /*1720*/  FSETP.GT.FTZ.AND P0, PT, R20, RZ, PT ;  /* 0x000000ff1400720b */ /* 0x020fda0003f14000 */
[----:B------:R-:W-:Y:S05]  /*1730*/  @P0 BRA `(.L_x_6831) ;  /* 0x0000000000780947 */ /* 0x000fea0003800000 */
[----:B------:R-:W-:Y:S01]  /*1740*/  ULDC UR6, c[0x0][0x220] ;  /* 0x0000880000067ab9 */ /* 0x000fe20000000800 */
[----:B-1----:R-:W-:Y:S01]  /*1750*/  HFMA2.MMA R5, -RZ, RZ, 0.83837890625, -4044 ;  /* 0x3ab5ebe6ff057435 */ /* 0x002fe200000001ff */
        /* <DEDUP_REMOVED lines=28> */
.L_x_6831:
[----:B------:R-:W-:Y:S02]  /*1920*/  ULDC UR6, c[0x0][0x21c] ;  /* 0x0000870000067ab9 */ /* 0x000fe40000000800 */
[----:B------:R-:W-:-:S07]  /*1930*/  FMUL.FTZ R20, R20, UR6 ;  /* 0x0000000614147c20 */ /* 0x000fce0008410000 */
.L_x_6830:
[----:B------:R-:W-:Y:S05]  /*1940*/  BSYNC B0 ;  /* 0x0000000000007941 */ /* 0x000fea0003800000 */
.L_x_6829:
[----:B-1----:R-:W-:Y:S01]  /*1950*/  IADD3 R2, R18, 0x80, RZ ;  /* 0x0000008012027810 */ /* 0x002fe20007ffe0ff */
        /* <DEDUP_REMOVED lines=35> */
.L_x_6834:
[----:B------:R-:W-:Y:S02]  /*1b90*/  ULDC UR6, c[0x0][0x21c] ;  /* 0x0000870000067ab9 */ /* 0x000fe40000000800 */
[----:B------:R-:W-:-:S07]  /*1ba0*/  FMUL.FTZ R0, R0, UR6 ;  /* 0x0000000600007c20 */ /* 0x000fce0008410000 */
.L_x_6833:
[----:B------:R-:W-:Y:S05]  /*1bb0*/  BSYNC B0 ;  /* 0x0000000000007941 */ /* 0x000fea0003800000 */
.L_x_6832:
[----:B------:R-:W-:Y:S01]  /*1bc0*/  IADD3 R4, R18, 0x100, RZ ;  /* 0x0000010012047810 */ /* 0x000fe20007ffe0ff */
[----:B------:R-:W-:Y:S03]  /*1bd0*/  BSSY B0, `(.L_x_6835) ;  /* 0x0000025000007945 */ /* 0x000fe60003800000 */
[----:B------:R-:W-:-:S13]  /*1be0*/  ISETP.GE.AND P0, PT, R4, R17, PT ;  /* 0x000000110400720c */ /* 0x000fda0003f06270 */
[----:B------:R-:W-:Y:S05]  /*1bf0*/  @P0 BRA `(.L_x_6836) ;  /* 0x0000000000880947 */ /* 0x000fea0003800000 */
[----:B-----5:R-:W-:-:S13]  /*1c00*/  FSETP.GT.FTZ.AND P0, PT, R22, RZ, PT ;  /* 0x000000ff1600720b */ /* 0x020fda0003f14000 */
        /* <DEDUP_REMOVED lines=31> */
.L_x_6837:
[----:B------:R-:W-:Y:S02]  /*1e00*/  ULDC UR6, c[0x0][0x21c] ;  /* 0x0000870000067ab9 */ /* 0x000fe40000000800 */
[----:B------:R-:W-:-:S07]  /*1e10*/  FMUL.FTZ R22, R22, UR6 ;  /* 0x0000000616167c20 */ /* 0x000fce0008410000 */
.L_x_6836:
[----:B------:R-:W-:Y:S05]  /*1e20*/  BSYNC B0 ;  /* 0x0000000000007941 */ /* 0x000fea0003800000 */
.L_x_6835:
[----:B------:R-:W-:Y:S01]  /*1e30*/  IADD3 R4, R18, 0x180, RZ ;  /* 0x0000018012047810 */ /* 0x000fe20007ffe0ff */
        /* <DEDUP_REMOVED lines=35> */
.L_x_6840:
[----:B------:R-:W-:Y:S02]  /*2070*/  ULDC UR6, c[0x0][0x21c] ;  /* 0x0000870000067ab9 */ /* 0x000fe40000000800 */
[----:B------:R-:W-:-:S07]  /*2080*/  FMUL.FTZ R3, R23, UR6 ;  /* 0x0000000617037c20 */ /* 0x000fce0008410000 */
.L_x_6839:
[----:B------:R-:W-:Y:S05]  /*2090*/  BSYNC B0 ;  /* 0x0000000000007941 */ /* 0x000fea0003800000 */
.L_x_6838:
        /* <DEDUP_REMOVED lines=36> */
.L_x_6843:
[----:B------:R-:W-:Y:S02]  /*22e0*/  ULDC UR6, c[0x0][0x21c] ;  /* 0x0000870000067ab9 */ /* 0x000fe40000000800 */
[----:B------:R-:W-:-:S07]  /*22f0*/  FMUL.FTZ R21, R21, UR6 ;  /* 0x0000000615157c20 */ /* 0x000fce0008410000 */
.L_x_6842:
[----:B------:R-:W-:Y:S05]  /*2300*/  BSYNC B0 ;  /* 0x0000000000007941 */ /* 0x000fea0003800000 */
.L_x_6841:
        /* <DEDUP_REMOVED lines=36> */
.L_x_6846:
[----:B------:R-:W-:Y:S02]  /*2550*/  ULDC UR6, c[0x0][0x21c] ;  /* 0x0000870000067ab9 */ /* 0x000fe40000000800 */
[----:B------:R-:W-:-:S07]  /*2560*/  FMUL.FTZ R19, R19, UR6 ;  /* 0x0000000613137c20 */ /* 0x000fce0008410000 */
.L_x_6845:
[----:B------:R-:W-:Y:S05]  /*2570*/  BSYNC B0 ;  /* 0x0000000000007941 */ /* 0x000fea0003800000 */
.L_x_6844:
        /* <DEDUP_REMOVED lines=36> */
.L_x_6849:
[----:B------:R-:W-:Y:S02]  /*27c0*/  ULDC UR6, c[0x0][0x21c] ;  /* 0x0000870000067ab9 */ /* 0x000fe40000000800 */
[----:B------:R-:W-:-:S07]  /*27d0*/  FMUL.FTZ R13, R13, UR6 ;  /* 0x000000060d0d7c20 */ /* 0x000fce0008410000 */
.L_x_6848:
[----:B------:R-:W-:Y:S05]  /*27e0*/  BSYNC B0 ;  /* 0x0000000000007941 */ /* 0x000fea0003800000 */
.L_x_6847:
        /* <DEDUP_REMOVED lines=36> */
.L_x_6852:
[----:B------:R-:W-:Y:S02]  /*2a30*/  ULDC UR6, c[0x0][0x21c] ;  /* 0x0000870000067ab9 */ /* 0x000fe40000000800 */
[----:B------:R-:W-:-:S07]  /*2a40*/  FMUL.FTZ R12, R12, UR6 ;  /* 0x000000060c0c7c20 */ /* 0x000fce0008410000 */
.L_x_6851:
[----:B------:R-:W-:Y:S05]  /*2a50*/  BSYNC B0 ;  /* 0x0000000000007941 */ /* 0x000fea0003800000 */
.L_x_6850:
        /* <DEDUP_REMOVED lines=9> */
[----:B-----5:R0:W-:Y:S07]  /*2af0*/  STG.E desc[UR4][R4.64], R20 ;  /* 0x0000001404007986 */ /* 0x0201ee000c101904 */
[----:B------:R-:W-:Y:S05]  /*2b00*/  @P0 BRA `(.L_x_6856) ;  /* 0x0000000000300947 */ /* 0x000fea0003800000 */
[----:B0-----:R-:W0:Y:S01]  /*2b10*/  LDC.64 R4, c[0x0][0x230] ;  /* 0x00008c00ff047b82 */ /* 0x001e220000000a00 */
[----:B------:R-:W-:Y:S02]  /*2b20*/  IADD3 R7, R16, R18, RZ ;  /* 0x0000001210077210 */ /* 0x000fe40007ffe0ff */
[----:B------:R-:W-:-:S03]  /*2b30*/  IADD3 R18, R18, 0x80, RZ ;  /* 0x0000008012127810 */ /* 0x000fc60007ffe0ff */
[----:B0-----:R-:W-:-:S05]  /*2b40*/  IMAD.WIDE.U32 R4, R7, 0x4, R4 ;  /* 0x0000000407047825 */ /* 0x001fca00078e0004 */
[----:B------:R0:W-:Y:S02]  /*2b50*/  STG.E desc[UR4][R4.64], R0 ;  /* 0x0000000004007986 */ /* 0x0001e4000c101904 */
.L_x_6855:
[----:B------:R-:W-:-:S13]  /*2b60*/  ISETP.GE.AND P0, PT, R18, R17, PT ;  /* 0x000000111200720c */ /* 0x000fda0003f06270 */
[----:B------:R-:W-:Y:S05]  /*2b70*/  @P0 BRA `(.L_x_6857) ;  /* 0x0000000000300947 */ /* 0x000fea0003800000 */
[----:B0-----:R-:W0:Y:S01]  /*2b80*/  LDC.64 R4, c[0x0][0x230] ;  /* 0x00008c00ff047b82 */ /* 0x001e220000000a00 */
[----:B------:R-:W-:Y:S02]  /*2b90*/  IADD3 R7, R16, R18, RZ ;  /* 0x0000001210077210 */ /* 0x000fe40007ffe0ff */
[----:B------:R-:W-:-:S03]  /*2ba0*/  IADD3 R18, R18, 0x80, RZ ;  /* 0x0000008012127810 */ /* 0x000fc60007ffe0ff */
[----:B0-----:R-:W-:-:S05]  /*2bb0*/  IMAD.WIDE.U32 R4, R7, 0x4, R4 ;  /* 0x0000000407047825 */ /* 0x001fca00078e0004 */
[----:B-----5:R1:W-:Y:S02]  /*2bc0*/  STG.E desc[UR4][R4.64], R22 ;  /* 0x0000001604007986 */ /* 0x0203e4000c101904 */
.L_x_6856:
[----:B------:R-:W-:-:S13]  /*2bd0*/  ISETP.GE.AND P0, PT, R18, R17, PT ;  /* 0x000000111200720c */ /* 0x000fda0003f06270 */
[----:B------:R-:W-:Y:S05]  /*2be0*/  @P0 BRA `(.L_x_6858) ;  /* 0x0000000000300947 */ /* 0x000fea0003800000 */
[----:B01----:R-:W0:Y:S01]  /*2bf0*/  LDC.64 R4, c[0x0][0x230] ;  /* 0x00008c00ff047b82 */ /* 0x003e220000000a00 */
[----:B------:R-:W-:Y:S02]  /*2c00*/  IADD3 R7, R16, R18, RZ ;  /* 0x0000001210077210 */ /* 0x000fe40007ffe0ff */
[----:B------:R-:W-:-:S03]  /*2c10*/  IADD3 R18, R18, 0x80, RZ ;  /* 0x0000008012127810 */ /* 0x000fc60007ffe0ff */
[----:B0-----:R-:W-:-:S05]  /*2c20*/  IMAD.WIDE.U32 R4, R7, 0x4, R4 ;  /* 0x0000000407047825 */ /* 0x001fca00078e0004 */
[----:B------:R1:W-:Y:S02]  /*2c30*/  STG.E desc[UR4][R4.64], R3 ;  /* 0x0000000304007986 */ /* 0x0003e4000c101904 */
.L_x_6857:
[----:B------:R-:W-:-:S13]  /*2c40*/  ISETP.GE.AND P0, PT, R18, R17, PT ;  /* 0x000000111200720c */ /* 0x000fda0003f06270 */
[----:B------:R-:W-:Y:S05]  /*2c50*/  @P0 BRA `(.L_x_6859) ;  /* 0x0000000000340947 */ /* 0x000fea0003800000 */
[----:B-1----:R-:W1:Y:S01]  /*2c60*/  LDC.64 R2, c[0x0][0x230] ;  /* 0x00008c00ff027b82 */ /* 0x002e620000000a00 */
[----:B0-----:R-:W-:Y:S02]  /*2c70*/  IADD3 R5, R16, R18, RZ ;  /* 0x0000001210057210 */ /* 0x001fe40007ffe0ff */
[----:B------:R-:W-:-:S03]  /*2c80*/  IADD3 R18, R18, 0x80, RZ ;  /* 0x0000008012127810 */ /* 0x000fc60007ffe0ff */
[----:B-1----:R-:W-:-:S05]  /*2c90*/  IMAD.WIDE.U32 R2, R5, 0x4, R2 ;  /* 0x0000000405027825 */ /* 0x002fca00078e0002 */
[----:B-----5:R2:W-:Y:S02]  /*2ca0*/  STG.E desc[UR4][R2.64], R21 ;  /* 0x0000001502007986 */ /* 0x0205e4000c101904 */
.L_x_6858:
[----:B------:R-:W-:-:S13]  /*2cb0*/  ISETP.GE.AND P0, PT, R18, R17, PT ;  /* 0x000000111200720c */ /* 0x000fda0003f06270 */
[----:B------:R-:W-:Y:S05]  /*2cc0*/  @P0 BREAK B1 ;  /* 0x0000000000010942 */ /* 0x000fea0003800000 */
[----:B------:R-:W-:Y:S05]  /*2cd0*/  @P0 BRA `(.L_x_6860) ;  /* 0x0000000000300947 */ /* 0x000fea0003800000 */
[----:B--2---:R-:W2:Y:S01]  /*2ce0*/  LDC.64 R2, c[0x0][0x230] ;  /* 0x00008c00ff027b82 */ /* 0x004ea20000000a00 */
[----:B01----:R-:W-:Y:S02]  /*2cf0*/  IADD3 R5, R16, R18, RZ ;  /* 0x0000001210057210 */ /* 0x003fe40007ffe0ff */
[----:B------:R-:W-:-:S03]  /*2d00*/  IADD3 R18, R18, 0x80, RZ ;  /* 0x0000008012127810 */ /* 0x000fc60007ffe0ff */
[----:B--2---:R-:W-:-:S05]  /*2d10*/  IMAD.WIDE.U32 R2, R5, 0x4, R2 ;  /* 0x0000000405027825 */ /* 0x004fca00078e0002 */
[----:B------:R2:W-:Y:S02]  /*2d20*/  STG.E desc[UR4][R2.64], R19 ;  /* 0x0000001302007986 */ /* 0x0005e4000c101904 */
.L_x_6859:
[----:B------:R-:W-:Y:S05]  /*2d30*/  BSYNC B1 ;  /* 0x0000000000017941 */ /* 0x000fea0003800000 */
.L_x_6854:
[----:B------:R-:W-:-:S13]  /*2d40*/  ISETP.GE.AND P0, PT, R18, R17, PT ;  /* 0x000000111200720c */ /* 0x000fda0003f06270 */
[----:B-12---:R-:W1:Y:S01]  /*2d50*/  @!P0 LDC.64 R2, c[0x0][0x230] ;  /* 0x00008c00ff028b82 */ /* 0x006e620000000a00 */
[----:B0-----:R-:W-:Y:S02]  /*2d60*/  @!P0 IADD3 R5, R16, R18, RZ ;  /* 0x0000001210058210 */ /* 0x001fe40007ffe0ff */
[----:B------:R-:W-:-:S03]  /*2d70*/  @!P0 IADD3 R18, R18, 0x80, RZ ;  /* 0x0000008012128810 */ /* 0x000fc60007ffe0ff */
[----:B-1----:R-:W-:-:S05]  /*2d80*/  @!P0 IMAD.WIDE.U32 R2, R5, 0x4, R2 ;  /* 0x0000000405028825 */ /* 0x002fca00078e0002 */
[----:B-----5:R3:W-:Y:S02]  /*2d90*/  @!P0 STG.E desc[UR4][R2.64], R13 ;  /* 0x0000000d02008986 */ /* 0x0207e4000c101904 */
.L_x_6860:
[----:B------:R-:W-:Y:S05]  /*2da0*/  BSYNC B0 ;  /* 0x0000000000007941 */ /* 0x000fea0003800000 */
.L_x_6853:
[----:B------:R-:W-:Y:S05]  /*2db0*/  WARPSYNC.ALL ;  /* 0x0000000000007948 */ /* 0x000fea0003800000 */
[----:B------:R-:W-:-:S13]  /*2dc0*/  ISETP.GE.AND P0, PT, R18, R17, PT ;  /* 0x000000111200720c */ /* 0x000fda0003f06270 */
[----:B------:R-:W-:Y:S05]  /*2dd0*/  @P0 EXIT ;  /* 0x000000000000094d */ /* 0x000fea0003800000 */
[----:B--23--:R-:W2:Y:S01]  /*2de0*/  LDC.64 R2, c[0x0][0x230] ;  /* 0x00008c00ff027b82 */ /* 0x00cea20000000a00 */
[----:B01----:R-:W-:-:S05]  /*2df0*/  IADD3 R5, R16, R18, RZ ;  /* 0x0000001210057210 */ /* 0x003fca0007ffe0ff */
[----:B--2---:R-:W-:-:S05]  /*2e00*/  IMAD.WIDE.U32 R2, R5, 0x4, R2 ;  /* 0x0000000405027825 */ /* 0x004fca00078e0002 */
[----:B------:R-:W-:Y:S01]  /*2e10*/  STG.E desc[UR4][R2.64], R12 ;  /* 0x0000000c02007986 */ /* 0x000fe2000c101904 */
[----:B------:R-:W-:Y:S05]  /*2e20*/  EXIT ;  /* 0x000000000000794d */ /* 0x000fea0003800000 */
.L_x_6861:
        /* <DEDUP_REMOVED lines=13> */
.L_x_7871:


//--------------------- .text._ZN2at6native29vectorized_elementwise_kernelILi4EZZZNS0_60_GLOBAL__N__171e0b9f_22_ActivationEluKernel_cu_9e10b42f_305310elu_kernelERNS_18TensorIteratorBaseERKN3c106ScalarES8_S8_ENKUlvE_clEvENKUlvE0_clEvEUlfE_St5arrayIPcLm2EEEEviT0_T1_ --------------------------
	.section	.text._ZN2at6native29vectorized_elementwise_kernelILi4EZZZNS0_60_GLOBAL__N__171e0b9f_22_ActivationEluKernel_cu_9e10b42f_305310elu_kernelERNS_18TensorIteratorBaseERKN3c106ScalarES8_S8_ENKUlvE_clEvENKUlvE0_clEvEUlfE_St5arrayIPcLm2EEEEviT0_T1_,"ax",@progbits
	.align	128
        .global         _ZN2at6native29vectorized_elementwise_kernelILi4EZZZNS0_60_GLOBAL__N__171e0b9f_22_ActivationEluKernel_cu_9e10b42f_305310elu_kernelERNS_18TensorIteratorBaseERKN3c106ScalarES8_S8_ENKUlvE_clEvENKUlvE0_clEvEUlfE_St5arrayIPcLm2EEEEviT0_T1_
        .type           _ZN2at6native29vectorized_elementwise_kernelILi4EZZZNS0_60_GLOBAL__N__171e0b9f_22_ActivationEluKernel_cu_9e10b42f_305310elu_kernelERNS_18TensorIteratorBaseERKN3c106ScalarES8_S8_ENKUlvE_clEvENKUlvE0_clEvEUlfE_St5arrayIPcLm2EEEEviT0_T1_,@function
        .size           _ZN2at6native29vectorized_elementwise_kernelILi4EZZZNS0_60_GLOBAL__N__171e0b9f_22_ActivationEluKernel_cu_9e10b42f_305310elu_kernelERNS_18TensorIteratorBaseERKN3c106ScalarES8_S8_ENKUlvE_clEvENKUlvE0_clEvEUlfE_St5arrayIPcLm2EEEEviT0_T1_,(.L_x_7872 - _ZN2at6native29vectorized_elementwise_kernelILi4EZZZNS0_60_GLOBAL__N__171e0b9f_22_ActivationEluKernel_cu_9e10b42f_305310elu_kernelERNS_18TensorIteratorBaseERKN3c106ScalarES8_S8_ENKUlvE_clEvENKUlvE0_clEvEUlfE_St5arrayIPcLm2EEEEviT0_T1_)
        .other          _ZN2at6native29vectorized_elementwise_kernelILi4EZZZNS0_60_GLOBAL__N__171e0b9f_22_ActivationEluKernel_cu_9e10b42f_305310elu_kernelERNS_18TensorIteratorBaseERKN3c106ScalarES8_S8_ENKUlvE_clEvENKUlvE0_clEvEUlfE_St5arrayIPcLm2EEEEviT0_T1_,@"STO_CUDA_ENTRY STV_DEFAULT"
_ZN2at6native29vectorized_elementwise_kernelILi4EZZZNS0_60_GLOBAL__N__171e0b9f_22_ActivationEluKernel_cu_9e10b42f_305310elu_kernelERNS_18TensorIteratorBaseERKN3c106ScalarES8_S8_ENKUlvE_clEvENKUlvE0_clEvEUlfE_St5arrayIPcLm2EEEEviT0_T1_:
.text._ZN2at6native29vectorized_elementwise_kernelILi4EZZZNS0_60_GLOBAL__N__171e0b9f_22_ActivationEluKernel_cu_9e10b42f_305310elu_kernelERNS_18TensorIteratorBaseERKN3c106ScalarES8_S8_ENKUlvE_clEvENKUlvE0_clEvEUlfE_St5arrayIPcLm2EEEEviT0_T1_:
        /* <DEDUP_REMOVED lines=12> */
[----:B------:R-:W2:Y:S04]  /*00c0*/  LDG.E.128 R4, desc[UR4][R2.64] ;  /* 0x0000000402047981 */ /* 0x000ea8000c1e1d00 */
[----:B------:R0:W5:Y:S01]  /*00d0*/  LDG.E.128 R8, desc[UR4][R2.64+0x800] ;  /* 0x0008000402087981 */ /* 0x000162000c1e1d00 */
        /* <DEDUP_REMOVED lines=33> */
.L_x_6864:
[----:B------:R-:W-:Y:S02]  /*02f0*/  ULDC UR6, c[0x0][0x21c] ;  /* 0x0000870000067ab9 */ /* 0x000fe40000000800 */
[----:B------:R-:W-:-:S07]  /*0300*/  FMUL.FTZ R4, R4, UR6 ;  /* 0x0000000604047c20 */ /* 0x000fce0008410000 */
.L_x_6865:
[----:B------:R-:W-:Y:S05]  /*0310*/  BSYNC B0 ;  /* 0x0000000000007941 */ /* 0x000fea0003800000 */
.L_x_6863:
        /* <DEDUP_REMOVED lines=33> */
.L_x_6867:
[----:B------:R-:W-:Y:S02]  /*0530*/  ULDC UR6, c[0x0][0x21c] ;  /* 0x0000870000067ab9 */ /* 0x000fe40000000800 */
[----:B------:R-:W-:-:S07]  /*0540*/  FMUL.FTZ R5, R5, UR6 ;  /* 0x0000000605057c20 */ /* 0x000fce0008410000 */
.L_x_6868:
[----:B------:R-:W-:Y:S05]  /*0550*/  BSYNC B0 ;  /* 0x0000000000007941 */ /* 0x000fea0003800000 */
.L_x_6866:
        /* <DEDUP_REMOVED lines=33> */
.L_x_6870:
[----:B------:R-:W-:Y:S02]  /*0770*/  ULDC UR6, c[0x0][0x21c] ;  /* 0x0000870000067ab9 */ /* 0x000fe40000000800 */
[----:B------:R-:W-:-:S07]  /*0780*/  FMUL.FTZ R6, R6, UR6 ;  /* 0x0000000606067c20 */ /* 0x000fce0008410000 */
.L_x_6871:
[----:B------:R-:W-:Y:S05]  /*0790*/  BSYNC B0 ;  /* 0x0000000000007941 */ /* 0x000fea0003800000 */
.L_x_6869:
        /* <DEDUP_REMOVED lines=33> */
.L_x_6873:
[----:B------:R-:W-:Y:S02]  /*09b0*/  ULDC UR6, c[0x0][0x21c] ;  /* 0x0000870000067ab9 */ /* 0x000fe40000000800 */
[----:B------:R-:W-:-:S07]  /*09c0*/  FMUL.FTZ R7, R7, UR6 ;  /* 0x0000000607077c20 */ /* 0x000fce0008410000 */
.L_x_6874:
[----:B------:R-:W-:Y:S05]  /*09d0*/  BSYNC B0 ;  /* 0x0000000000007941 */ /* 0x000fea0003800000 */
.L_x_6872:
        /* <DEDUP_REMOVED lines=33> */
.L_x_6876:
[----:B------:R-:W-:Y:S02]  /*0bf0*/  ULDC UR6, c[0x0][0x21c] ;  /* 0x0000870000067ab9 */ /* 0x000fe40000000800 */
[----:B------:R-:W-:-:S07]  /*0c00*/  FMUL.FTZ R8, R8, UR6 ;  /* 0x0000000608087c20 */ /* 0x000fce0008410000 */
.L_x_6877:
[----:B------:R-:W-:Y:S05]  /*0c10*/  BSYNC B0 ;  /* 0x0000000000007941 */ /* 0x000fea0003800000 */
.L_x_6875:
        /* <DEDUP_REMOVED lines=33> */
.L_x_6879:
[----:B------:R-:W-:Y:S02]  /*0e30*/  ULDC UR6, c[0x0][0x21c] ;  /* 0x0000870000067ab9 */ /* 0x000fe40000000800 */
[----:B------:R-:W-:-:S07]  /*0e40*/  FMUL.FTZ R9, R9, UR6 ;  /* 0x0000000609097c20 */ /* 0x000fce0008410000 */
.L_x_6880:
[----:B------:R-:W-:Y:S05]  /*0e50*/  BSYNC B0 ;  /* 0x0000000000007941 */ /* 0x000fea0003800000 */
.L_x_6878:
        /* <DEDUP_REMOVED lines=33> */
.L_x_6882:
[----:B------:R-:W-:Y:S02]  /*1070*/  ULDC UR6, c[0x0][0x21c] ;  /* 0x0000870000067ab9 */ /* 0x000fe40000000800 */
[----:B------:R-:W-:-:S07]  /*1080*/  FMUL.FTZ R10, R10, UR6 ;  /* 0x000000060a0a7c20 */ /* 0x000fce0008410000 */
.L_x_6883:
[----:B------:R-:W-:Y:S05]  /*1090*/  BSYNC B0 ;  /* 0x0000000000007941 */ /* 0x000fea0003800000 */
.L_x_6881:
        /* <DEDUP_REMOVED lines=33> */
.L_x_6885:
[----:B------:R-:W-:Y:S02]  /*12b0*/  ULDC UR6, c[0x0][0x21c] ;  /* 0x0000870000067ab9 */ /* 0x000fe40000000800 */
[----:B------:R-:W-:-:S07]  /*12c0*/  FMUL.FTZ R11, R11, UR6 ;  /* 0x000000060b0b7c20 */ /* 0x000fce0008410000 */
.L_x_6886:
[----:B------:R-:W-:Y:S05]  /*12d0*/  BSYNC B0 ;  /* 0x0000000000007941 */ /* 0x000fea0003800000 */
.L_x_6884:
[----:B------:R-:W0:Y:S02]  /*12e0*/  LDC.64 R2, c[0x0][0x230] ;  /* 0x00008c00ff027b82 */ /* 0x000e240000000a00 */
[----:B0-----:R-:W-:-:S04]  /*12f0*/  IMAD.WIDE.U32 R16, R16, 0x4, R2 ;  /* 0x0000000410107825 */ /* 0x001fc800078e0002 */
[----:B------:R-:W-:-:S05]  /*1300*/  IMAD.WIDE R16, R0, 0x10, R16 ;  /* 0x0000001000107825 */ /* 0x000fca00078e0210 */
[----:B------:R-:W-:Y:S04]  /*1310*/  STG.E.128 desc[UR4][R16.64], R4 ;  /* 0x0000000410007986 */ /* 0x000fe8000c101d04 */
[----:B------:R-:W-:Y:S01]  /*1320*/  STG.E.128 desc[UR4][R16.64+0x800], R8 ;  /* 0x0008000810007986 */ /* 0x000fe2000c101d04 */
[----:B------:R-:W-:Y:S05]  /*1330*/  EXIT ;  /* 0x000000000000794d */ /* 0x000fea0003800000 */
.L_x_6862:
        /* <DEDUP_REMOVED lines=90> */
.L_x_6889:
[----:B------:R-:W-:Y:S02]  /*18e0*/  ULDC UR6, c[0x0][0x21c] ;  /* 0x0000870000067ab9 */ /* 0x000fe40000000800 */
[----:B------:R-:W-:-:S07]  /*18f0*/  FMUL.FTZ R20, R20, UR6 ;  /* 0x0000000614147c20 */ /* 0x000fce0008410000 */
.L_x_6888:
[----:B------:R-:W-:Y:S05]  /*1900*/  BSYNC B0 ;  /* 0x0000000000007941 */ /* 0x000fea0003800000 */
.L_x_6887:
        /* <DEDUP_REMOVED lines=36> */
.L_x_6892:
[----:B------:R-:W-:Y:S02]  /*1b50*/  ULDC UR6, c[0x0][0x21c] ;  /* 0x0000870000067ab9 */ /* 0x000fe40000000800 */
[----:B------:R-:W-:-:S07]  /*1b60*/  FMUL.FTZ R0, R0, UR6 ;  /* 0x0000000600007c20 */ /* 0x000fce0008410000 */
.L_x_6891:
[----:B------:R-:W-:Y:S05]  /*1b70*/  BSYNC B0 ;  /* 0x0000000000007941 */ /* 0x000fea0003800000 */
.L_x_6890:
        /* <DEDUP_REMOVED lines=36> */
.L_x_6895:
[----:B------:R-:W-:Y:S02]  /*1dc0*/  ULDC UR6, c[0x0][0x21c] ;  /* 0x0000870000067ab9 */ /* 0x000fe40000000800 */
[----:B------:R-:W-:-:S07]  /*1dd0*/  FMUL.FTZ R22, R22, UR6 ;  /* 0x0000000616167c20 */ /* 0x000fce0008410000 */
.L_x_6894:
[----:B------:R-:W-:Y:S05]  /*1de0*/  BSYNC B0 ;  /* 0x0000000000007941 */ /* 0x000fea0003800000 */
.L_x_6893:
        /* <DEDUP_REMOVED lines=36> */
.L_x_6898:
[----:B------:R-:W-:Y:S02]  /*2030*/  ULDC UR6, c[0x0][0x21c] ;  /* 0x0000870000067ab9 */ /* 0x000fe40000000800 */
[----:B------:R-:W-:-:S07]  /*2040*/  FMUL.FTZ R3, R23, UR6 ;  /* 0x0000000617037c20 */ /* 0x000fce0008410000 */
.L_x_6897:
[----:B------:R-:W-:Y:S05]  /*2050*/  BSYNC B0 ;  /* 0x0000000000007941 */ /* 0x000fea0003800000 */
.L_x_6896:
        /* <DEDUP_REMOVED lines=36> */
.L_x_6901:
[----:B------:R-:W-:Y:S02]  /*22a0*/  ULDC UR6, c[0x0][0x21c] ;  /* 0x0000870000067ab9 */ /* 0x000fe40000000800 */
[----:B------:R-:W-:-:S07]  /*22b0*/  FMUL.FTZ R21, R21, UR6 ;  /* 0x0000000615157c20 */ /* 0x000fce0008410000 */
.L_x_6900:
[----:B------:R-:W-:Y:S05]  /*22c0*/  BSYNC B0 ;  /* 0x0000000000007941 */ /* 0x000fea0003800000 */
.L_x_6899:
        /* <DEDUP_REMOVED lines=36> */
.L_x_6904:
[----:B------:R-:W-:Y:S02]  /*2510*/  ULDC UR6, c[0x0][0x21c] ;  /* 0x0000870000067ab9 */ /* 0x000fe40000000800 */
[----:B------:R-:W-:-:S07]  /*2520*/  FMUL.FTZ R19, R19, UR6 ;  /* 0x0000000613137c20 */ /* 0x000fce0008410000 */
.L_x_6903:
[----:B------:R-:W-:Y:S05]  /*2530*/  BSYNC B0 ;  /* 0x0000000000007941 */ /* 0x000fea0003800000 */
.L_x_6902:
        /* <DEDUP_REMOVED lines=36> */
.L_x_6907:
[----:B------:R-:W-:Y:S02]  /*2780*/  ULDC UR6, c[0x0][0x21c] ;  /* 0x0000870000067ab9 */ /* 0x000fe40000000800 */
[----:B------:R-:W-:-:S07]  /*2790*/  FMUL.FTZ R13, R13, UR6 ;  /* 0x000000060d0d7c20 */ /* 0x000fce0008410000 */
.L_x_6906:
[----:B------:R-:W-:Y:S05]  /*27a0*/  BSYNC B0 ;  /* 0x0000000000007941 */ /* 0x000fea0003800000 */
.L_x_6905:
        /* <DEDUP_REMOVED lines=36> */
.L_x_6910:
[----:B------:R-:W-:Y:S02]  /*29f0*/  ULDC UR6, c[0x0][0x21c] ;  /* 0x0000870000067ab9 */ /* 0x000fe40000000800 */
[----:B------:R-:W-:-:S07]  /*2a00*/  FMUL.FTZ R12, R12, UR6 ;  /* 0x000000060c0c7c20 */ /* 0x000fce0008410000 */
.L_x_6909:
[----:B------:R-:W-:Y:S05]  /*2a10*/  BSYNC B0 ;  /* 0x0000000000007941 */ /* 0x000fea0003800000 */
.L_x_6908:
        /* <DEDUP_REMOVED lines=16> */
.L_x_6913:
[----:B------:R-:W-:-:S13]  /*2b20*/  ISETP.GE.AND P0, PT, R18, R17, PT ;  /* 0x000000111200720c */ /* 0x000fda0003f06270 */
[----:B------:R-:W-:Y:S05]  /*2b30*/  @P0 BRA `(.L_x_6915) ;  /* 0x0000000000300947 */ /* 0x000fea0003800000 */
[----:B0-----:R-:W0:Y:S01]  /*2b40*/  LDC.64 R4, c[0x0][0x230] ;  /* 0x00008c00ff047b82 */ /* 0x001e220000000a00 */
[----:B------:R-:W-:Y:S02]  /*2b50*/  IADD3 R7, R16, R18, RZ ;  /* 0x0000001210077210 */ /* 0x000fe40007ffe0ff */
[----:B------:R-:W-:-:S03]  /*2b60*/  IADD3 R18, R18, 0x80, RZ ;  /* 0x0000008012127810 */ /* 0x000fc60007ffe0ff */
[----:B0-----:R-:W-:-:S05]  /*2b70*/  IMAD.WIDE.U32 R4, R7, 0x4, R4 ;  /* 0x0000000407047825 */ /* 0x001fca00078e0004 */
[----:B-----5:R1:W-:Y:S02]  /*2b80*/  STG.E desc[UR4][R4.64], R22 ;  /* 0x0000001604007986 */ /* 0x0203e4000c101904 */
.L_x_6914:
[----:B------:R-:W-:-:S13]  /*2b90*/  ISETP.GE.AND P0, PT, R18, R17, PT ;  /* 0x000000111200720c */ /* 0x000fda0003f06270 */
[----:B------:R-:W-:Y:S05]  /*2ba0*/  @P0 BRA `(.L_x_6916) ;  /* 0x0000000000300947 */ /* 0x000fea0003800000 */
[----:B01----:R-:W0:Y:S01]  /*2bb0*/  LDC.64 R4, c[0x0][0x230] ;  /* 0x00008c00ff047b82 */ /* 0x003e220000000a00 */
[----:B------:R-:W-:Y:S02]  /*2bc0*/  IADD3 R7, R16, R18, RZ ;  /* 0x0000001210077210 */ /* 0x000fe40007ffe0ff */
[----:B------:R-:W-:-:S03]  /*2bd0*/  IADD3 R18, R18, 0x80, RZ ;  /* 0x0000008012127810 */ /* 0x000fc60007ffe0ff */
[----:B0-----:R-:W-:-:S05]  /*2be0*/  IMAD.WIDE.U32 R4, R7, 0x4, R4 ;  /* 0x0000000407047825 */ /* 0x001fca00078e0004 */
[----:B------:R1:W-:Y:S02]  /*2bf0*/  STG.E desc[UR4][R4.64], R3 ;  /* 0x0000000304007986 */ /* 0x0003e4000c101904 */
.L_x_6915:
[----:B------:R-:W-:-:S13]  /*2c00*/  ISETP.GE.AND P0, PT, R18, R17, PT ;  /* 0x000000111200720c */ /* 0x000fda0003f06270 */
[----:B------:R-:W-:Y:S05]  /*2c10*/  @P0 BRA `(.L_x_6917) ;  /* 0x0000000000340947 */ /* 0x000fea0003800000 */
[----:B-1----:R-:W1:Y:S01]  /*2c20*/  LDC.64 R2, c[0x0][0x230] ;  /* 0x00008c00ff027b82 */ /* 0x002e620000000a00 */
[----:B0-----:R-:W-:Y:S02]  /*2c30*/  IADD3 R5, R16, R18, RZ ;  /* 0x0000001210057210 */ /* 0x001fe40007ffe0ff */
[----:B------:R-:W-:-:S03]  /*2c40*/  IADD3 R18, R18, 0x80, RZ ;  /* 0x0000008012127810 */ /* 0x000fc60007ffe0ff */
[----:B-1----:R-:W-:-:S05]  /*2c50*/  IMAD.WIDE.U32 R2, R5, 0x4, R2 ;  /* 0x0000000405027825 */ /* 0x002fca00078e0002 */
[----:B-----5:R2:W-:Y:S02]  /*2c60*/  STG.E desc[UR4][R2.64], R21 ;  /* 0x0000001502007986 */ /* 0x0205e4000c101904 */
.L_x_6916:
        /* <DEDUP_REMOVED lines=8> */
.L_x_6917:
[----:B------:R-:W-:Y:S05]  /*2cf0*/  BSYNC B1 ;  /* 0x0000000000017941 */ /* 0x000fea0003800000 */
.L_x_6912:
[----:B------:R-:W-:-:S13]  /*2d00*/  ISETP.GE.AND P0, PT, R18, R17, PT ;  /* 0x000000111200720c */ /* 0x000fda0003f06270 */
[----:B-12---:R-:W1:Y:S01]  /*2d10*/  @!P0 LDC.64 R2, c[0x0][0x230] ;  /* 0x00008c00ff028b82 */ /* 0x006e620000000a00 */
[----:B0-----:R-:W-:Y:S02]  /*2d20*/  @!P0 IADD3 R5, R16, R18, RZ ;  /* 0x0000001210058210 */ /* 0x001fe40007ffe0ff */
[----:B------:R-:W-:-:S03]  /*2d30*/  @!P0 IADD3 R18, R18, 0x80, RZ ;  /* 0x0000008012128810 */ /* 0x000fc60007ffe0ff */
[----:B-1----:R-:W-:-:S05]  /*2d40*/  @!P0 IMAD.WIDE.U32 R2, R5, 0x4, R2 ;  /* 0x0000000405028825 */ /* 0x002fca00078e0002 */
[----:B-----5:R3:W-:Y:S02]  /*2d50*/  @!P0 STG.E desc[UR4][R2.64], R13 ;  /* 0x0000000d02008986 */ /* 0x0207e4000c101904 */
.L_x_6918:
[----:B------:R-:W-:Y:S05]  /*2d60*/  BSYNC B0 ;  /* 0x0000000000007941 */ /* 0x000fea0003800000 */
.L_x_6911:
        /* <DEDUP_REMOVED lines=8> */
.L_x_6919:
        /* <DEDUP_REMOVED lines=9> */
.L_x_7872:


//--------------------- .text._ZN2at6native29vectorized_elementwise_kernelILi8EZZZNS0_60_GLOBAL__N__171e0b9f_22_ActivationEluKernel_cu_9e10b42f_305310elu_kernelERNS_18TensorIteratorBaseERKN3c106ScalarES8_S8_ENKUlvE_clEvENKUlvE0_clEvEUlfE_St5arrayIPcLm2EEEEviT0_T1_ --------------------------
	.section	.text._ZN2at6native29vectorized_elementwise_kernelILi8EZZZNS0_60_GLOBAL__N__171e0b9f_22_ActivationEluKernel_cu_9e10b42f_305310elu_kernelERNS_18TensorIteratorBaseERKN3c106ScalarES8_S8_ENKUlvE_clEvENKUlvE0_clEvEUlfE_St5arrayIPcLm2EEEEviT0_T1_,"ax",@progbits
	.align	128
        .global         _ZN2at6native29vectorized_elementwise_kernelILi8EZZZNS0_60_GLOBAL__N__171e0b9f_22_ActivationEluKernel_cu_9e10b42f_305310elu_kernelERNS_18TensorIteratorBaseERKN3c106ScalarES8_S8_ENKUlvE_clEvENKUlvE0_clEvEUlfE_St5arrayIPcLm2EEEEviT0_T1_
        .type           _ZN2at6native29vectorized_elementwise_kernelILi8EZZZNS0_60_GLOBAL__N__171e0b9f_22_ActivationEluKernel_cu_9e10b42f_305310elu_kernelERNS_18TensorIteratorBaseERKN3c106ScalarES8_S8_ENKUlvE_clEvENKUlvE0_clEvEUlfE_St5arrayIPcLm2EEEEviT0_T1_,@function
        .size           _ZN2at6native29vectorized_elementwise_kernelILi8EZZZNS0_60_GLOBAL__N__171e0b9f_22_ActivationEluKernel_cu_9e10b42f_305310elu_kernelERNS_18TensorIteratorBaseERKN3c106ScalarES8_S8_ENKUlvE_clEvENKUlvE0_clEvEUlfE_St5arrayIPcLm2EEEEviT0_T1_,(.L_x_7873 - _ZN2at6native29vectorized_elementwise_kernelILi8EZZZNS0_60_GLOBAL__N__171e0b9f_22_ActivationEluKernel_cu_9e10b42f_305310elu_kernelERNS_18TensorIteratorBaseERKN3c106ScalarES8_S8_ENKUlvE_clEvENKUlvE0_clEvEUlfE_St5arrayIPcLm2EEEEviT0_T1_)
        .other          _ZN2at6native29vectorized_elementwise_kernelILi8EZZZNS0_60_GLOBAL__N__171e0b9f_22_ActivationEluKernel_cu_9e10b42f_305310elu_kernelERNS_18TensorIteratorBaseERKN3c106ScalarES8_S8_ENKUlvE_clEvENKUlvE0_clEvEUlfE_St5arrayIPcLm2EEEEviT0_T1_,@"STO_CUDA_ENTRY STV_DEFAULT"
_ZN2at6native29vectorized_elementwise_kernelILi8EZZZNS0_60_GLOBAL__N__171e0b9f_22_ActivationEluKernel_cu_9e10b42f_305310elu_kernelERNS_18TensorIteratorBaseERKN3c106ScalarES8_S8_ENKUlvE_clEvENKUlvE0_clEvEUlfE_St5arrayIPcLm2EEEEviT0_T1_:
.text._ZN2at6native29vectorized_elementwise_kernelILi8EZZZNS0_60_GLOBAL__N__171e0b9f_22_ActivationEluKernel_cu_9e10b42f_305310elu_kernelERNS_18TensorIteratorBaseERKN3c106ScalarES8_S8_ENKUlvE_clEvENKUlvE0_clEvEUlfE_St5arrayIPcLm2EEEEviT0_T1_:
        /* <DEDUP_REMOVED lines=47> */
.L_x_6922:
[----:B------:R-:W-:Y:S02]  /*02f0*/  ULDC UR6, c[0x0][0x21c] ;  /* 0x0000870000067ab9 */ /* 0x000fe40000000800 */
[----:B------:R-:W-:-:S07]  /*0300*/  FMUL.FTZ R4, R4, UR6 ;  /* 0x0000000604047c20 */ /* 0x000fce0008410000 */
.L_x_6923:
[----:B------:R-:W-:Y:S05]  /*0310*/  BSYNC B0 ;  /* 0x0000000000007941 */ /* 0x000fea0003800000 */
.L_x_6921:
        /* <DEDUP_REMOVED lines=33> */
.L_x_6925:
[----:B------:R-:W-:Y:S02]  /*0530*/  ULDC UR6, c[0x0][0x21c] ;  /* 0x0000870000067ab9 */ /* 0x000fe40000000800 */
[----:B------:R-:W-:-:S07]  /*0540*/  FMUL.FTZ R5, R5, UR6 ;  /* 0x0000000605057c20 */ /* 0x000fce0008410000 */
.L_x_6926:
[----:B------:R-:W-:Y:S05]  /*0550*/  BSYNC B0 ;  /* 0x0000000000007941 */ /* 0x000fea0003800000 */
.L_x_6924:
        /* <DEDUP_REMOVED lines=33> */
.L_x_6928:
[----:B------:R-:W-:Y:S02]  /*0770*/  ULDC UR6, c[0x0][0x21c] ;  /* 0x0000870000067ab9 */ /* 0x000fe40000000800 */
[----:B------:R-:W-:-:S07]  /*0780*/  FMUL.FTZ R6, R6, UR6 ;  /* 0x0000000606067c20 */ /* 0x000fce0008410000 */
.L_x_6929:
[----:B------:R-:W-:Y:S05]  /*0790*/  BSYNC B0 ;  /* 0x0000000000007941 */ /* 0x000fea0003800000 */
.L_x_6927:
        /* <DEDUP_REMOVED lines=33> */
.L_x_6931:
[----:B------:R-:W-:Y:S02]  /*09b0*/  ULDC UR6, c[0x0][0x21c] ;  /* 0x0000870000067ab9 */ /* 0x000fe40000000800 */
[----:B------:R-:W-:-:S07]  /*09c0*/  FMUL.FTZ R7, R7, UR6 ;  /* 0x0000000607077c20 */ /* 0x000fce0008410000 */
.L_x_6932:
[----:B------:R-:W-:Y:S05]  /*09d0*/  BSYNC B0 ;  /* 0x0000000000007941 */ /* 0x000fea0003800000 */
.L_x_6930:
        /* <DEDUP_REMOVED lines=33> */
.L_x_6934:
[----:B------:R-:W-:Y:S02]  /*0bf0*/  ULDC UR6, c[0x0][0x21c] ;  /* 0x0000870000067ab9 */ /* 0x000fe40000000800 */
[----:B------:R-:W-:-:S07]  /*0c00*/  FMUL.FTZ R8, R8, UR6 ;  /* 0x0000000608087c20 */ /* 0x000fce0008410000 */
.L_x_6935:
[----:B------:R-:W-:Y:S05]  /*0c10*/  BSYNC B0 ;  /* 0x0000000000007941 */ /* 0x000fea0003800000 */
.L_x_6933:
        /* <DEDUP_REMOVED lines=33> */
.L_x_6937:
[----:B------:R-:W-:Y:S02]  /*0e30*/  ULDC UR6, c[0x0][0x21c] ;  /* 0x0000870000067ab9 */ /* 0x000fe40000000800 */
[----:B------:R-:W-:-:S07]  /*0e40*/  FMUL.FTZ R9, R9, UR6 ;  /* 0x0000000609097c20 */ /* 0x000fce0008410000 */
.L_x_6938:
[----:B------:R-:W-:Y:S05]  /*0e50*/  BSYNC B0 ;  /* 0x0000000000007941 */ /* 0x000fea0003800000 */
.L_x_6936:
        /* <DEDUP_REMOVED lines=33> */
.L_x_6940:
[----:B------:R-:W-:Y:S02]  /*1070*/  ULDC UR6, c[0x0][0x21c] ;  /* 0x0000870000067ab9 */ /* 0x000fe40000000800 */
[----:B------:R-:W-:-:S07]  /*1080*/  FMUL.FTZ R10, R10, UR6 ;  /* 0x000000060a0a7c20 */ /* 0x000fce0008410000 */
.L_x_6941:
[----:B------:R-:W-:Y:S05]  /*1090*/  BSYNC B0 ;  /* 0x0000000000007941 */ /* 0x000fea0003800000 */
.L_x_6939:
        /* <DEDUP_REMOVED lines=33> */
.L_x_6943:
[----:B------:R-:W-:Y:S02]  /*12b0*/  ULDC UR6, c[0x0][0x21c] ;  /* 0x0000870000067ab9 */ /* 0x000fe40000000800 */
[----:B------:R-:W-:-:S07]  /*12c0*/  FMUL.FTZ R11, R11, UR6 ;  /* 0x000000060b0b7c20 */ /* 0x000fce0008410000 */
.L_x_6944:
[----:B------:R-:W-:Y:S05]  /*12d0*/  BSYNC B0 ;  /* 0x0000000000007941 */ /* 0x000fea0003800000 */
.L_x_6942:
[----:B------:R-:W0:Y:S02]  /*12e0*/  LDC.64 R2, c[0x0][0x230] ;  /* 0x00008c00ff027b82 */ /* 0x000e240000000a00 */
[----:B0-----:R-:W-:-:S04]  /*12f0*/  IMAD.WIDE.U32 R16, R16, 0x4, R2 ;  /* 0x0000000410107825 */ /* 0x001fc800078e0002 */
[----:B------:R-:W-:-:S05]  /*1300*/  IMAD.WIDE R16, R0, 0x20, R16 ;  /* 0x0000002000107825 */ /* 0x000fca00078e0210 */
[----:B------:R-:W-:Y:S04]  /*1310*/  STG.E.128 desc[UR4][R16.64], R4 ;  /* 0x0000000410007986 */ /* 0x000fe8000c101d04 */
[----:B------:R-:W-:Y:S01]  /*1320*/  STG.E.128 desc[UR4][R16.64+0x10], R8 ;  /* 0x0000100810007986 */ /* 0x000fe2000c101d04 */
[----:B------:R-:W-:Y:S05]  /*1330*/  EXIT ;  /* 0x000000000000794d */ /* 0x000fea0003800000 */
.L_x_6920:
        /* <DEDUP_REMOVED lines=90> */
.L_x_6947:
[----:B------:R-:W-:Y:S02]  /*18e0*/  ULDC UR6, c[0x0][0x21c] ;  /* 0x0000870000067ab9 */ /* 0x000fe40000000800 */
[----:B------:R-:W-:-:S07]  /*18f0*/  FMUL.FTZ R20, R20, UR6 ;  /* 0x0000000614147c20 */ /* 0x000fce0008410000 */
.L_x_6946:
[----:B------:R-:W-:Y:S05]  /*1900*/  BSYNC B0 ;  /* 0x0000000000007941 */ /* 0x000fea0003800000 */
.L_x_6945:
        /* <DEDUP_REMOVED lines=36> */
.L_x_6950:
[----:B------:R-:W-:Y:S02]  /*1b50*/  ULDC UR6, c[0x0][0x21c] ;  /* 0x0000870000067ab9 */ /* 0x000fe40000000800 */
[----:B------:R-:W-:-:S07]  /*1b60*/  FMUL.FTZ R0, R0, UR6 ;  /* 0x0000000600007c20 */ /* 0x000fce0008410000 */
.L_x_6949:
[----:B------:R-:W-:Y:S05]  /*1b70*/  BSYNC B0 ;  /* 0x0000000000007941 */ /* 0x000fea0003800000 */
.L_x_6948:
        /* <DEDUP_REMOVED lines=36> */
.L_x_6953:
[----:B------:R-:W-:Y:S02]  /*1dc0*/  ULDC UR6, c[0x0][0x21c] ;  /* 0x0000870000067ab9 */ /* 0x000fe40000000800 */
[----:B------:R-:W-:-:S07]  /*1dd0*/  FMUL.FTZ R22, R22, UR6 ;  /* 0x0000000616167c20 */ /* 0x000fce0008410000 */
.L_x_6952:
[----:B------:R-:W-:Y:S05]  /*1de0*/  BSYNC B0 ;  /* 0x0000000000007941 */ /* 0x000fea0003800000 */
.L_x_6951:
        /* <DEDUP_REMOVED lines=36> */
.L_x_6956:
[----:B------:R-:W-:Y:S02]  /*2030*/  ULDC UR6, c[0x0][0x21c] ;  /* 0x0000870000067ab9 */ /* 0x000fe40000000800 */
[----:B------:R-:W-:-:S07]  /*2040*/  FMUL.FTZ R3, R23, UR6 ;  /* 0x0000000617037c20 */ /* 0x000fce0008410000 */
.L_x_6955:
[----:B------:R-:W-:Y:S05]  /*2050*/  BSYNC B0 ;  /* 0x0000000000007941 */ /* 0x000fea0003800000 */
.L_x_6954:
        /* <DEDUP_REMOVED lines=36> */
.L_x_6959:
[----:B------:R-:W-:Y:S02]  /*22a0*/  ULDC UR6, c[0x0][0x21c] ;  /* 0x0000870000067ab9 */ /* 0x000fe40000000800 */
[----:B------:R-:W-:-:S07]  /*22b0*/  FMUL.FTZ R21, R21, UR6 ;  /* 0x0000000615157c20 */ /* 0x000fce0008410000 */
.L_x_6958:
[----:B------:R-:W-:Y:S05]  /*22c0*/  BSYNC B0 ;  /* 0x0000000000007941 */ /* 0x000fea0003800000 */
.L_x_6957:
        /* <DEDUP_REMOVED lines=36> */
.L_x_6962:
[----:B------:R-:W-:Y:S02]  /*2510*/  ULDC UR6, c[0x0][0x21c] ;  /* 0x0000870000067ab9 */ /* 0x000fe40000000800 */
[----:B------:R-:W-:-:S07]  /*2520*/  FMUL.FTZ R19, R19, UR6 ;  /* 0x0000000613137c20 */ /* 0x000fce0008410000 */
.L_x_6961:
[----:B------:R-:W-:Y:S05]  /*2530*/  BSYNC B0 ;  /* 0x0000000000007941 */ /* 0x000fea0003800000 */
.L_x_6960:
        /* <DEDUP_REMOVED lines=36> */
.L_x_6965:
[----:B------:R-:W-:Y:S02]  /*2780*/  ULDC UR6, c[0x0][0x21c] ;  /* 0x0000870000067ab9 */ /* 0x000fe40000000800 */
[----:B------:R-:W-:-:S07]  /*2790*/  FMUL.FTZ R13, R13, UR6 ;  /* 0x000000060d0d7c20 */ /* 0x000fce0008410000 */
.L_x_6964:
[----:B------:R-:W-:Y:S05]  /*27a0*/  BSYNC B0 ;  /* 0x0000000000007941 */ /* 0x000fea0003800000 */
.L_x_6963:
        /* <DEDUP_REMOVED lines=36> */
.L_x_6968:
[----:B------:R-:W-:Y:S02]  /*29f0*/  ULDC UR6, c[0x0][0x21c] ;  /* 0x0000870000067ab9 */ /* 0x000fe40000000800 */
[----:B------:R-:W-:-:S07]  /*2a00*/  FMUL.FTZ R12, R12, UR6 ;  /* 0x000000060c0c7c20 */ /* 0x000fce0008410000 */
.L_x_6967:
[----:B------:R-:W-:Y:S05]  /*2a10*/  BSYNC B0 ;  /* 0x0000000000007941 */ /* 0x000fea0003800000 */
.L_x_6966:
        /* <DEDUP_REMOVED lines=16> */
.L_x_6971:
[----:B------:R-:W-:-:S13]  /*2b20*/  ISETP.GE.AND P0, PT, R18, R17, PT ;  /* 0x000000111200720c */ /* 0x000fda0003f06270 */
[----:B------:R-:W-:Y:S05]  /*2b30*/  @P0 BRA `(.L_x_6973) ;  /* 0x0000000000300947 */ /* 0x000fea0003800000 */
[----:B0-----:R-:W0:Y:S01]  /*2b40*/  LDC.64 R4, c[0x0][0x230] ;  /* 0x00008c00ff047b82 */ /* 0x001e220000000a00 */
[----:B------:R-:W-:Y:S02]  /*2b50*/  IADD3 R7, R16, R18, RZ ;  /* 0x0000001210077210 */ /* 0x000fe40007ffe0ff */
[----:B------:R-:W-:-:S03]  /*2b60*/  IADD3 R18, R18, 0x80, RZ ;  /* 0x0000008012127810 */ /* 0x000fc60007ffe0ff */
[----:B0-----:R-:W-:-:S05]  /*2b70*/  IMAD.WIDE.U32 R4, R7, 0x4, R4 ;  /* 0x0000000407047825 */ /* 0x001fca00078e0004 */
[----:B-----5:R1:W-:Y:S02]  /*2b80*/  STG.E desc[UR4][R4.64], R22 ;  /* 0x0000001604007986 */ /* 0x0203e4000c101904 */
.L_x_6972:
[----:B------:R-:W-:-:S13]  /*2b90*/  ISETP.GE.AND P0, PT, R18, R17, PT ;  /* 0x000000111200720c */ /* 0x000fda0003f06270 */
[----:B------:R-:W-:Y:S05]  /*2ba0*/  @P0 BRA `(.L_x_6974) ;  /* 0x0000000000300947 */ /* 0x000fea0003800000 */
[----:B01----:R-:W0:Y:S01]  /*2bb0*/  LDC.64 R4, c[0x0][0x230] ;  /* 0x00008c00ff047b82 */ /* 0x003e220000000a00 */
[----:B------:R-:W-:Y:S02]  /*2bc0*/  IADD3 R7, R16, R18, RZ ;  /* 0x0000001210077210 */ /* 0x000fe40007ffe0ff */
[----:B------:R-:W-:-:S03]  /*2bd0*/  IADD3 R18, R18, 0x80, RZ ;  /* 0x0000008012127810 */ /* 0x000fc60007ffe0ff */
[----:B0-----:R-:W-:-:S05]  /*2be0*/  IMAD.WIDE.U32 R4, R7, 0x4, R4 ;  /* 0x0000000407047825 */ /* 0x001fca00078e0004 */
[----:B------:R1:W-:Y:S02]  /*2bf0*/  STG.E desc[UR4][R4.64], R3 ;  /* 0x0000000304007986 */ /* 0x0003e4000c101904 */
.L_x_6973:
[----:B------:R-:W-:-:S13]  /*2c00*/  ISETP.GE.AND P0, PT, R18, R17, PT ;  /* 0x000000111200720c */ /* 0x000fda0003f06270 */
[----:B------:R-:W-:Y:S05]  /*2c10*/  @P0 BRA `(.L_x_6975) ;  /* 0x0000000000340947 */ /* 0x000fea0003800000 */
[----:B-1----:R-:W1:Y:S01]  /*2c20*/  LDC.64 R2, c[0x0][0x230] ;  /* 0x00008c00ff027b82 */ /* 0x002e620000000a00 */
[----:B0-----:R-:W-:Y:S02]  /*2c30*/  IADD3 R5, R16, R18, RZ ;  /* 0x0000001210057210 */ /* 0x001fe40007ffe0ff */
[----:B------:R-:W-:-:S03]  /*2c40*/  IADD3 R18, R18, 0x80, RZ ;  /* 0x0000008012127810 */ /* 0x000fc60007ffe0ff */
[----:B-1----:R-:W-:-:S05]  /*2c50*/  IMAD.WIDE.U32 R2, R5, 0x4, R2 ;  /* 0x0000000405027825 */ /* 0x002fca00078e0002 */
[----:B-----5:R2:W-:Y:S02]  /*2c60*/  STG.E desc[UR4][R2.64], R21 ;  /* 0x0000001502007986 */ /* 0x0205e4000c101904 */
.L_x_6974:
        /* <DEDUP_REMOVED lines=8> */
.L_x_6975:
[----:B------:R-:W-:Y:S05]  /*2cf0*/  BSYNC B1 ;  /* 0x0000000000017941 */ /* 0x000fea0003800000 */
.L_x_6970:
[----:B------:R-:W-:-:S13]  /*2d00*/  ISETP.GE.AND P0, PT, R18, R17, PT ;  /* 0x000000111200720c */ /* 0x000fda0003f06270 */
[----:B-12---:R-:W1:Y:S01]  /*2d10*/  @!P0 LDC.64 R2, c[0x0][0x230] ;  /* 0x00008c00ff028b82 */ /* 0x006e620000000a00 */
[----:B0-----:R-:W-:Y:S02]  /*2d20*/  @!P0 IADD3 R5, R16, R18, RZ ;  /* 0x0000001210058210 */ /* 0x001fe40007ffe0ff */
[----:B------:R-:W-:-:S03]  /*2d30*/  @!P0 IADD3 R18, R18, 0x80, RZ ;  /* 0x0000008012128810 */ /* 0x000fc60007ffe0ff */
[----:B-1----:R-:W-:-:S05]  /*2d40*/  @!P0 IMAD.WIDE.U32 R2, R5, 0x4, R2 ;  /* 0x0000000405028825 */ /* 0x002fca00078e0002 */
[----:B-----5:R3:W-:Y:S02]  /*2d50*/  @!P0 STG.E desc[UR4][R2.64], R13 ;  /* 0x0000000d02008986 */ /* 0x0207e4000c101904 */
.L_x_6976:
[----:B------:R-:W-:Y:S05]  /*2d60*/  BSYNC B0 ;  /* 0x0000000000007941 */ /* 0x000fea0003800000 */
.L_x_6969:
        /* <DEDUP_REMOVED lines=8> */
.L_x_6977:
        /* <DEDUP_REMOVED lines=9> */
.L_x_7873:


//--------------------- .text._ZN2at6native18elementwise_kernelILi128ELi4EZNS0_15gpu_kernel_implIZZZNS0_60_GLOBAL__N__171e0b9f_22_ActivationEluKernel_cu_9e10b42f_305310elu_kernelERNS_18TensorIteratorBaseERKN3c106ScalarES9_S9_ENKUlvE_clEvENKUlvE_clEvEUldE_EEvS5_RKT_EUliE_EEviT1_ --------------------------
	.section	.text._ZN2at6native18elementwise_kernelILi128ELi4EZNS0_15gpu_kernel_implIZZZNS0_60_GLOBAL__N__171e0b9f_22_ActivationEluKernel_cu_9e10b42f_305310elu_kernelERNS_18TensorIteratorBaseERKN3c106ScalarES9_S9_ENKUlvE_clEvENKUlvE_clEvEUldE_EEvS5_RKT_EUliE_EEviT1_,"ax",@progbits
	.align	128
        .global         _ZN2at6native18elementwise_kernelILi128ELi4EZNS0_15gpu_kernel_implIZZZNS0_60_GLOBAL__N__171e0b9f_22_ActivationEluKernel_cu_9e10b42f_305310elu_kernelERNS_18TensorIteratorBaseERKN3c106ScalarES9_S9_ENKUlvE_clEvENKUlvE_clEvEUldE_EEvS5_RKT_EUliE_EEviT1_
        .type           _ZN2at6native18elementwise_kernelILi128ELi4EZNS0_15gpu_kernel_implIZZZNS0_60_GLOBAL__N__171e0b9f_22_ActivationEluKernel_cu_9e10b42f_305310elu_kernelERNS_18TensorIteratorBaseERKN3c106ScalarES9_S9_ENKUlvE_clEvENKUlvE_clEvEUldE_EEvS5_RKT_EUliE_EEviT1_,@function
        .size           _ZN2at6native18elementwise_kernelILi128ELi4EZNS0_15gpu_kernel_implIZZZNS0_60_GLOBAL__N__171e0b9f_22_ActivationEluKernel_cu_9e10b42f_305310elu_kernelERNS_18TensorIteratorBaseERKN3c106ScalarES9_S9_ENKUlvE_clEvENKUlvE_clEvEUldE_EEvS5_RKT_EUliE_EEviT1_,(.L_x_7874 - _ZN2at6native18elementwise_kernelILi128ELi4EZNS0_15gpu_kernel_implIZZZNS0_60_GLOBAL__N__171e0b9f_22_ActivationEluKernel_cu_9e10b42f_305310elu_kernelERNS_18TensorIteratorBaseERKN3c106ScalarES9_S9_ENKUlvE_clEvENKUlvE_clEvEUldE_EEvS5_RKT_EUliE_EEviT1_)
        .other          _ZN2at6native18elementwise_kernelILi128ELi4EZNS0_15gpu_kernel_implIZZZNS0_60_GLOBAL__N__171e0b9f_22_ActivationEluKernel_cu_9e10b42f_305310elu_kernelERNS_18TensorIteratorBaseERKN3c106ScalarES9_S9_ENKUlvE_clEvENKUlvE_clEvEUldE_EEvS5_RKT_EUliE_EEviT1_,@"STO_CUDA_ENTRY STV_DEFAULT"
_ZN2at6native18elementwise_kernelILi128ELi4EZNS0_15gpu_kernel_implIZZZNS0_60_GLOBAL__N__171e0b9f_22_ActivationEluKernel_cu_9e10b42f_305310elu_kernelERNS_18TensorIteratorBaseERKN3c106ScalarES9_S9_ENKUlvE_clEvENKUlvE_clEvEUldE_EEvS5_RKT_EUliE_EEviT1_:
.text._ZN2at6native18elementwise_kernelILi128ELi4EZNS0_15gpu_kernel_implIZZZNS0_60_GLOBAL__N__171e0b9f_22_ActivationEluKernel_cu_9e10b42f_305310elu_kernelERNS_18TensorIteratorBaseERKN3c106ScalarES9_S9_ENKUlvE_clEvENKUlvE_clEvEUldE_EEvS5_RKT_EUliE_EEviT1_:
        /* <DEDUP_REMOVED lines=313> */
.L_x_6980:
        /* <DEDUP_REMOVED lines=21> */
.L_x_6984:
[----:B------:R-:W2:Y:S02]  /*14e0*/  LDG.E.U8 R2, desc[UR36][R2.64] ;  /* 0x0000002402027981 */ /* 0x000ea4000c1e1100 */
[----:B--2---:R0:W1:Y:S01]  /*14f0*/  I2F.F64.U16 R4, R2 ;  /* 0x0000000200047312 */ /* 0x0040620000101800 */
[----:B------:R-:W-:Y:S05]  /*1500*/  BRA `(.L_x_6986) ;  /* 0x0000000c00707947 */ /* 0x000fea0003800000 */
.L_x_6983:
        /* <DEDUP_REMOVED lines=9> */
.L_x_6988:
[----:B------:R-:W2:Y:S02]  /*15a0*/  LDG.E R2, desc[UR36][R2.64] ;  /* 0x0000002402027981 */ /* 0x000ea4000c1e1900 */
[----:B--2---:R0:W1:Y:S01]  /*15b0*/  I2F.F64 R4, R2 ;  /* 0x0000000200047312 */ /* 0x0040620000201c00 */
[----:B------:R-:W-:Y:S05]  /*15c0*/  BRA `(.L_x_6986) ;  /* 0x0000000c00407947 */ /* 0x000fea0003800000 */
.L_x_6987:
[----:B------:R-:W2:Y:S02]  /*15d0*/  LDG.E.U16 R2, desc[UR36][R2.64] ;  /* 0x0000002402027981 */ /* 0x000ea4000c1e1500 */
[----:B--2---:R0:W1:Y:S01]  /*15e0*/  I2F.F64.S16 R4, R2 ;  /* 0x0000000200047312 */ /* 0x0040620000101c00 */
[----:B------:R-:W-:Y:S05]  /*15f0*/  BRA `(.L_x_6986) ;  /* 0x0000000c00347947 */ /* 0x000fea0003800000 */
.L_x_6982:
        /* <DEDUP_REMOVED lines=10> */
.L_x_6990:
[----:B------:R-:W2:Y:S02]  /*16a0*/  LDG.E.U16 R0, desc[UR36][R2.64] ;  /* 0x0000002402007981 */ /* 0x000ea4000c1e1500 */
[----:B--2---:R-:W-:-:S05]  /*16b0*/  HADD2.F32 R0, -RZ, R0.H0_H0 ;  /* 0x20000000ff007230 */ /* 0x004fca0000004100 */
[----:B------:R-:W-:-:S04]  /*16c0*/  FMUL.FTZ R0, R0, 1 ;  /* 0x3f80000000007820 */ /* 0x000fc80000410000 */
[----:B------:R0:W1:Y:S01]  /*16d0*/  F2F.F64.F32 R4, R0 ;  /* 0x0000000000047310 */ /* 0x0000620000201800 */
[----:B------:R-:W-:Y:S05]  /*16e0*/  BRA `(.L_x_6986) ;  /* 0x0000000800f87947 */ /* 0x000fea0003800000 */
.L_x_6989:
        /* <DEDUP_REMOVED lines=10> */
.L_x_6992:
[----:B------:R-:W2:Y:S02]  /*1790*/  LDG.E.U16 R2, desc[UR36][R2.64] ;  /* 0x0000002402027981 */ /* 0x000ea4000c1e1500 */
[----:B--2---:R-:W-:-:S05]  /*17a0*/  HADD2.F32 R0, -RZ, R2.H0_H0 ;  /* 0x20000002ff007230 */ /* 0x004fca0000004100 */
[----:B------:R-:W-:-:S04]  /*17b0*/  FMUL.FTZ R0, R0, 1 ;  /* 0x3f80000000007820 */ /* 0x000fc80000410000 */
[----:B------:R0:W1:Y:S01]  /*17c0*/  F2F.F64.F32 R4, R0 ;  /* 0x0000000000047310 */ /* 0x0000620000201800 */
[----:B------:R-:W-:Y:S05]  /*17d0*/  BRA `(.L_x_6986) ;  /* 0x0000000800bc7947 */ /* 0x000fea0003800000 */
.L_x_6991:
[----:B------:R0:W5:Y:S01]  /*17e0*/  LDG.E.64 R4, desc[UR36][R2.64] ;  /* 0x0000002402047981 */ /* 0x000162000c1e1b00 */
[----:B------:R-:W-:Y:S05]  /*17f0*/  BRA `(.L_x_6986) ;  /* 0x0000000800b47947 */ /* 0x000fea0003800000 */
.L_x_6981:
        /* <DEDUP_REMOVED lines=13> */
.L_x_6995:
[----:B------:R0:W5:Y:S01]  /*18d0*/  LDG.E.64 R4, desc[UR36][R2.64] ;  /* 0x0000002402047981 */ /* 0x000162000c1e1b00 */
[----:B------:R-:W-:Y:S05]  /*18e0*/  BRA `(.L_x_6986) ;  /* 0x0000000800787947 */ /* 0x000fea0003800000 */
.L_x_6994:
        /* <DEDUP_REMOVED lines=25> */
[----:B------:R-:W-:-:S06]  /*1a80*/  FMUL.FTZ R5, R5, 1 ;  /* 0x3f80000005057820 */ /* 0x000fcc0000410000 */
[----:B------:R-:W0:Y:S01]  /*1a90*/  F2F.F64.F32 R4, R5 ;  /* 0x0000000500047310 */ /* 0x000e220000201800 */
[----:B------:R-:W-:Y:S05]  /*1aa0*/  BRA `(.L_x_6986) ;  /* 0x0000000800087947 */ /* 0x000fea0003800000 */
.L_x_6997:
        /* <DEDUP_REMOVED lines=15> */
.L_x_6996:
[----:B------:R-:W2:Y:S02]  /*1ba0*/  LDG.E.U16 R0, desc[UR36][R2.64] ;  /* 0x0000002402007981 */ /* 0x000ea4000c1e1500 */
[----:B--2---:R-:W-:-:S04]  /*1bb0*/  IMAD.U32 R0, R0, 0x10000, RZ ;  /* 0x0001000000007824 */ /* 0x004fc800078e00ff */
[----:B------:R-:W-:-:S04]  /*1bc0*/  FMUL.FTZ R0, R0, 1 ;  /* 0x3f80000000007820 */ /* 0x000fc80000410000 */
[----:B------:R0:W1:Y:S01]  /*1bd0*/  F2F.F64.F32 R4, R0 ;  /* 0x0000000000047310 */ /* 0x0000620000201800 */
[----:B------:R-:W-:Y:S05]  /*1be0*/  BRA `(.L_x_6986) ;  /* 0x0000000400b87947 */ /* 0x000fea0003800000 */
.L_x_6993:
        /* <DEDUP_REMOVED lines=11> */
.L_x_7000:
        /* <DEDUP_REMOVED lines=21> */
.L_x_7004:
[----:B------:R-:W-:Y:S05]  /*1df0*/  BSYNC B1 ;  /* 0x0000000000017941 */ /* 0x000fea0003800000 */
.L_x_7003:
[----:B------:R-:W-:Y:S01]  /*1e00*/  LEA R3, R0, 0x3b800000, 0x17 ;  /* 0x3b80000000037811 */ /* 0x000fe200078eb8ff */
[----:B------:R-:W-:-:S05]  /*1e10*/  IMAD.SHL.U32 R0, R2, 0x100000, RZ ;  /* 0x0010000002007824 */ /* 0x000fca00078e00ff */
[----:B------:R-:W-:-:S07]  /*1e20*/  LOP3.LUT R0, R3, R0, R4, 0xfe, !PT ;  /* 0x0000000003007212 */ /* 0x000fce00078efe04 */
.L_x_7002:
[----:B------:R-:W-:Y:S05]  /*1e30*/  BSYNC B0 ;  /* 0x0000000000007941 */ /* 0x000fea0003800000 */
.L_x_7001:
[----:B------:R-:W-:-:S04]  /*1e40*/  FMUL.FTZ R0, R0, 1 ;  /* 0x3f80000000007820 */ /* 0x000fc80000410000 */
[----:B------:R2:W3:Y:S01]  /*1e50*/  F2F.F64.F32 R4, R0 ;  /* 0x0000000000047310 */ /* 0x0004e20000201800 */
[----:B------:R-:W-:Y:S05]  /*1e60*/  BRA `(.L_x_6986) ;  /* 0x0000000400187947 */ /* 0x000fea0003800000 */
.L_x_6999:
        /* <DEDUP_REMOVED lines=21> */
.L_x_7008:
[----:B------:R-:W-:Y:S05]  /*1fc0*/  BSYNC B1 ;  /* 0x0000000000017941 */ /* 0x000fea0003800000 */
.L_x_7007:
[----:B------:R-:W-:Y:S01]  /*1fd0*/  LEA R3, R0, 0x37800000, 0x17 ;  /* 0x3780000000037811 */ /* 0x000fe200078eb8ff */
[----:B------:R-:W-:-:S05]  /*1fe0*/  IMAD.SHL.U32 R0, R2, 0x200000, RZ ;  /* 0x0020000002007824 */ /* 0x000fca00078e00ff */
[----:B------:R-:W-:-:S07]  /*1ff0*/  LOP3.LUT R0, R3, R0, R4, 0xfe, !PT ;  /* 0x0000000003007212 */ /* 0x000fce00078efe04 */
.L_x_7006:
[----:B------:R-:W-:Y:S05]  /*2000*/  BSYNC B0 ;  /* 0x0000000000007941 */ /* 0x000fea0003800000 */
.L_x_7005:
[----:B------:R-:W-:-:S04]  /*2010*/  FMUL.FTZ R0, R0, 1 ;  /* 0x3f80000000007820 */ /* 0x000fc80000410000 */
[----:B------:R4:W0:Y:S01]  /*2020*/  F2F.F64.F32 R4, R0 ;  /* 0x0000000000047310 */ /* 0x0008220000201800 */
[----:B------:R-:W-:Y:S05]  /*2030*/  BRA `(.L_x_6986) ;  /* 0x0000000000a47947 */ /* 0x000fea0003800000 */
.L_x_6998:
        /* <DEDUP_REMOVED lines=14> */
.L_x_7012:
[----:B------:R-:W-:Y:S05]  /*2120*/  BSYNC B0 ;  /* 0x0000000000007941 */ /* 0x000fea0003800000 */
.L_x_7011:
[----:B------:R-:W-:-:S04]  /*2130*/  FMUL.FTZ R0, R0, 1 ;  /* 0x3f80000000007820 */ /* 0x000fc80000410000 */
[----:B------:R0:W1:Y:S01]  /*2140*/  F2F.F64.F32 R4, R0 ;  /* 0x0000000000047310 */ /* 0x0000620000201800 */
[----:B------:R-:W-:Y:S05]  /*2150*/  BRA `(.L_x_6986) ;  /* 0x00000000005c7947 */ /* 0x000fea0003800000 */
.L_x_6985:
        /* <DEDUP_REMOVED lines=16> */
.L_x_7013:
[----:B------:R-:W-:Y:S01]  /*2260*/  CS2R R4, SRZ ;  /* 0x0000000000047805 */ /* 0x000fe2000001ff00 */
[----:B------:R-:W-:Y:S06]  /*2270*/  BRA `(.L_x_6986) ;  /* 0x0000000000147947 */ /* 0x000fec0003800000 */
.L_x_7010:
[----:B------:R-:W2:Y:S02]  /*2280*/  LDG.E.64 R4, desc[UR36][R2.64] ;  /* 0x0000002402047981 */ /* 0x000ea4000c1e1b00 */
[----:B--2---:R-:W0:Y:S01]  /*2290*/  I2F.F64.U64 R4, R4 ;  /* 0x0000000400047312 */ /* 0x004e220000301800 */
[----:B------:R-:W-:Y:S05]  /*22a0*/  BRA `(.L_x_6986) ;  /* 0x0000000000087947 */ /* 0x000fea0003800000 */
.L_x_7009:
[----:B------:R-:W2:Y:S02]  /*22b0*/  LDG.E R2, desc[UR36][R2.64] ;  /* 0x0000002402027981 */ /* 0x000ea4000c1e1900 */
[----:B--2---:R0:W1:Y:S02]  /*22c0*/  I2F.F64.U32 R4, R2 ;  /* 0x0000000200047312 */ /* 0x0040640000201800 */
.L_x_6986:
[----:B01-3-5:R-:W-:Y:S01]  /*22d0*/  DSETP.GT.AND P0, PT, R4, RZ, PT ;  /* 0x000000ff0400722a */ /* 0x02bfe20003f04000 */
[----:B------:R-:W-:-:S13]  /*22e0*/  BSSY B0, `(.L_x_7014) ;  /* 0x0000050000007945 */ /* 0x000fda0003800000 */
[----:B------:R-:W-:Y:S05]  /*22f0*/  @P0 BRA `(.L_x_7015) ;  /* 0x0000000400300947 */ /* 0x000fea0003800000 */
[----:B------:R-:W-:Y:S01]  /*2300*/  ULDC.64 UR4, c[0x0][0x430] ;  /* 0x00010c0000047ab9 */ /* 0x000fe20000000a00 */
[----:B------:R-:W-:Y:S01]  /*2310*/  BSSY B1, `(.L_x_7016) ;  /* 0x0000047000017945 */ /* 0x000fe20003800000 */
[----:B------:R-:W-:-:S10]  /*2320*/  DMUL R10, R4, UR4 ;  /* 0x00000004040a7c28 */ /* 0x000fd40008000000 */
[C---:B------:R-:W-:Y:S02]  /*2330*/  FSETP.GEU.FTZ.AND P1, PT, R11.reuse, 4.1931471824645996094, PT ;  /* 0x40862e430b00780b */ /* 0x040fe40003f3e000 */
[----:B------:R-:W-:-:S13]  /*2340*/  FSETP.GT.FTZ.AND P0, PT, R11, -3.1640625, PT ;  /* 0xc04a80000b00780b */ /* 0x000fda0003f14000 */
[----:B------:R-:W-:Y:S05]  /*2350*/  @P0 BRA !P1, `(.L_x_7017) ;  /* 0x0000000000200947 */ /* 0x000fea0004800000 */
[C---:B------:R-:W-:Y:S01]  /*2360*/  DADD R2, R10.reuse, R10 ;  /* 0x000000000a027229 */ /* 0x040fe2000000000a */
[----:B------:R-:W-:Y:S01]  /*2370*/  IMAD.MOV.U32 R5, RZ, RZ, 0x3ff00000 ;  /* 0x3ff00000ff057424 */ /* 0x000fe200078e00ff */
[----:B------:R-:W-:Y:S01]  /*2380*/  ISETP.GE.AND P1, PT, R11, RZ, PT ;  /* 0x000000ff0b00720c */ /* 0x000fe20003f26270 */
[----:B------:R-:W-:-:S03]  /*2390*/  DSETP.GTU.AND P0, PT, |R10|, +INF , PT ;  /* 0x7ff000000a00742a */ /* 0x000fc60003f0c200 */
[----:B------:R-:W-:-:S04]  /*23a0*/  FSEL R5, -R5, +QNAN , !P1 ;  /* 0x7ff0000005057808 */ /* 0x000fc80004800100 */
[----:B------:R-:W-:Y:S02]  /*23b0*/  FSEL R4, R2, RZ, P0 ;  /* 0x000000ff02047208 */ /* 0x000fe40000000000 */
[----:B------:R-:W-:Y:S01]  /*23c0*/  FSEL R5, R3, R5, P0 ;  /* 0x0000000503057208 */ /* 0x000fe20000000000 */
[----:B------:R-:W-:Y:S06]  /*23d0*/  BRA `(.L_x_7018) ;  /* 0x0000000000e87947 */ /* 0x000fec0003800000 */
.L_x_7017:
[----:B------:R-:W-:Y:S01]  /*23e0*/  IMAD.MOV.U32 R2, RZ, RZ, 0x652b82fe ;  /* 0x652b82feff027424 */ /* 0x000fe200078e00ff */
[----:B------:R-:W-:Y:S01]  /*23f0*/  UMOV UR4, 0xfefa39ef ;  /* 0xfefa39ef00047882 */ /* 0x000fe20000000000 */
[----:B------:R-:W-:Y:S01]  /*2400*/  IMAD.MOV.U32 R3, RZ, RZ, 0x3ff71547 ;  /* 0x3ff71547ff037424 */ /* 0x000fe200078e00ff */
[----:B------:R-:W-:Y:S01]  /*2410*/  UMOV UR5, 0x3fe62e42 ;  /* 0x3fe62e4200057882 */ /* 0x000fe20000000000 */
[----:B--2-4-:R-:W-:Y:S02]  /*2420*/  IMAD.SHL.U32 R0, R11, 0x2, RZ ;  /* 0x000000020b007824 */ /* 0x014fe400078e00ff */
[----:B------:R-:W-:Y:S02]  /*2430*/  IMAD.MOV.U32 R8, RZ, RZ, -0x7142ec33 ;  /* 0x8ebd13cdff087424 */ /* 0x000fe400078e00ff */
[----:B------:R-:W-:Y:S01]  /*2440*/  DFMA R2, R10, R2, 6.75539944105574400000e+15 ;  /* 0x433800000a02742b */ /* 0x000fe20000000002 */
[C---:B------:R-:W-:Y:S01]  /*2450*/  ISETP.GE.U32.AND P0, PT, R0.reuse, 0x7fb3e647, PT ;  /* 0x7fb3e6470000780c */ /* 0x040fe20003f06070 */
[----:B------:R-:W-:Y:S01]  /*2460*/  IMAD.MOV.U32 R9, RZ, RZ, 0x3e5af86d ;  /* 0x3e5af86dff097424 */ /* 0x000fe200078e00ff */
[----:B------:R-:W-:-:S05]  /*2470*/  ISETP.NE.AND P1, PT, R0, RZ, PT ;  /* 0x000000ff0000720c */ /* 0x000fca0003f25270 */
[----:B------:R-:W-:Y:S02]  /*2480*/  DADD R4, R2, -6.75539944105574400000e+15 ;  /* 0xc338000002047429 */ /* 0x000fe40000000000 */
[----:B------:R-:W-:-:S05]  /*2490*/  SEL R2, R2, RZ, P0 ;  /* 0x000000ff02027207 */ /* 0x000fca0000000000 */
[----:B------:R-:W-:Y:S01]  /*24a0*/  VIADD R3, R2, 0xffffffff ;  /* 0xffffffff02037836 */ /* 0x000fe20000000000 */
[----:B------:R-:W-:Y:S01]  /*24b0*/  DFMA R6, R4, -UR4, R10 ;  /* 0x8000000404067c2b */ /* 0x000fe2000800000a */
[----:B------:R-:W-:Y:S01]  /*24c0*/  UMOV UR4, 0x3b39803f ;  /* 0x3b39803f00047882 */ /* 0x000fe20000000000 */
[----:B------:R-:W-:-:S06]  /*24d0*/  UMOV UR5, 0x3c7abc9e ;  /* 0x3c7abc9e00057882 */ /* 0x000fcc0000000000 */
[----:B------:R-:W-:Y:S01]  /*24e0*/  DFMA R6, R4, -UR4, R6 ;  /* 0x8000000404067c2b */ /* 0x000fe20008000006 */
[----:B------:R-:W-:Y:S01]  /*24f0*/  UMOV UR4, 0x6acd15b6 ;  /* 0x6acd15b600047882 */ /* 0x000fe20000000000 */
[----:B------:R-:W-:-:S08]  /*2500*/  UMOV UR5, 0x3e21f407 ;  /* 0x3e21f40700057882 */ /* 0x000fd00000000000 */
[----:B------:R-:W-:Y:S02]  /*2510*/  FSEL R4, R10, R6, !P0 ;  /* 0x000000060a047208 */ /* 0x000fe40004000000 */
[----:B------:R-:W-:Y:S02]  /*2520*/  FSEL R5, R11, R7, !P0 ;  /* 0x000000070b057208 */ /* 0x000fe40004000000 */
[----:B------:R-:W-:-:S04]  /*2530*/  ISETP.NE.AND P0, PT, R2, 0x400, PT ;  /* 0x000004000200780c */ /* 0x000fc80003f05270 */
[----:B------:R-:W-:Y:S01]  /*2540*/  DFMA R6, R4, UR4, R8 ;  /* 0x0000000404067c2b */ /* 0x000fe20008000008 */
[----:B------:R-:W-:Y:S01]  /*2550*/  UMOV UR4, 0x92ba033d ;  /* 0x92ba033d00047882 */ /* 0x000fe20000000000 */
[----:B------:R-:W-:-:S06]  /*2560*/  UMOV UR5, 0x3e927e50 ;  /* 0x3e927e5000057882 */ /* 0x000fcc0000000000 */
[----:B------:R-:W-:Y:S01]  /*2570*/  DFMA R6, R4, R6, UR4 ;  /* 0x0000000404067e2b */ /* 0x000fe20008000006 */
[----:B------:R-:W-:Y:S01]  /*2580*/  UMOV UR4, 0x6c5f9da1 ;  /* 0x6c5f9da100047882 */ /* 0x000fe20000000000 */
[----:B------:R-:W-:Y:S01]  /*2590*/  UMOV UR5, 0x3ec71dde ;  /* 0x3ec71dde00057882 */ /* 0x000fe20000000000 */
[----:B------:R-:W-:Y:S02]  /*25a0*/  @P0 IMAD.MOV R3, RZ, RZ, R2 ;  /* 0x000000ffff030224 */ /* 0x000fe400078e0202 */
[----:B------:R-:W-:-:S03]  /*25b0*/  IMAD.MOV.U32 R2, RZ, RZ, RZ ;  /* 0x000000ffff027224 */ /* 0x000fc600078e00ff */
[----:B------:R-:W-:Y:S01]  /*25c0*/  DFMA R6, R4, R6, UR4 ;  /* 0x0000000404067e2b */ /* 0x000fe20008000006 */
[----:B------:R-:W-:Y:S01]  /*25d0*/  UMOV UR4, 0x18d034e6 ;  /* 0x18d034e600047882 */ /* 0x000fe20000000000 */
[----:B------:R-:W-:Y:S01]  /*25e0*/  UMOV UR5, 0x3efa01a0 ;  /* 0x3efa01a000057882 */ /* 0x000fe20000000000 */
[----:B------:R-:W-:-:S05]  /*25f0*/  LEA R3, R3, 0x3ff00000, 0x14 ;  /* 0x3ff0000003037811 */ /* 0x000fca00078ea0ff */
[----:B------:R-:W-:Y:S01]  /*2600*/  DFMA R6, R4, R6, UR4 ;  /* 0x0000000404067e2b */ /* 0x000fe20008000006 */
[----:B------:R-:W-:Y:S01]  /*2610*/  UMOV UR4, 0x1b3b6940 ;  /* 0x1b3b694000047882 */ /* 0x000fe20000000000 */
[----:B------:R-:W-:Y:S01]  /*2620*/  UMOV UR5, 0x3f2a01a0 ;  /* 0x3f2a01a000057882 */ /* 0x000fe20000000000 */
[----:B------:R-:W-:-:S05]  /*2630*/  DADD R8, R2, -1 ;  /* 0xbff0000002087429 */ /* 0x000fca0000000000 */
        /* <DEDUP_REMOVED lines=13> */
[----:B------:R-:W-:-:S08]  /*2710*/  DFMA R6, R4, R6, 0.5 ;  /* 0x3fe000000406742b */ /* 0x000fd00000000006 */
[----:B------:R-:W-:-:S08]  /*2720*/  DMUL R6, R4, R6 ;  /* 0x0000000604067228 */ /* 0x000fd00000000000 */
[----:B------:R-:W-:-:S08]  /*2730*/  DFMA R6, R4, R6, R4 ;  /* 0x000000060406722b */ /* 0x000fd00000000004 */
[----:B------:R-:W-:-:S08]  /*2740*/  DFMA R6, R6, R2, R8 ;  /* 0x000000020606722b */ /* 0x000fd00000000008 */
[----:B------:R-:W-:-:S10]  /*2750*/  DADD R2, R6, R6 ;  /* 0x0000000006027229 */ /* 0x000fd40000000006 */
[----:B------:R-:W-:Y:S02]  /*2760*/  @P1 FSEL R4, R2, R6, !P0 ;  /* 0x0000000602041208 */ /* 0x000fe40004000000 */
[----:B------:R-:W-:-:S07]  /*2770*/  @P1 FSEL R5, R3, R7, !P0 ;  /* 0x0000000703051208 */ /* 0x000fce0004000000 */
.L_x_7018:
[----:B------:R-:W-:Y:S05]  /*2780*/  BSYNC B1 ;  /* 0x0000000000017941 */ /* 0x000fea0003800000 */
.L_x_7016:
[----:B------:R-:W-:Y:S02]  /*2790*/  ULDC.64 UR4, c[0x0][0x420] ;  /* 0x0001080000047ab9 */ /* 0x000fe40000000a00 */
[----:B------:R-:W-:Y:S01]  /*27a0*/  DMUL R4, R4, UR4 ;  /* 0x0000000404047c28 */ /* 0x000fe20008000000 */
[----:B------:R-:W-:Y:S10]  /*27b0*/  BRA `(.L_x_7019) ;  /* 0x0000000000087947 */ /* 0x000ff40003800000 */
.L_x_7015:
[----:B------:R-:W-:Y:S02]  /*27c0*/  ULDC.64 UR4, c[0x0][0x428] ;  /* 0x00010a0000047ab9 */ /* 0x000fe40000000a00 */
[----:B------:R-:W-:-:S11]  /*27d0*/  DMUL R4, R4, UR4 ;  /* 0x0000000404047c28 */ /* 0x000fd60008000000 */
.L_x_7019:
[----:B------:R-:W-:Y:S05]  /*27e0*/  BSYNC B0 ;  /* 0x0000000000007941 */ /* 0x000fea0003800000 */
.L_x_7014:
[----:B------:R-:W2:Y:S02]  /*27f0*/  LDC.U8 R2, c[0x0][0x440] ;  /* 0x00011000ff027b82 */ /* 0x000ea40000000000 */
        /* <DEDUP_REMOVED lines=14> */
.L_x_7023:
[----:B------:R-:W0:Y:S02]  /*28e0*/  F2I.S64.F64.TRUNC R4, R4 ;  /* 0x0000000400047311 */ /* 0x000e24000030d900 */
[----:B0-----:R-:W-:-:S05]  /*28f0*/  IMAD.MOV.U32 R3, RZ, RZ, R4 ;  /* 0x000000ffff037224 */ /* 0x001fca00078e0004 */
[----:B------:R3:W-:Y:S01]  /*2900*/  STG.E.U8 desc[UR36][R16.64], R3 ;  /* 0x0000000310007986 */ /* 0x0007e2000c101124 */
[----:B------:R-:W-:Y:S05]  /*2910*/  BRA `(.L_x_7025) ;  /* 0x0000000c00f87947 */ /* 0x000fea0003800000 */
.L_x_7022:
        /* <DEDUP_REMOVED lines=9> */
.L_x_7027:
[----:B------:R-:W0:Y:S02]  /*29b0*/  F2I.F64.TRUNC R5, R4 ;  /* 0x0000000400057311 */ /* 0x000e24000030d100 */
[----:B0-----:R1:W-:Y:S01]  /*29c0*/  STG.E desc[UR36][R16.64], R5 ;  /* 0x0000000510007986 */ /* 0x0013e2000c101924 */
[----:B------:R-:W-:Y:S05]  /*29d0*/  BRA `(.L_x_7025) ;  /* 0x0000000c00c87947 */ /* 0x000fea0003800000 */
.L_x_7026:
[----:B------:R-:W0:Y:S02]  /*29e0*/  F2I.F64.TRUNC R5, R4 ;  /* 0x0000000400057311 */ /* 0x000e24000030d100 */
[----:B0-----:R2:W-:Y:S01]  /*29f0*/  STG.E.U16 desc[UR36][R16.64], R5 ;  /* 0x0000000510007986 */ /* 0x0015e2000c101524 */
[----:B------:R-:W-:Y:S05]  /*2a00*/  BRA `(.L_x_7025) ;  /* 0x0000000c00bc7947 */ /* 0x000fea0003800000 */
.L_x_7021:
        /* <DEDUP_REMOVED lines=13> */
.L_x_7029:
        /* <DEDUP_REMOVED lines=8> */
.L_x_7028:
        /* <DEDUP_REMOVED lines=14> */
.L_x_7031:
        /* <DEDUP_REMOVED lines=9> */
.L_x_7030:
[----:B------:R0:W-:Y:S01]  /*2cd0*/  STG.E.64 desc[UR36][R16.64], R4 ;  /* 0x0000000410007986 */ /* 0x0001e2000c101b24 */
[----:B------:R-:W-:Y:S05]  /*2ce0*/  BRA `(.L_x_7025) ;  /* 0x0000000c00047947 */ /* 0x000fea0003800000 */
.L_x_7020:
        /* <DEDUP_REMOVED lines=12> */
.L_x_7034:
[----:B------:R-:W-:-:S05]  /*2db0*/  CS2R R6, SRZ ;  /* 0x0000000000067805 */ /* 0x000fca000001ff00 */
[----:B------:R0:W-:Y:S01]  /*2dc0*/  STG.E.128 desc[UR36][R16.64], R4 ;  /* 0x0000000410007986 */ /* 0x0001e2000c101d24 */
[----:B------:R-:W-:Y:S05]  /*2dd0*/  BRA `(.L_x_7025) ;  /* 0x0000000800c87947 */ /* 0x000fea0003800000 */
.L_x_7033:
        /* <DEDUP_REMOVED lines=25> */
.L_x_7038:
[----:B------:R-:W-:Y:S05]  /*2f70*/  BSYNC B0 ;  /* 0x0000000000007941 */ /* 0x000fea0003800000 */
.L_x_7037:
[----:B------:R-:W-:-:S05]  /*2f80*/  LOP3.LUT R3, R0, R3, RZ, 0xfc, !PT ;  /* 0x0000000300037212 */ /* 0x000fca00078efcff */
[----:B------:R0:W-:Y:S01]  /*2f90*/  STG.E.U8 desc[UR36][R16.64], R3 ;  /* 0x0000000310007986 */ /* 0x0001e2000c101124 */
[----:B------:R-:W-:Y:S05]  /*2fa0*/  BRA `(.L_x_7025) ;  /* 0x0000000800547947 */ /* 0x000fea0003800000 */
.L_x_7036:
        /* <DEDUP_REMOVED lines=17> */
.L_x_7040:
[----:B------:R-:W-:Y:S01]  /*30c0*/  IMAD.MOV.U32 R0, RZ, RZ, 0x7f ;  /* 0x0000007fff007424 */ /* 0x000fe200078e00ff */
[----:B------:R-:W-:-:S04]  /*30d0*/  ISETP.GT.U32.AND P0, PT, R2, 0x7f800000, PT ;  /* 0x7f8000000200780c */ /* 0x000fc80003f04070 */
[----:B------:R-:W-:-:S09]  /*30e0*/  SEL R0, R0, 0x7c, P0 ;  /* 0x0000007c00007807 */ /* 0x000fd20000000000 */
.L_x_7041:
[----:B------:R-:W-:Y:S05]  /*30f0*/  BSYNC B0 ;  /* 0x0000000000007941 */ /* 0x000fea0003800000 */
.L_x_7039:
[----:B------:R-:W-:-:S04]  /*3100*/  LOP3.LUT R2, R3, 0x80000000, RZ, 0xc0, !PT ;  /* 0x8000000003027812 */ /* 0x000fc800078ec0ff */
[----:B------:R-:W-:-:S04]  /*3110*/  SHF.R.U32.HI R3, RZ, 0x18, R2 ;  /* 0x00000018ff037819 */ /* 0x000fc80000011602 */
[----:B------:R-:W-:-:S05]  /*3120*/  LOP3.LUT R3, R0, R3, RZ, 0xfc, !PT ;  /* 0x0000000300037212 */ /* 0x000fca00078efcff */
[----:B------:R0:W-:Y:S01]  /*3130*/  STG.E.U8 desc[UR36][R16.64], R3 ;  /* 0x0000000310007986 */ /* 0x0001e2000c101124 */
[----:B------:R-:W-:Y:S05]  /*3140*/  BRA `(.L_x_7025) ;  /* 0x0000000400ec7947 */ /* 0x000fea0003800000 */
.L_x_7035:
        /* <DEDUP_REMOVED lines=8> */
.L_x_7032:
        /* <DEDUP_REMOVED lines=11> */
.L_x_7044:
        /* <DEDUP_REMOVED lines=21> */
.L_x_7047:
[----:B------:R-:W-:-:S04]  /*33d0*/  LOP3.LUT R2, R3, 0x80000000, RZ, 0xc0, !PT ;  /* 0x8000000003027812 */ /* 0x000fc800078ec0ff */
[----:B------:R-:W-:-:S04]  /*33e0*/  SHF.R.U32.HI R3, RZ, 0x18, R2 ;  /* 0x00000018ff037819 */ /* 0x000fc80000011602 */
[----:B------:R-:W-:-:S04]  /*33f0*/  LOP3.LUT R0, R0, R3, RZ, 0xfc, !PT ;  /* 0x0000000300007212 */ /* 0x000fc800078efcff */
[----:B------:R-:W-:-:S07]  /*3400*/  PRMT R8, R0, 0x7610, R8 ;  /* 0x0000761000087816 */ /* 0x000fce0000000008 */
.L_x_7046:
[----:B------:R-:W-:Y:S05]  /*3410*/  BSYNC B0 ;  /* 0x0000000000007941 */ /* 0x000fea0003800000 */
.L_x_7045:
[----:B------:R0:W-:Y:S01]  /*3420*/  STG.E.U8 desc[UR36][R16.64], R8 ;  /* 0x0000000810007986 */ /* 0x0001e2000c101124 */
[----:B------:R-:W-:Y:S05]  /*3430*/  BRA `(.L_x_7025) ;  /* 0x0000000400307947 */ /* 0x000fea0003800000 */
.L_x_7043:
        /* <DEDUP_REMOVED lines=21> */
.L_x_7050:
[----:B------:R-:W-:-:S04]  /*3590*/  LOP3.LUT R2, R3, 0x80000000, RZ, 0xc0, !PT ;  /* 0x8000000003027812 */ /* 0x000fc800078ec0ff */
[----:B------:R-:W-:-:S04]  /*35a0*/  SHF.R.U32.HI R3, RZ, 0x18, R2 ;  /* 0x00000018ff037819 */ /* 0x000fc80000011602 */
[----:B------:R-:W-:-:S04]  /*35b0*/  LOP3.LUT R0, R0, R3, RZ, 0xfc, !PT ;  /* 0x0000000300007212 */ /* 0x000fc800078efcff */
[----:B------:R-:W-:-:S07]  /*35c0*/  PRMT R8, R0, 0x7610, R8 ;  /* 0x0000761000087816 */ /* 0x000fce0000000008 */
.L_x_7049:
[----:B------:R-:W-:Y:S05]  /*35d0*/  BSYNC B0 ;  /* 0x0000000000007941 */ /* 0x000fea0003800000 */
.L_x_7048:
[----:B------:R0:W-:Y:S01]  /*35e0*/  STG.E.U8 desc[UR36][R16.64], R8 ;  /* 0x0000000810007986 */ /* 0x0001e2000c101124 */
[----:B------:R-:W-:Y:S05]  /*35f0*/  BRA `(.L_x_7025) ;  /* 0x0000000000c07947 */ /* 0x000fea0003800000 */
.L_x_7042:
        /* <DEDUP_REMOVED lines=26> */
.L_x_7024:
        /* <DEDUP_REMOVED lines=16> */
.L_x_7053:
[----:B------:R-:W-:Y:S05]  /*38a0*/  BRA `(.L_x_7025) ;  /* 0x0000000000147947 */ /* 0x000fea0003800000 */
.L_x_7052:
[----:B------:R-:W0:Y:S02]  /*38b0*/  F2I.U64.F64.TRUNC R4, R4 ;  /* 0x0000000400047311 */ /* 0x000e24000030d800 */
[----:B0-----:R0:W-:Y:S01]  /*38c0*/  STG.E.64 desc[UR36][R16.64], R4 ;  /* 0x0000000410007986 */ /* 0x0011e2000c101b24 */
[----:B------:R-:W-:Y:S05]  /*38d0*/  BRA `(.L_x_7025) ;  /* 0x0000000000087947 */ /* 0x000fea0003800000 */
.L_x_7051:
[----:B------:R-:W0:Y:S02]  /*38e0*/  F2I.U32.F64.TRUNC R5, R4 ;  /* 0x0000000400057311 */ /* 0x000e24000030d000 */
[----:B0-----:R0:W-:Y:S02]  /*38f0*/  STG.E desc[UR36][R16.64], R5 ;  /* 0x0000000510007986 */ /* 0x0011e4000c101924 */
.L_x_7025:
[----:B------:R-:W-:-:S04]  /*3900*/  IMAD R18, R18, 0x200, R23 ;  /* 0x0000020012127824 */ /* 0x000fc800078e0217 */
[----:B------:R-:W-:-:S07]  /*3910*/  VIADD R19, R18, 0x80 ;  /* 0x0000008012137836 */ /* 0x000fce0000000000 */
.L_x_6979:
[----:B------:R-:W-:Y:S05]  /*3920*/  BSYNC B6 ;  /* 0x0000000000067941 */ /* 0x000fea0003800000 */
.L_x_6978:
        /* <DEDUP_REMOVED lines=307> */
.L_x_7056:
        /* <DEDUP_REMOVED lines=21> */
.L_x_7060:
[----:B------:R-:W2:Y:S02]  /*4db0*/  LDG.E.U8 R2, desc[UR36][R2.64] ;  /* 0x0000002402027981 */ /* 0x000ea4000c1e1100 */
[----:B--2---:R0:W1:Y:S01]  /*4dc0*/  I2F.F64.U16 R4, R2 ;  /* 0x0000000200047312 */ /* 0x0040620000101800 */
[----:B------:R-:W-:Y:S05]  /*4dd0*/  BRA `(.L_x_7062) ;  /* 0x0000000c00707947 */ /* 0x000fea0003800000 */
.L_x_7059:
        /* <DEDUP_REMOVED lines=9> */
.L_x_7064:
[----:B------:R-:W2:Y:S02]  /*4e70*/  LDG.E R2, desc[UR36][R2.64] ;  /* 0x0000002402027981 */ /* 0x000ea4000c1e1900 */
[----:B--2---:R0:W1:Y:S01]  /*4e80*/  I2F.F64 R4, R2 ;  /* 0x0000000200047312 */ /* 0x0040620000201c00 */
[----:B------:R-:W-:Y:S05]  /*4e90*/  BRA `(.L_x_7062) ;  /* 0x0000000c00407947 */ /* 0x000fea0003800000 */
.L_x_7063:
[----:B------:R-:W2:Y:S02]  /*4ea0*/  LDG.E.U16 R2, desc[UR36][R2.64] ;  /* 0x0000002402027981 */ /* 0x000ea4000c1e1500 */
[----:B--2---:R0:W1:Y:S01]  /*4eb0*/  I2F.F64.S16 R4, R2 ;  /* 0x0000000200047312 */ /* 0x0040620000101c00 */
[----:B------:R-:W-:Y:S05]  /*4ec0*/  BRA `(.L_x_7062) ;  /* 0x0000000c00347947 */ /* 0x000fea0003800000 */
.L_x_7058:
        /* <DEDUP_REMOVED lines=10> */
.L_x_7066:
[----:B------:R-:W2:Y:S02]  /*4f70*/  LDG.E.U16 R0, desc[UR36][R2.64] ;  /* 0x0000002402007981 */ /* 0x000ea4000c1e1500 */
[----:B--2---:R-:W-:-:S05]  /*4f80*/  HADD2.F32 R0, -RZ, R0.H0_H0 ;  /* 0x20000000ff007230 */ /* 0x004fca0000004100 */
[----:B------:R-:W-:-:S04]  /*4f90*/  FMUL.FTZ R0, R0, 1 ;  /* 0x3f80000000007820 */ /* 0x000fc80000410000 */
[----:B------:R0:W1:Y:S01]  /*4fa0*/  F2F.F64.F32 R4, R0 ;  /* 0x0000000000047310 */ /* 0x0000620000201800 */
[----:B------:R-:W-:Y:S05]  /*4fb0*/  BRA `(.L_x_7062) ;  /* 0x0000000800f87947 */ /* 0x000fea0003800000 */
.L_x_7065:
        /* <DEDUP_REMOVED lines=10> */
.L_x_7068:
[----:B------:R-:W2:Y:S02]  /*5060*/  LDG.E.U16 R2, desc[UR36][R2.64] ;  /* 0x0000002402027981 */ /* 0x000ea4000c1e1500 */
[----:B--2---:R-:W-:-:S05]  /*5070*/  HADD2.F32 R0, -RZ, R2.H0_H0 ;  /* 0x20000002ff007230 */ /* 0x004fca0000004100 */
[----:B------:R-:W-:-:S04]  /*5080*/  FMUL.FTZ R0, R0, 1 ;  /* 0x3f80000000007820 */ /* 0x000fc80000410000 */
[----:B------:R0:W1:Y:S01]  /*5090*/  F2F.F64.F32 R4, R0 ;  /* 0x0000000000047310 */ /* 0x0000620000201800 */
[----:B------:R-:W-:Y:S05]  /*50a0*/  BRA `(.L_x_7062) ;  /* 0x0000000800bc7947 */ /* 0x000fea0003800000 */
.L_x_7067:
[----:B------:R0:W5:Y:S01]  /*50b0*/  LDG.E.64 R4, desc[UR36][R2.64] ;  /* 0x0000002402047981 */ /* 0x000162000c1e1b00 */
[----:B------:R-:W-:Y:S05]  /*50c0*/  BRA `(.L_x_7062) ;  /* 0x0000000800b47947 */ /* 0x000fea0003800000 */
.L_x_7057:
        /* <DEDUP_REMOVED lines=13> */
.L_x_7071:
[----:B------:R0:W5:Y:S01]  /*51a0*/  LDG.E.64 R4, desc[UR36][R2.64] ;  /* 0x0000002402047981 */ /* 0x000162000c1e1b00 */
[----:B------:R-:W-:Y:S05]  /*51b0*/  BRA `(.L_x_7062) ;  /* 0x0000000800787947 */ /* 0x000fea0003800000 */
.L_x_7070:
        /* <DEDUP_REMOVED lines=28> */
.L_x_7073:
        /* <DEDUP_REMOVED lines=15> */
.L_x_7072:
[----:B------:R-:W2:Y:S02]  /*5470*/  LDG.E.U16 R0, desc[UR36][R2.64] ;  /* 0x0000002402007981 */ /* 0x000ea4000c1e1500 */
[----:B--2---:R-:W-:-:S04]  /*5480*/  IMAD.U32 R0, R0, 0x10000, RZ ;  /* 0x0001000000007824 */ /* 0x004fc800078e00ff */
[----:B------:R-:W-:-:S04]  /*5490*/  FMUL.FTZ R0, R0, 1 ;  /* 0x3f80000000007820 */ /* 0x000fc80000410000 */
[----:B------:R0:W1:Y:S01]  /*54a0*/  F2F.F64.F32 R4, R0 ;  /* 0x0000000000047310 */ /* 0x0000620000201800 */
[----:B------:R-:W-:Y:S05]  /*54b0*/  BRA `(.L_x_7062) ;  /* 0x0000000400b87947 */ /* 0x000fea0003800000 */
.L_x_7069:
        /* <DEDUP_REMOVED lines=11> */
.L_x_7076:
        /* <DEDUP_REMOVED lines=21> */
.L_x_7080:
[----:B------:R-:W-:Y:S05]  /*56c0*/  BSYNC B1 ;  /* 0x0000000000017941 */ /* 0x000fea0003800000 */
.L_x_7079:
[----:B------:R-:W-:Y:S01]  /*56d0*/  LEA R3, R0, 0x3b800000, 0x17 ;  /* 0x3b80000000037811 */ /* 0x000fe200078eb8ff */
[----:B------:R-:W-:-:S05]  /*56e0*/  IMAD.SHL.U32 R0, R2, 0x100000, RZ ;  /* 0x0010000002007824 */ /* 0x000fca00078e00ff */
[----:B------:R-:W-:-:S07]  /*56f0*/  LOP3.LUT R0, R3, R0, R4, 0xfe, !PT ;  /* 0x0000000003007212 */ /* 0x000fce00078efe04 */
.L_x_7078:
[----:B------:R-:W-:Y:S05]  /*5700*/  BSYNC B0 ;  /* 0x0000000000007941 */ /* 0x000fea0003800000 */
.L_x_7077:
[----:B------:R-:W-:-:S04]  /*5710*/  FMUL.FTZ R0, R0, 1 ;  /* 0x3f80000000007820 */ /* 0x000fc80000410000 */
[----:B------:R2:W3:Y:S01]  /*5720*/  F2F.F64.F32 R4, R0 ;  /* 0x0000000000047310 */ /* 0x0004e20000201800 */
[----:B------:R-:W-:Y:S05]  /*5730*/  BRA `(.L_x_7062) ;  /* 0x0000000400187947 */ /* 0x000fea0003800000 */
.L_x_7075:
        /* <DEDUP_REMOVED lines=21> */
.L_x_7084:
[----:B------:R-:W-:Y:S05]  /*5890*/  BSYNC B1 ;  /* 0x0000000000017941 */ /* 0x000fea0003800000 */
.L_x_7083:
[----:B------:R-:W-:Y:S01]  /*58a0*/  LEA R3, R0, 0x37800000, 0x17 ;  /* 0x3780000000037811 */ /* 0x000fe200078eb8ff */
[----:B------:R-:W-:-:S05]  /*58b0*/  IMAD.SHL.U32 R0, R2, 0x200000, RZ ;  /* 0x0020000002007824 */ /* 0x000fca00078e00ff */
[----:B------:R-:W-:-:S07]  /*58c0*/  LOP3.LUT R0, R3, R0, R4, 0xfe, !PT ;  /* 0x0000000003007212 */ /* 0x000fce00078efe04 */
.L_x_7082:
[----:B------:R-:W-:Y:S05]  /*58d0*/  BSYNC B0 ;  /* 0x0000000000007941 */ /* 0x000fea0003800000 */
.L_x_7081:
[----:B------:R-:W-:-:S04]  /*58e0*/  FMUL.FTZ R0, R0, 1 ;  /* 0x3f80000000007820 */ /* 0x000fc80000410000 */
[----:B------:R4:W0:Y:S01]  /*58f0*/  F2F.F64.F32 R4, R0 ;  /* 0x0000000000047310 */ /* 0x0008220000201800 */
[----:B------:R-:W-:Y:S05]  /*5900*/  BRA `(.L_x_7062) ;  /* 0x0000000000a47947 */ /* 0x000fea0003800000 */
.L_x_7074:
        /* <DEDUP_REMOVED lines=14> */
.L_x_7088:
[----:B------:R-:W-:Y:S05]  /*59f0*/  BSYNC B0 ;  /* 0x0000000000007941 */ /* 0x000fea0003800000 */
.L_x_7087:
[----:B------:R-:W-:-:S04]  /*5a00*/  FMUL.FTZ R0, R0, 1 ;  /* 0x3f80000000007820 */ /* 0x000fc80000410000 */
[----:B------:R0:W1:Y:S01]  /*5a10*/  F2F.F64.F32 R4, R0 ;  /* 0x0000000000047310 */ /* 0x0000620000201800 */
[----:B------:R-:W-:Y:S05]  /*5a20*/  BRA `(.L_x_7062) ;  /* 0x00000000005c7947 */ /* 0x000fea0003800000 */
.L_x_7061:
        /* <DEDUP_REMOVED lines=16> */
.L_x_7089:
[----:B------:R-:W-:Y:S01]  /*5b30*/  CS2R R4, SRZ ;  /* 0x0000000000047805 */ /* 0x000fe2000001ff00 */
[----:B------:R-:W-:Y:S06]  /*5b40*/  BRA `(.L_x_7062) ;  /* 0x0000000000147947 */ /* 0x000fec0003800000 */
.L_x_7086:
[----:B------:R-:W2:Y:S02]  /*5b50*/  LDG.E.64 R4, desc[UR36][R2.64] ;  /* 0x0000002402047981 */ /* 0x000ea4000c1e1b00 */
[----:B--2---:R-:W0:Y:S01]  /*5b60*/  I2F.F64.U64 R4, R4 ;  /* 0x0000000400047312 */ /* 0x004e220000301800 */
[----:B------:R-:W-:Y:S05]  /*5b70*/  BRA `(.L_x_7062) ;  /* 0x0000000000087947 */ /* 0x000fea0003800000 */
.L_x_7085:
[----:B------:R-:W2:Y:S02]  /*5b80*/  LDG.E R2, desc[UR36][R2.64] ;  /* 0x0000002402027981 */ /* 0x000ea4000c1e1900 */
[----:B--2---:R0:W1:Y:S02]  /*5b90*/  I2F.F64.U32 R4, R2 ;  /* 0x0000000200047312 */ /* 0x0040640000201800 */
.L_x_7062:
        /* <DEDUP_REMOVED lines=17> */
.L_x_7093:
        /* <DEDUP_REMOVED lines=58> */
.L_x_7094:
[----:B------:R-:W-:Y:S05]  /*6050*/  BSYNC B1 ;  /* 0x0000000000017941 */ /* 0x000fea0003800000 */
.L_x_7092:
[----:B------:R-:W-:Y:S02]  /*6060*/  ULDC.64 UR4, c[0x0][0x420] ;  /* 0x0001080000047ab9 */ /* 0x000fe40000000a00 */
[----:B------:R-:W-:Y:S01]  /*6070*/  DMUL R4, R4, UR4 ;  /* 0x0000000404047c28 */ /* 0x000fe20008000000 */
[----:B------:R-:W-:Y:S10]  /*6080*/  BRA `(.L_x_7095) ;  /* 0x0000000000087947 */ /* 0x000ff40003800000 */
.L_x_7091:
[----:B------:R-:W-:Y:S02]  /*6090*/  ULDC.64 UR4, c[0x0][0x428] ;  /* 0x00010a0000047ab9 */ /* 0x000fe40000000a00 */
[----:B------:R-:W-:-:S11]  /*60a0*/  DMUL R4, R4, UR4 ;  /* 0x0000000404047c28 */ /* 0x000fd60008000000 */
.L_x_7095:
[----:B------:R-:W-:Y:S05]  /*60b0*/  BSYNC B0 ;  /* 0x0000000000007941 */ /* 0x000fea0003800000 */
.L_x_7090:
        /* <DEDUP_REMOVED lines=15> */
.L_x_7099:
[----:B------:R-:W0:Y:S02]  /*61b0*/  F2I.S64.F64.TRUNC R4, R4 ;  /* 0x0000000400047311 */ /* 0x000e24000030d900 */
[----:B0-----:R-:W-:-:S05]  /*61c0*/  IMAD.MOV.U32 R3, RZ, RZ, R4 ;  /* 0x000000ffff037224 */ /* 0x001fca00078e0004 */
[----:B------:R0:W-:Y:S01]  /*61d0*/  STG.E.U8 desc[UR36][R16.64], R3 ;  /* 0x0000000310007986 */ /* 0x0001e2000c101124 */
[----:B------:R-:W-:Y:S05]  /*61e0*/  BRA `(.L_x_7101) ;  /* 0x0000000c00f87947 */ /* 0x000fea0003800000 */
.L_x_7098:
        /* <DEDUP_REMOVED lines=9> */
.L_x_7103:
[----:B------:R-:W0:Y:S02]  /*6280*/  F2I.F64.TRUNC R5, R4 ;  /* 0x0000000400057311 */ /* 0x000e24000030d100 */
[----:B0-----:R0:W-:Y:S01]  /*6290*/  STG.E desc[UR36][R16.64], R5 ;  /* 0x0000000510007986 */ /* 0x0011e2000c101924 */
[----:B------:R-:W-:Y:S05]  /*62a0*/  BRA `(.L_x_7101) ;  /* 0x0000000c00c87947 */ /* 0x000fea0003800000 */
.L_x_7102:
[----:B------:R-:W0:Y:S02]  /*62b0*/  F2I.F64.TRUNC R5, R4 ;  /* 0x0000000400057311 */ /* 0x000e24000030d100 */
[----:B0-----:R0:W-:Y:S01]  /*62c0*/  STG.E.U16 desc[UR36][R16.64], R5 ;  /* 0x0000000510007986 */ /* 0x0011e2000c101524 */
[----:B------:R-:W-:Y:S05]  /*62d0*/  BRA `(.L_x_7101) ;  /* 0x0000000c00bc7947 */ /* 0x000fea0003800000 */
.L_x_7097:
        /* <DEDUP_REMOVED lines=13> */
.L_x_7105:
        /* <DEDUP_REMOVED lines=8> */
.L_x_7104:
        /* <DEDUP_REMOVED lines=14> */
.L_x_7107:
        /* <DEDUP_REMOVED lines=9> */
.L_x_7106:
[----:B------:R0:W-:Y:S01]  /*65a0*/  STG.E.64 desc[UR36][R16.64], R4 ;  /* 0x0000000410007986 */ /* 0x0001e2000c101b24 */
[----:B------:R-:W-:Y:S05]  /*65b0*/  BRA `(.L_x_7101) ;  /* 0x0000000c00047947 */ /* 0x000fea0003800000 */
.L_x_7096:
        /* <DEDUP_REMOVED lines=12> */
.L_x_7110:
[----:B------:R-:W-:-:S05]  /*6680*/  CS2R R6, SRZ ;  /* 0x0000000000067805 */ /* 0x000fca000001ff00 */
[----:B------:R0:W-:Y:S01]  /*6690*/  STG.E.128 desc[UR36][R16.64], R4 ;  /* 0x0000000410007986 */ /* 0x0001e2000c101d24 */
[----:B------:R-:W-:Y:S05]  /*66a0*/  BRA `(.L_x_7101) ;  /* 0x0000000800c87947 */ /* 0x000fea0003800000 */
.L_x_7109:
        /* <DEDUP_REMOVED lines=25> */
.L_x_7114:
[----:B------:R-:W-:Y:S05]  /*6840*/  BSYNC B0 ;  /* 0x0000000000007941 */ /* 0x000fea0003800000 */
.L_x_7113:
[----:B------:R-:W-:-:S05]  /*6850*/  LOP3.LUT R3, R0, R3, RZ, 0xfc, !PT ;  /* 0x0000000300037212 */ /* 0x000fca00078efcff */
[----:B------:R0:W-:Y:S01]  /*6860*/  STG.E.U8 desc[UR36][R16.64], R3 ;  /* 0x0000000310007986 */ /* 0x0001e2000c101124 */
[----:B------:R-:W-:Y:S05]  /*6870*/  BRA `(.L_x_7101) ;  /* 0x0000000800547947 */ /* 0x000fea0003800000 */
.L_x_7112:
        /* <DEDUP_REMOVED lines=17> */
.L_x_7116:
[----:B------:R-:W-:Y:S01]  /*6990*/  IMAD.MOV.U32 R0, RZ, RZ, 0x7f ;  /* 0x0000007fff007424 */ /* 0x000fe200078e00ff */
[----:B------:R-:W-:-:S04]  /*69a0*/  ISETP.GT.U32.AND P0, PT, R2, 0x7f800000, PT ;  /* 0x7f8000000200780c */ /* 0x000fc80003f04070 */
[----:B------:R-:W-:-:S09]  /*69b0*/  SEL R0, R0, 0x7c, P0 ;  /* 0x0000007c00007807 */ /* 0x000fd20000000000 */
.L_x_7117:
[----:B------:R-:W-:Y:S05]  /*69c0*/  BSYNC B0 ;  /* 0x0000000000007941 */ /* 0x000fea0003800000 */
.L_x_7115:
[----:B------:R-:W-:-:S04]  /*69d0*/  LOP3.LUT R2, R3, 0x80000000, RZ, 0xc0, !PT ;  /* 0x8000000003027812 */ /* 0x000fc800078ec0ff */
[----:B------:R-:W-:-:S04]  /*69e0*/  SHF.R.U32.HI R3, RZ, 0x18, R2 ;  /* 0x00000018ff037819 */ /* 0x000fc80000011602 */
[----:B------:R-:W-:-:S05]  /*69f0*/  LOP3.LUT R3, R0, R3, RZ, 0xfc, !PT ;  /* 0x0000000300037212 */ /* 0x000fca00078efcff */
[----:B------:R0:W-:Y:S01]  /*6a00*/  STG.E.U8 desc[UR36][R16.64], R3 ;  /* 0x0000000310007986 */ /* 0x0001e2000c101124 */
[----:B------:R-:W-:Y:S05]  /*6a10*/  BRA `(.L_x_7101) ;  /* 0x0000000400ec7947 */ /* 0x000fea0003800000 */
.L_x_7111:
        /* <DEDUP_REMOVED lines=8> */
.L_x_7108:
        /* <DEDUP_REMOVED lines=11> */
.L_x_7120:
        /* <DEDUP_REMOVED lines=21> */
.L_x_7123:
[----:B------:R-:W-:-:S04]  /*6ca0*/  LOP3.LUT R2, R3, 0x80000000, RZ, 0xc0, !PT ;  /* 0x8000000003027812 */ /* 0x000fc800078ec0ff */
[----:B------:R-:W-:-:S04]  /*6cb0*/  SHF.R.U32.HI R3, RZ, 0x18, R2 ;  /* 0x00000018ff037819 */ /* 0x000fc80000011602 */
[----:B------:R-:W-:-:S04]  /*6cc0*/  LOP3.LUT R0, R0, R3, RZ, 0xfc, !PT ;  /* 0x0000000300007212 */ /* 0x000fc800078efcff */
[----:B------:R-:W-:-:S07]  /*6cd0*/  PRMT R8, R0, 0x7610, R8 ;  /* 0x0000761000087816 */ /* 0x000fce0000000008 */
.L_x_7122:
[----:B------:R-:W-:Y:S05]  /*6ce0*/  BSYNC B0 ;  /* 0x0000000000007941 */ /* 0x000fea0003800000 */
.L_x_7121:
[----:B------:R3:W-:Y:S01]  /*6cf0*/  STG.E.U8 desc[UR36][R16.64], R8 ;  /* 0x0000000810007986 */ /* 0x0007e2000c101124 */
[----:B------:R-:W-:Y:S05]  /*6d00*/  BRA `(.L_x_7101) ;  /* 0x0000000400307947 */ /* 0x000fea0003800000 */
.L_x_7119:
        /* <DEDUP_REMOVED lines=21> */
.L_x_7126:
[----:B------:R-:W-:-:S04]  /*6e60*/  LOP3.LUT R2, R3, 0x80000000, RZ, 0xc0, !PT ;  /* 0x8000000003027812 */ /* 0x000fc800078ec0ff */
[----:B------:R-:W-:-:S04]  /*6e70*/  SHF.R.U32.HI R3, RZ, 0x18, R2 ;  /* 0x00000018ff037819 */ /* 0x000fc80000011602 */
[----:B------:R-:W-:-:S04]  /*6e80*/  LOP3.LUT R0, R0, R3, RZ, 0xfc, !PT ;  /* 0x0000000300007212 */ /* 0x000fc800078efcff */
[----:B------:R-:W-:-:S07]  /*6e90*/  PRMT R8, R0, 0x7610, R8 ;  /* 0x0000761000087816 */ /* 0x000fce0000000008 */
.L_x_7125:
[----:B------:R-:W-:Y:S05]  /*6ea0*/  BSYNC B0 ;  /* 0x0000000000007941 */ /* 0x000fea0003800000 */
.L_x_7124:
[----:B------:R0:W-:Y:S01]  /*6eb0*/  STG.E.U8 desc[UR36][R16.64], R8 ;  /* 0x0000000810007986 */ /* 0x0001e2000c101124 */
[----:B------:R-:W-:Y:S05]  /*6ec0*/  BRA `(.L_x_7101) ;  /* 0x0000000000c07947 */ /* 0x000fea0003800000 */
.L_x_7118:
        /* <DEDUP_REMOVED lines=26> */
.L_x_7100:
        /* <DEDUP_REMOVED lines=16> */
.L_x_7129:
[----:B------:R-:W-:Y:S05]  /*7170*/  BRA `(.L_x_7101) ;  /* 0x0000000000147947 */ /* 0x000fea0003800000 */
.L_x_7128:
[----:B------:R-:W0:Y:S02]  /*7180*/  F2I.U64.F64.TRUNC R4, R4 ;  /* 0x0000000400047311 */ /* 0x000e24000030d800 */
[----:B0-----:R2:W-:Y:S01]  /*7190*/  STG.E.64 desc[UR36][R16.64], R4 ;  /* 0x0000000410007986 */ /* 0x0015e2000c101b24 */
[----:B------:R-:W-:Y:S05]  /*71a0*/  BRA `(.L_x_7101) ;  /* 0x0000000000087947 */ /* 0x000fea0003800000 */
.L_x_7127:
[----:B------:R-:W0:Y:S02]  /*71b0*/  F2I.U32.F64.TRUNC R5, R4 ;  /* 0x0000000400057311 */ /* 0x000e24000030d000 */
[----:B0-----:R0:W-:Y:S02]  /*71c0*/  STG.E desc[UR36][R16.64], R5 ;  /* 0x0000000510007986 */ /* 0x0011e4000c101924 */
.L_x_7101:
[----:B------:R-:W-:-:S07]  /*71d0*/  VIADD R19, R19, 0x80 ;  /* 0x0000008013137836 */ /* 0x000fce0000000000 */
.L_x_7055:
[----:B------:R-:W-:Y:S05]  /*71e0*/  BSYNC B6 ;  /* 0x0000000000067941 */ /* 0x000fea0003800000 */
.L_x_7054:
        /* <DEDUP_REMOVED lines=307> */
.L_x_7132:
        /* <DEDUP_REMOVED lines=21> */
.L_x_7136:
[----:B------:R-:W2:Y:S02]  /*8670*/  LDG.E.U8 R2, desc[UR36][R2.64] ;  /* 0x0000002402027981 */ /* 0x000ea4000c1e1100 */
[----:B--2---:R0:W1:Y:S01]  /*8680*/  I2F.F64.U16 R4, R2 ;  /* 0x0000000200047312 */ /* 0x0040620000101800 */
[----:B------:R-:W-:Y:S05]  /*8690*/  BRA `(.L_x_7138) ;  /* 0x0000000c00707947 */ /* 0x000fea0003800000 */
.L_x_7135:
        /* <DEDUP_REMOVED lines=9> */
.L_x_7140:
[----:B------:R-:W2:Y:S02]  /*8730*/  LDG.E R2, desc[UR36][R2.64] ;  /* 0x0000002402027981 */ /* 0x000ea4000c1e1900 */
[----:B--2---:R0:W1:Y:S01]  /*8740*/  I2F.F64 R4, R2 ;  /* 0x0000000200047312 */ /* 0x0040620000201c00 */
[----:B------:R-:W-:Y:S05]  /*8750*/  BRA `(.L_x_7138) ;  /* 0x0000000c00407947 */ /* 0x000fea0003800000 */
.L_x_7139:
[----:B------:R-:W2:Y:S02]  /*8760*/  LDG.E.U16 R2, desc[UR36][R2.64] ;  /* 0x0000002402027981 */ /* 0x000ea4000c1e1500 */
[----:B--2---:R0:W1:Y:S01]  /*8770*/  I2F.F64.S16 R4, R2 ;  /* 0x0000000200047312 */ /* 0x0040620000101c00 */
[----:B------:R-:W-:Y:S05]  /*8780*/  BRA `(.L_x_7138) ;  /* 0x0000000c00347947 */ /* 0x000fea0003800000 */
.L_x_7134:
        /* <DEDUP_REMOVED lines=10> */
.L_x_7142:
[----:B------:R-:W2:Y:S02]  /*8830*/  LDG.E.U16 R0, desc[UR36][R2.64] ;  /* 0x0000002402007981 */ /* 0x000ea4000c1e1500 */
[----:B--2---:R-:W-:-:S05]  /*8840*/  HADD2.F32 R0, -RZ, R0.H0_H0 ;  /* 0x20000000ff007230 */ /* 0x004fca0000004100 */
[----:B------:R-:W-:-:S04]  /*8850*/  FMUL.FTZ R0, R0, 1 ;  /* 0x3f80000000007820 */ /* 0x000fc80000410000 */
[----:B------:R0:W1:Y:S01]  /*8860*/  F2F.F64.F32 R4, R0 ;  /* 0x0000000000047310 */ /* 0x0000620000201800 */
[----:B------:R-:W-:Y:S05]  /*8870*/  BRA `(.L_x_7138) ;  /* 0x0000000800f87947 */ /* 0x000fea0003800000 */
.L_x_7141:
        /* <DEDUP_REMOVED lines=10> */
.L_x_7144:
[----:B------:R-:W2:Y:S02]  /*8920*/  LDG.E.U16 R2, desc[UR36][R2.64] ;  /* 0x0000002402027981 */ /* 0x000ea4000c1e1500 */
[----:B--2---:R-:W-:-:S05]  /*8930*/  HADD2.F32 R0, -RZ, R2.H0_H0 ;  /* 0x20000002ff007230 */ /* 0x004fca0000004100 */
[----:B------:R-:W-:-:S04]  /*8940*/  FMUL.FTZ R0, R0, 1 ;  /* 0x3f80000000007820 */ /* 0x000fc80000410000 */
[----:B------:R0:W1:Y:S01]  /*8950*/  F2F.F64.F32 R4, R0 ;  /* 0x0000000000047310 */ /* 0x0000620000201800 */
[----:B------:R-:W-:Y:S05]  /*8960*/  BRA `(.L_x_7138) ;  /* 0x0000000800bc7947 */ /* 0x000fea0003800000 */
.L_x_7143:
[----:B------:R0:W5:Y:S01]  /*8970*/  LDG.E.64 R4, desc[UR36][R2.64] ;  /* 0x0000002402047981 */ /* 0x000162000c1e1b00 */
[----:B------:R-:W-:Y:S05]  /*8980*/  BRA `(.L_x_7138) ;  /* 0x0000000800b47947 */ /* 0x000fea0003800000 */
.L_x_7133:
        /* <DEDUP_REMOVED lines=13> */
.L_x_7147:
[----:B------:R0:W5:Y:S01]  /*8a60*/  LDG.E.64 R4, desc[UR36][R2.64] ;  /* 0x0000002402047981 */ /* 0x000162000c1e1b00 */
[----:B------:R-:W-:Y:S05]  /*8a70*/  BRA `(.L_x_7138) ;  /* 0x0000000800787947 */ /* 0x000fea0003800000 */
.L_x_7146:
        /* <DEDUP_REMOVED lines=28> */
.L_x_7149:
        /* <DEDUP_REMOVED lines=15> */
.L_x_7148:
[----:B------:R-:W2:Y:S02]  /*8d30*/  LDG.E.U16 R0, desc[UR36][R2.64] ;  /* 0x0000002402007981 */ /* 0x000ea4000c1e1500 */
[----:B--2---:R-:W-:-:S04]  /*8d40*/  IMAD.U32 R0, R0, 0x10000, RZ ;  /* 0x0001000000007824 */ /* 0x004fc800078e00ff */
[----:B------:R-:W-:-:S04]  /*8d50*/  FMUL.FTZ R0, R0, 1 ;  /* 0x3f80000000007820 */ /* 0x000fc80000410000 */
[----:B------:R0:W1:Y:S01]  /*8d60*/  F2F.F64.F32 R4, R0 ;  /* 0x0000000000047310 */ /* 0x0000620000201800 */
[----:B------:R-:W-:Y:S05]  /*8d70*/  BRA `(.L_x_7138) ;  /* 0x0000000400b87947 */ /* 0x000fea0003800000 */
.L_x_7145:
        /* <DEDUP_REMOVED lines=11> */
.L_x_7152:
        /* <DEDUP_REMOVED lines=21> */
.L_x_7156:
[----:B------:R-:W-:Y:S05]  /*8f80*/  BSYNC B1 ;  /* 0x0000000000017941 */ /* 0x000fea0003800000 */
.L_x_7155:
[----:B------:R-:W-:Y:S01]  /*8f90*/  LEA R3, R0, 0x3b800000, 0x17 ;  /* 0x3b80000000037811 */ /* 0x000fe200078eb8ff */
[----:B------:R-:W-:-:S05]  /*8fa0*/  IMAD.SHL.U32 R0, R2, 0x100000, RZ ;  /* 0x0010000002007824 */ /* 0x000fca00078e00ff */
[----:B------:R-:W-:-:S07]  /*8fb0*/  LOP3.LUT R0, R3, R0, R4, 0xfe, !PT ;  /* 0x0000000003007212 */ /* 0x000fce00078efe04 */
.L_x_7154:
[----:B------:R-:W-:Y:S05]  /*8fc0*/  BSYNC B0 ;  /* 0x0000000000007941 */ /* 0x000fea0003800000 */
.L_x_7153:
[----:B------:R-:W-:-:S04]  /*8fd0*/  FMUL.FTZ R0, R0, 1 ;  /* 0x3f80000000007820 */ /* 0x000fc80000410000 */
[----:B------:R2:W3:Y:S01]  /*8fe0*/  F2F.F64.F32 R4, R0 ;  /* 0x0000000000047310 */ /* 0x0004e20000201800 */
[----:B------:R-:W-:Y:S05]  /*8ff0*/  BRA `(.L_x_7138) ;  /* 0x0000000400187947 */ /* 0x000fea0003800000 */
.L_x_7151:
[----:B------:R-:W2:Y:S01]  /*9000*/  LDG.E.U8 R2, desc[UR36][R2.64] ;  /* 0x0000002402027981 */ /* 0x000ea2000c1e1100 */
[----:B------:R-:W-:Y:S01]  /*9010*/  BSSY B0, `(.L_x_7157) ;  /* 0x0000018000007945 */ /* 0x000fe20003800000 */
[----:B------:R-:W-:Y:S01]  /*9020*/  HFMA2.MMA R0, -RZ, RZ, 0, 0 ;  /* 0x00000000ff007435 */ /* 0x000fe200000001ff */
        /* <DEDUP_REMOVED lines=18> */
.L_x_7160:
[----:B------:R-:W-:Y:S05]  /*9150*/  BSYNC B1 ;  /* 0x0000000000017941 */ /* 0x000fea0003800000 */
.L_x_7159:
[----:B------:R-:W-:Y:S01]  /*9160*/  LEA R3, R0, 0x37800000, 0x17 ;  /* 0x3780000000037811 */ /* 0x000fe200078eb8ff */
[----:B------:R-:W-:-:S05]  /*9170*/  IMAD.SHL.U32 R0, R2, 0x200000, RZ ;  /* 0x0020000002007824 */ /* 0x000fca00078e00ff */
[----:B------:R-:W-:-:S07]  /*9180*/  LOP3.LUT R0, R3, R0, R4, 0xfe, !PT ;  /* 0x0000000003007212 */ /* 0x000fce00078efe04 */
.L_x_7158:
[----:B------:R-:W-:Y:S05]  /*9190*/  BSYNC B0 ;  /* 0x0000000000007941 */ /* 0x000fea0003800000 */
.L_x_7157:
[----:B------:R-:W-:-:S04]  /*91a0*/  FMUL.FTZ R0, R0, 1 ;  /* 0x3f80000000007820 */ /* 0x000fc80000410000 */
[----:B------:R4:W0:Y:S01]  /*91b0*/  F2F.F64.F32 R4, R0 ;  /* 0x0000000000047310 */ /* 0x0008220000201800 */
[----:B------:R-:W-:Y:S05]  /*91c0*/  BRA `(.L_x_7138) ;  /* 0x0000000000a47947 */ /* 0x000fea0003800000 */
.L_x_7150:
        /* <DEDUP_REMOVED lines=14> */
.L_x_7164:
[----:B------:R-:W-:Y:S05]  /*92b0*/  BSYNC B0 ;  /* 0x0000000000007941 */ /* 0x000fea0003800000 */
.L_x_7163:
[----:B------:R-:W-:-:S04]  /*92c0*/  FMUL.FTZ R0, R0, 1 ;  /* 0x3f80000000007820 */ /* 0x000fc80000410000 */
[----:B------:R0:W1:Y:S01]  /*92d0*/  F2F.F64.F32 R4, R0 ;  /* 0x0000000000047310 */ /* 0x0000620000201800 */
[----:B------:R-:W-:Y:S05]  /*92e0*/  BRA `(.L_x_7138) ;  /* 0x00000000005c7947 */ /* 0x000fea0003800000 */
.L_x_7137:
        /* <DEDUP_REMOVED lines=16> */
.L_x_7165:
[----:B------:R-:W-:Y:S01]  /*93f0*/  CS2R R4, SRZ ;  /* 0x0000000000047805 */ /* 0x000fe2000001ff00 */
[----:B------:R-:W-:Y:S06]  /*9400*/  BRA `(.L_x_7138) ;  /* 0x0000000000147947 */ /* 0x000fec0003800000 */
.L_x_7162:
[----:B------:R-:W2:Y:S02]  /*9410*/  LDG.E.64 R4, desc[UR36][R2.64] ;  /* 0x0000002402047981 */ /* 0x000ea4000c1e1b00 */
[----:B--2---:R-:W0:Y:S01]  /*9420*/  I2F.F64.U64 R4, R4 ;  /* 0x0000000400047312 */ /* 0x004e220000301800 */
[----:B------:R-:W-:Y:S05]  /*9430*/  BRA `(.L_x_7138) ;  /* 0x0000000000087947 */ /* 0x000fea0003800000 */
.L_x_7161:
[----:B------:R-:W2:Y:S02]  /*9440*/  LDG.E R2, desc[UR36][R2.64] ;  /* 0x0000002402027981 */ /* 0x000ea4000c1e1900 */
[----:B--2---:R0:W1:Y:S02]  /*9450*/  I2F.F64.U32 R4, R2 ;  /* 0x0000000200047312 */ /* 0x0040640000201800 */
.L_x_7138:
        /* <DEDUP_REMOVED lines=17> */
.L_x_7169:
        /* <DEDUP_REMOVED lines=58> */
.L_x_7170:
[----:B------:R-:W-:Y:S05]  /*9910*/  BSYNC B1 ;  /* 0x0000000000017941 */ /* 0x000fea0003800000 */
.L_x_7168:
[----:B------:R-:W-:Y:S02]  /*9920*/  ULDC.64 UR4, c[0x0][0x420] ;  /* 0x0001080000047ab9 */ /* 0x000fe40000000a00 */
[----:B------:R-:W-:Y:S01]  /*9930*/  DMUL R4, R4, UR4 ;  /* 0x0000000404047c28 */ /* 0x000fe20008000000 */
[----:B------:R-:W-:Y:S10]  /*9940*/  BRA `(.L_x_7171) ;  /* 0x0000000000087947 */ /* 0x000ff40003800000 */
.L_x_7167:
[----:B------:R-:W-:Y:S02]  /*9950*/  ULDC.64 UR4, c[0x0][0x428] ;  /* 0x00010a0000047ab9 */ /* 0x000fe40000000a00 */
[----:B------:R-:W-:-:S11]  /*9960*/  DMUL R4, R4, UR4 ;  /* 0x0000000404047c28 */ /* 0x000fd60008000000 */
.L_x_7171:
[----:B------:R-:W-:Y:S05]  /*9970*/  BSYNC B0 ;  /* 0x0000000000007941 */ /* 0x000fea0003800000 */
.L_x_7166:
        /* <DEDUP_REMOVED lines=15> */
.L_x_7175:
[----:B------:R-:W0:Y:S02]  /*9a70*/  F2I.S64.F64.TRUNC R4, R4 ;  /* 0x0000000400047311 */ /* 0x000e24000030d900 */
[----:B0-----:R-:W-:-:S05]  /*9a80*/  IMAD.MOV.U32 R3, RZ, RZ, R4 ;  /* 0x000000ffff037224 */ /* 0x001fca00078e0004 */
[----:B------:R3:W-:Y:S01]  /*9a90*/  STG.E.U8 desc[UR36][R16.64], R3 ;  /* 0x0000000310007986 */ /* 0x0007e2000c101124 */
[----:B------:R-:W-:Y:S05]  /*9aa0*/  BRA `(.L_x_7177) ;  /* 0x0000000c00f87947 */ /* 0x000fea0003800000 */
.L_x_7174:
        /* <DEDUP_REMOVED lines=9> */
.L_x_7179:
[----:B------:R-:W0:Y:S02]  /*9b40*/  F2I.F64.TRUNC R5, R4 ;  /* 0x0000000400057311 */ /* 0x000e24000030d100 */
[----:B0-----:R2:W-:Y:S01]  /*9b50*/  STG.E desc[UR36][R16.64], R5 ;  /* 0x0000000510007986 */ /* 0x0015e2000c101924 */
[----:B------:R-:W-:Y:S05]  /*9b60*/  BRA `(.L_x_7177) ;  /* 0x0000000c00c87947 */ /* 0x000fea0003800000 */
.L_x_7178:
[----:B------:R-:W0:Y:S02]  /*9b70*/  F2I.F64.TRUNC R5, R4 ;  /* 0x0000000400057311 */ /* 0x000e24000030d100 */
[----:B0-----:R0:W-:Y:S01]  /*9b80*/  STG.E.U16 desc[UR36][R16.64], R5 ;  /* 0x0000000510007986 */ /* 0x0011e2000c101524 */
[----:B------:R-:W-:Y:S05]  /*9b90*/  BRA `(.L_x_7177) ;  /* 0x0000000c00bc7947 */ /* 0x000fea0003800000 */
.L_x_7173:
        /* <DEDUP_REMOVED lines=13> */
.L_x_7181:
        /* <DEDUP_REMOVED lines=8> */
.L_x_7180:
        /* <DEDUP_REMOVED lines=14> */
.L_x_7183:
        /* <DEDUP_REMOVED lines=9> */
.L_x_7182:
[----:B------:R0:W-:Y:S01]  /*9e60*/  STG.E.64 desc[UR36][R16.64], R4 ;  /* 0x0000000410007986 */ /* 0x0001e2000c101b24 */
[----:B------:R-:W-:Y:S05]  /*9e70*/  BRA `(.L_x_7177) ;  /* 0x0000000c00047947 */ /* 0x000fea0003800000 */
.L_x_7172:
        /* <DEDUP_REMOVED lines=12> */
.L_x_7186:
[----:B------:R-:W-:-:S05]  /*9f40*/  CS2R R6, SRZ ;  /* 0x0000000000067805 */ /* 0x000fca000001ff00 */
[----:B------:R0:W-:Y:S01]  /*9f50*/  STG.E.128 desc[UR36][R16.64], R4 ;  /* 0x0000000410007986 */ /* 0x0001e2000c101d24 */
[----:B------:R-:W-:Y:S05]  /*9f60*/  BRA `(.L_x_7177) ;  /* 0x0000000800c87947 */ /* 0x000fea0003800000 */
.L_x_7185:
        /* <DEDUP_REMOVED lines=15> */
[----:B------:R-:W-:Y:S02]  /*a060*/  SHF.R.U32.HI R3, RZ, 0x18, R0 ;  /* 0x00000018ff037819 */ /* 0x000fe40000011600 */
[----:B------:R-:W-:-:S09]  /*a070*/  MOV R0, 0x7f ;  /* 0x0000007f00007802 */ /* 0x000fd20000000f00 */
        /* <DEDUP_REMOVED lines=8> */
.L_x_7190:
[----:B------:R-:W-:Y:S05]  /*a100*/  BSYNC B0 ;  /* 0x0000000000007941 */ /* 0x000fea0003800000 */
.L_x_7189:
[----:B------:R-:W-:-:S05]  /*a110*/  LOP3.LUT R3, R0, R3, RZ, 0xfc, !PT ;  /* 0x0000000300037212 */ /* 0x000fca00078efcff */
[----:B------:R0:W-:Y:S01]  /*a120*/  STG.E.U8 desc[UR36][R16.64], R3 ;  /* 0x0000000310007986 */ /* 0x0001e2000c101124 */
[----:B------:R-:W-:Y:S05]  /*a130*/  BRA `(.L_x_7177) ;  /* 0x0000000800547947 */ /* 0x000fea0003800000 */
.L_x_7188:
        /* <DEDUP_REMOVED lines=17> */
.L_x_7192:
[----:B------:R-:W-:Y:S01]  /*a250*/  IMAD.MOV.U32 R0, RZ, RZ, 0x7f ;  /* 0x0000007fff007424 */ /* 0x000fe200078e00ff */
[----:B------:R-:W-:-:S04]  /*a260*/  ISETP.GT.U32.AND P0, PT, R2, 0x7f800000, PT ;  /* 0x7f8000000200780c */ /* 0x000fc80003f04070 */
[----:B------:R-:W-:-:S09]  /*a270*/  SEL R0, R0, 0x7c, P0 ;  /* 0x0000007c00007807 */ /* 0x000fd20000000000 */
.L_x_7193:
[----:B------:R-:W-:Y:S05]  /*a280*/  BSYNC B0 ;  /* 0x0000000000007941 */ /* 0x000fea0003800000 */
.L_x_7191:
[----:B------:R-:W-:-:S04]  /*a290*/  LOP3.LUT R2, R3, 0x80000000, RZ, 0xc0, !PT ;  /* 0x8000000003027812 */ /* 0x000fc800078ec0ff */
[----:B------:R-:W-:-:S04]  /*a2a0*/  SHF.R.U32.HI R3, RZ, 0x18, R2 ;  /* 0x00000018ff037819 */ /* 0x000fc80000011602 */
[----:B------:R-:W-:-:S05]  /*a2b0*/  LOP3.LUT R3, R0, R3, RZ, 0xfc, !PT ;  /* 0x0000000300037212 */ /* 0x000fca00078efcff */
[----:B------:R0:W-:Y:S01]  /*a2c0*/  STG.E.U8 desc[UR36][R16.64], R3 ;  /* 0x0000000310007986 */ /* 0x0001e2000c101124 */
[----:B------:R-:W-:Y:S05]  /*a2d0*/  BRA `(.L_x_7177) ;  /* 0x0000000400ec7947 */ /* 0x000fea0003800000 */
.L_x_7187:
        /* <DEDUP_REMOVED lines=8> */
.L_x_7184:
        /* <DEDUP_REMOVED lines=11> */
.L_x_7196:
        /* <DEDUP_REMOVED lines=21> */
.L_x_7199:
[----:B------:R-:W-:-:S04]  /*a560*/  LOP3.LUT R2, R3, 0x80000000, RZ, 0xc0, !PT ;  /* 0x8000000003027812 */ /* 0x000fc800078ec0ff */
[----:B------:R-:W-:-:S04]  /*a570*/  SHF.R.U32.HI R3, RZ, 0x18, R2 ;  /* 0x00000018ff037819 */ /* 0x000fc80000011602 */
[----:B------:R-:W-:-:S04]  /*a580*/  LOP3.LUT R0, R0, R3, RZ, 0xfc, !PT ;  /* 0x0000000300007212 */ /* 0x000fc800078efcff */
[----:B------:R-:W-:-:S07]  /*a590*/  PRMT R8, R0, 0x7610, R8 ;  /* 0x0000761000087816 */ /* 0x000fce0000000008 */
.L_x_7198:
[----:B------:R-:W-:Y:S05]  /*a5a0*/  BSYNC B0 ;  /* 0x0000000000007941 */ /* 0x000fea0003800000 */
.L_x_7197:
[----:B------:R0:W-:Y:S01]  /*a5b0*/  STG.E.U8 desc[UR36][R16.64], R8 ;  /* 0x0000000810007986 */ /* 0x0001e2000c101124 */
[----:B------:R-:W-:Y:S05]  /*a5c0*/  BRA `(.L_x_7177) ;  /* 0x0000000400307947 */ /* 0x000fea0003800000 */
.L_x_7195:
        /* <DEDUP_REMOVED lines=21> */
.L_x_7202:
[----:B------:R-:W-:-:S04]  /*a720*/  LOP3.LUT R2, R3, 0x80000000, RZ, 0xc0, !PT ;  /* 0x8000000003027812 */ /* 0x000fc800078ec0ff */
[----:B------:R-:W-:-:S04]  /*a730*/  SHF.R.U32.HI R3, RZ, 0x18, R2 ;  /* 0x00000018ff037819 */ /* 0x000fc80000011602 */
[----:B------:R-:W-:-:S04]  /*a740*/  LOP3.LUT R0, R0, R3, RZ, 0xfc, !PT ;  /* 0x0000000300007212 */ /* 0x000fc800078efcff */
[----:B------:R-:W-:-:S07]  /*a750*/  PRMT R8, R0, 0x7610, R8 ;  /* 0x0000761000087816 */ /* 0x000fce0000000008 */
.L_x_7201:
[----:B------:R-:W-:Y:S05]  /*a760*/  BSYNC B0 ;  /* 0x0000000000007941 */ /* 0x000fea0003800000 */
.L_x_7200:
[----:B------:R0:W-:Y:S01]  /*a770*/  STG.E.U8 desc[UR36][R16.64], R8 ;  /* 0x0000000810007986 */ /* 0x0001e2000c101124 */
[----:B------:R-:W-:Y:S05]  /*a780*/  BRA `(.L_x_7177) ;  /* 0x0000000000c07947 */ /* 0x000fea0003800000 */
.L_x_7194:
        /* <DEDUP_REMOVED lines=26> */
.L_x_7176:
        /* <DEDUP_REMOVED lines=16> */
.L_x_7205:
[----:B------:R-:W-:Y:S05]  /*aa30*/  BRA `(.L_x_7177) ;  /* 0x0000000000147947 */ /* 0x000fea0003800000 */
.L_x_7204:
[----:B------:R-:W0:Y:S02]  /*aa40*/  F2I.U64.F64.TRUNC R4, R4 ;  /* 0x0000000400047311 */ /* 0x000e24000030d800 */
[----:B0-----:R0:W-:Y:S01]  /*aa50*/  STG.E.64 desc[UR36][R16.64], R4 ;  /* 0x0000000410007986 */ /* 0x0011e2000c101b24 */
[----:B------:R-:W-:Y:S05]  /*aa60*/  BRA `(.L_x_7177) ;  /* 0x0000000000087947 */ /* 0x000fea0003800000 */
.L_x_7203:
[----:B------:R-:W0:Y:S02]  /*aa70*/  F2I.U32.F64.TRUNC R5, R4 ;  /* 0x0000000400057311 */ /* 0x000e24000030d000 */
[----:B0-----:R0:W-:Y:S02]  /*aa80*/  STG.E desc[UR36][R16.64], R5 ;  /* 0x0000000510007986 */ /* 0x0011e4000c101924 */
.L_x_7177:
[----:B------:R-:W-:-:S07]  /*aa90*/  VIADD R19, R19, 0x80 ;  /* 0x0000008013137836 */ /* 0x000fce0000000000 */
.L_x_7131:
[----:B------:R-:W-:Y:S05]  /*aaa0*/  BSYNC B6 ;  /* 0x0000000000067941 */ /* 0x000fea0003800000 */
.L_x_7130:
        /* <DEDUP_REMOVED lines=306> */
.L_x_7206:
        /* <DEDUP_REMOVED lines=21> */
.L_x_7210:
[----:B------:R-:W2:Y:S02]  /*bf20*/  LDG.E.U8 R2, desc[UR36][R2.64] ;  /* 0x0000002402027981 */ /* 0x000ea4000c1e1100 */
[----:B--2---:R0:W1:Y:S01]  /*bf30*/  I2F.F64.U16 R4, R2 ;  /* 0x0000000200047312 */ /* 0x0040620000101800 */
[----:B------:R-:W-:Y:S05]  /*bf40*/  BRA `(.L_x_7212) ;  /* 0x0000000c00707947 */ /* 0x000fea0003800000 */
.L_x_7209:
[----:B------:R-:W-:-:S13]  /*bf50*/  ISETP.NE.AND P0, PT, R4, 0x2, PT ;  /* 0x000000020400780c */ /* 0x000fda0003f05270 */
[----:B------:R-:W-:Y:S05]  /*bf60*/  @!P0 BRA `(.L_x_7213) ;  /* 0x0000000000288947 */ /* 0x000fea0003800000 */
[----:B------:R-:W-:-:S13]  /*bf70*/  ISETP.NE.AND P0, PT, R4, 0x3, PT ;  /* 0x000000030400780c */ /* 0x000fda0003f05270 */
[----:B------:R-:W-:Y:S05]  /*bf80*/  @!P0 BRA `(.L_x_7214) ;  /* 0x0000000000148947 */ /* 0x000fea0003800000 */
[----:B------:R-:W-:-:S13]  /*bf90*/  ISETP.NE.AND P0, PT, R4, 0x4, PT ;  /* 0x000000040400780c */ /* 0x000fda0003f05270 */
[----:B------:R-:W-:Y:S05]  /*bfa0*/  @P0 BRA `(.L_x_7211) ;  /* 0x0000000800fc0947 */ /* 0x000fea0003800000 */
[----:B------:R-:W2:Y:S02]  /*bfb0*/  LDG.E.64 R4, desc[UR36][R2.64] ;  /* 0x0000002402047981 */ /* 0x000ea4000c1e1b00 */
[----:B--2---:R-:W2:Y:S01]  /*bfc0*/  I2F.F64.S64 R4, R4 ;  /* 0x0000000400047312 */ /* 0x004ea20000301c00 */
[----:B------:R-:W-:Y:S05]  /*bfd0*/  BRA `(.L_x_7212) ;  /* 0x0000000c004c7947 */ /* 0x000fea0003800000 */
.L_x_7214:
[----:B------:R-:W2:Y:S02]  /*bfe0*/  LDG.E R2, desc[UR36][R2.64] ;  /* 0x0000002402027981 */ /* 0x000ea4000c1e1900 */
[----:B--2---:R3:W4:Y:S01]  /*bff0*/  I2F.F64 R4, R2 ;  /* 0x0000000200047312 */ /* 0x0047220000201c00 */
[----:B------:R-:W-:Y:S05]  /*c000*/  BRA `(.L_x_7212) ;  /* 0x0000000c00407947 */ /* 0x000fea0003800000 */
.L_x_7213:
[----:B------:R-:W2:Y:S02]  /*c010*/  LDG.E.U16 R2, desc[UR36][R2.64] ;  /* 0x0000002402027981 */ /* 0x000ea4000c1e1500 */
[----:B--2---:R0:W1:Y:S01]  /*c020*/  I2F.F64.S16 R4, R2 ;  /* 0x0000000200047312 */ /* 0x0040620000101c00 */
[----:B------:R-:W-:Y:S05]  /*c030*/  BRA `(.L_x_7212) ;  /* 0x0000000c00347947 */ /* 0x000fea0003800000 */
.L_x_7208:
        /* <DEDUP_REMOVED lines=10> */
.L_x_7216:
[----:B------:R-:W2:Y:S02]  /*c0e0*/  LDG.E.U16 R0, desc[UR36][R2.64] ;  /* 0x0000002402007981 */ /* 0x000ea4000c1e1500 */
[----:B--2---:R-:W-:-:S05]  /*c0f0*/  HADD2.F32 R0, -RZ, R0.H0_H0 ;  /* 0x20000000ff007230 */ /* 0x004fca0000004100 */
[----:B------:R-:W-:-:S04]  /*c100*/  FMUL.FTZ R0, R0, 1 ;  /* 0x3f80000000007820 */ /* 0x000fc80000410000 */
[----:B------:R0:W1:Y:S01]  /*c110*/  F2F.F64.F32 R4, R0 ;  /* 0x0000000000047310 */ /* 0x0000620000201800 */
[----:B------:R-:W-:Y:S05]  /*c120*/  BRA `(.L_x_7212) ;  /* 0x0000000800f87947 */ /* 0x000fea0003800000 */
.L_x_7215:
        /* <DEDUP_REMOVED lines=10> */
.L_x_7218:
[----:B------:R-:W2:Y:S02]  /*c1d0*/  LDG.E.U16 R2, desc[UR36][R2.64] ;  /* 0x0000002402027981 */ /* 0x000ea4000c1e1500 */
[----:B--2---:R-:W-:-:S05]  /*c1e0*/  HADD2.F32 R0, -RZ, R2.H0_H0 ;  /* 0x20000002ff007230 */ /* 0x004fca0000004100 */
[----:B------:R-:W-:-:S04]  /*c1f0*/  FMUL.FTZ R0, R0, 1 ;  /* 0x3f80000000007820 */ /* 0x000fc80000410000 */
[----:B------:R0:W1:Y:S01]  /*c200*/  F2F.F64.F32 R4, R0 ;  /* 0x0000000000047310 */ /* 0x0000620000201800 */
[----:B------:R-:W-:Y:S05]  /*c210*/  BRA `(.L_x_7212) ;  /* 0x0000000800bc7947 */ /* 0x000fea0003800000 */
.L_x_7217:
[----:B------:R0:W5:Y:S01]  /*c220*/  LDG.E.64 R4, desc[UR36][R2.64] ;  /* 0x0000002402047981 */ /* 0x000162000c1e1b00 */
[----:B------:R-:W-:Y:S05]  /*c230*/  BRA `(.L_x_7212) ;  /* 0x0000000800b47947 */ /* 0x000fea0003800000 */
.L_x_7207:
        /* <DEDUP_REMOVED lines=13> */
.L_x_7221:
[----:B------:R0:W5:Y:S01]  /*c310*/  LDG.E.64 R4, desc[UR36][R2.64] ;  /* 0x0000002402047981 */ /* 0x000162000c1e1b00 */
[----:B------:R-:W-:Y:S05]  /*c320*/  BRA `(.L_x_7212) ;  /* 0x0000000800787947 */ /* 0x000fea0003800000 */
.L_x_7220:
        /* <DEDUP_REMOVED lines=28> */
.L_x_7223:
        /* <DEDUP_REMOVED lines=15> */
.L_x_7222:
[----:B------:R-:W2:Y:S02]  /*c5e0*/  LDG.E.U16 R0, desc[UR36][R2.64] ;  /* 0x0000002402007981 */ /* 0x000ea4000c1e1500 */
[----:B--2---:R-:W-:-:S05]  /*c5f0*/  SHF.L.U32 R0, R0, 0x10, RZ ;  /* 0x0000001000007819 */ /* 0x004fca00000006ff */
[----:B------:R-:W-:-:S04]  /*c600*/  FMUL.FTZ R0, R0, 1 ;  /* 0x3f80000000007820 */ /* 0x000fc80000410000 */
[----:B------:R0:W1:Y:S01]  /*c610*/  F2F.F64.F32 R4, R0 ;  /* 0x0000000000047310 */ /* 0x0000620000201800 */
[----:B------:R-:W-:Y:S05]  /*c620*/  BRA `(.L_x_7212) ;  /* 0x0000000400b87947 */ /* 0x000fea0003800000 */
.L_x_7219:
        /* <DEDUP_REMOVED lines=11> */
.L_x_7226:
        /* <DEDUP_REMOVED lines=21> */
.L_x_7230:
[----:B------:R-:W-:Y:S05]  /*c830*/  BSYNC B1 ;  /* 0x0000000000017941 */ /* 0x000fea0003800000 */
.L_x_7229:
[----:B------:R-:W-:Y:S01]  /*c840*/  LEA R3, R0, 0x3b800000, 0x17 ;  /* 0x3b80000000037811 */ /* 0x000fe200078eb8ff */
[----:B------:R-:W-:-:S05]  /*c850*/  IMAD.SHL.U32 R0, R2, 0x100000, RZ ;  /* 0x0010000002007824 */ /* 0x000fca00078e00ff */
[----:B------:R-:W-:-:S07]  /*c860*/  LOP3.LUT R0, R3, R0, R4, 0xfe, !PT ;  /* 0x0000000003007212 */ /* 0x000fce00078efe04 */
.L_x_7228:
[----:B------:R-:W-:Y:S05]  /*c870*/  BSYNC B0 ;  /* 0x0000000000007941 */ /* 0x000fea0003800000 */
.L_x_7227:
[----:B------:R-:W-:-:S04]  /*c880*/  FMUL.FTZ R0, R0, 1 ;  /* 0x3f80000000007820 */ /* 0x000fc80000410000 */
[----:B------:R0:W1:Y:S01]  /*c890*/  F2F.F64.F32 R4, R0 ;  /* 0x0000000000047310 */ /* 0x0000620000201800 */
[----:B------:R-:W-:Y:S05]  /*c8a0*/  BRA `(.L_x_7212) ;  /* 0x0000000400187947 */ /* 0x000fea0003800000 */
.L_x_7225:
        /* <DEDUP_REMOVED lines=21> */
.L_x_7234:
[----:B------:R-:W-:Y:S05]  /*ca00*/  BSYNC B1 ;  /* 0x0000000000017941 */ /* 0x000fea0003800000 */
.L_x_7233:
[----:B------:R-:W-:Y:S01]  /*ca10*/  LEA R3, R0, 0x37800000, 0x17 ;  /* 0x3780000000037811 */ /* 0x000fe200078eb8ff */
[----:B------:R-:W-:-:S05]  /*ca20*/  IMAD.SHL.U32 R0, R2, 0x200000, RZ ;  /* 0x0020000002007824 */ /* 0x000fca00078e00ff */
[----:B------:R-:W-:-:S07]  /*ca30*/  LOP3.LUT R0, R3, R0, R4, 0xfe, !PT ;  /* 0x0000000003007212 */ /* 0x000fce00078efe04 */
.L_x_7232:
[----:B------:R-:W-:Y:S05]  /*ca40*/  BSYNC B0 ;  /* 0x0000000000007941 */ /* 0x000fea0003800000 */
.L_x_7231:
[----:B------:R-:W-:-:S04]  /*ca50*/  FMUL.FTZ R0, R0, 1 ;  /* 0x3f80000000007820 */ /* 0x000fc80000410000 */
[----:B------:R0:W1:Y:S01]  /*ca60*/  F2F.F64.F32 R4, R0 ;  /* 0x0000000000047310 */ /* 0x0000620000201800 */
[----:B------:R-:W-:Y:S05]  /*ca70*/  BRA `(.L_x_7212) ;  /* 0x0000000000a47947 */ /* 0x000fea0003800000 */
.L_x_7224:
        /* <DEDUP_REMOVED lines=14> */
.L_x_7238:
[----:B------:R-:W-:Y:S05]  /*cb60*/  BSYNC B0 ;  /* 0x0000000000007941 */ /* 0x000fea0003800000 */
.L_x_7237:
[----:B------:R-:W-:-:S04]  /*cb70*/  FMUL.FTZ R0, R0, 1 ;  /* 0x3f80000000007820 */ /* 0x000fc80000410000 */
[----:B------:R0:W1:Y:S01]  /*cb80*/  F2F.F64.F32 R4, R0 ;  /* 0x0000000000047310 */ /* 0x0000620000201800 */
[----:B------:R-:W-:Y:S05]  /*cb90*/  BRA `(.L_x_7212) ;  /* 0x00000000005c7947 */ /* 0x000fea0003800000 */
.L_x_7211:
        /* <DEDUP_REMOVED lines=16> */
.L_x_7239:
[----:B------:R-:W-:Y:S01]  /*cca0*/  CS2R R4, SRZ ;  /* 0x0000000000047805 */ /* 0x000fe2000001ff00 */
[----:B------:R-:W-:Y:S06]  /*ccb0*/  BRA `(.L_x_7212) ;  /* 0x0000000000147947 */ /* 0x000fec0003800000 */
.L_x_7236:
[----:B------:R-:W2:Y:S02]  /*ccc0*/  LDG.E.64 R4, desc[UR36][R2.64] ;  /* 0x0000002402047981 */ /* 0x000ea4000c1e1b00 */
[----:B--2---:R-:W0:Y:S01]  /*ccd0*/  I2F.F64.U64 R4, R4 ;  /* 0x0000000400047312 */ /* 0x004e220000301800 */
[----:B------:R-:W-:Y:S05]  /*cce0*/  BRA `(.L_x_7212) ;  /* 0x0000000000087947 */ /* 0x000fea0003800000 */
.L_x_7235:
[----:B------:R-:W2:Y:S02]  /*ccf0*/  LDG.E R2, desc[UR36][R2.64] ;  /* 0x0000002402027981 */ /* 0x000ea4000c1e1900 */
[----:B--2---:R0:W1:Y:S02]  /*cd00*/  I2F.F64.U32 R4, R2 ;  /* 0x0000000200047312 */ /* 0x0040640000201800 */
.L_x_7212:
[----:B012-45:R-:W-:Y:S01]  /*cd10*/  DSETP.GT.AND P0, PT, R4, RZ, PT ;  /* 0x000000ff0400722a */ /* 0x037fe20003f04000 */
        /* <DEDUP_REMOVED lines=8> */
[C---:B---3--:R-:W-:Y:S01]  /*cda0*/  DADD R2, R8.reuse, R8 ;  /* 0x0000000008027229 */ /* 0x048fe20000000008 */
[----:B------:R-:W-:Y:S01]  /*cdb0*/  IMAD.MOV.U32 R5, RZ, RZ, 0x3ff00000 ;  /* 0x3ff00000ff057424 */ /* 0x000fe200078e00ff */
[----:B------:R-:W-:Y:S01]  /*cdc0*/  ISETP.GE.AND P1, PT, R9, RZ, PT ;  /* 0x000000ff0900720c */ /* 0x000fe20003f26270 */
[----:B------:R-:W-:-:S03]  /*cdd0*/  DSETP.GTU.AND P0, PT, |R8|, +INF , PT ;  /* 0x7ff000000800742a */ /* 0x000fc60003f0c200 */
[----:B------:R-:W-:-:S04]  /*cde0*/  FSEL R5, -R5, +QNAN , !P1 ;  /* 0x7ff0000005057808 */ /* 0x000fc80004800100 */
[----:B------:R-:W-:Y:S02]  /*cdf0*/  FSEL R4, R2, RZ, P0 ;  /* 0x000000ff02047208 */ /* 0x000fe40000000000 */
[----:B------:R-:W-:Y:S01]  /*ce00*/  FSEL R5, R3, R5, P0 ;  /* 0x0000000503057208 */ /* 0x000fe20000000000 */
[----:B------:R-:W-:Y:S06]  /*ce10*/  BRA `(.L_x_7244) ;  /* 0x0000000000e87947 */ /* 0x000fec0003800000 */
.L_x_7243:
[----:B---3--:R-:W-:Y:S01]  /*ce20*/  IMAD.MOV.U32 R2, RZ, RZ, 0x652b82fe ;  /* 0x652b82feff027424 */ /* 0x008fe200078e00ff */
[----:B------:R-:W-:Y:S01]  /*ce30*/  UMOV UR4, 0xfefa39ef ;  /* 0xfefa39ef00047882 */ /* 0x000fe20000000000 */
[----:B------:R-:W-:Y:S01]  /*ce40*/  IMAD.MOV.U32 R3, RZ, RZ, 0x3ff71547 ;  /* 0x3ff71547ff037424 */ /* 0x000fe200078e00ff */
[----:B------:R-:W-:Y:S01]  /*ce50*/  UMOV UR5, 0x3fe62e42 ;  /* 0x3fe62e4200057882 */ /* 0x000fe20000000000 */
[----:B------:R-:W-:Y:S01]  /*ce60*/  IMAD.SHL.U32 R0, R9, 0x2, RZ ;  /* 0x0000000209007824 */ /* 0x000fe200078e00ff */
[----:B------:R-:W-:Y:S01]  /*ce70*/  MOV R10, 0x8ebd13cd ;  /* 0x8ebd13cd000a7802 */ /* 0x000fe20000000f00 */
[----:B------:R-:W-:Y:S02]  /*ce80*/  IMAD.MOV.U32 R11, RZ, RZ, 0x3e5af86d ;  /* 0x3e5af86dff0b7424 */ /* 0x000fe400078e00ff */
[----:B------:R-:W-:Y:S01]  /*ce90*/  DFMA R2, R8, R2, 6.75539944105574400000e+15 ;  /* 0x433800000802742b */ /* 0x000fe20000000002 */
[C---:B------:R-:W-:Y:S02]  /*cea0*/  ISETP.GE.U32.AND P0, PT, R0.reuse, 0x7fb3e647, PT ;  /* 0x7fb3e6470000780c */ /* 0x040fe40003f06070 */
        /* <DEDUP_REMOVED lines=49> */
.L_x_7244:
[----:B------:R-:W-:Y:S05]  /*d1c0*/  BSYNC B1 ;  /* 0x0000000000017941 */ /* 0x000fea0003800000 */
.L_x_7242:
[----:B------:R-:W-:Y:S02]  /*d1d0*/  ULDC.64 UR4, c[0x0][0x420] ;  /* 0x0001080000047ab9 */ /* 0x000fe40000000a00 */
[----:B------:R-:W-:Y:S01]  /*d1e0*/  DMUL R4, R4, UR4 ;  /* 0x0000000404047c28 */ /* 0x000fe20008000000 */
[----:B------:R-:W-:Y:S10]  /*d1f0*/  BRA `(.L_x_7245) ;  /* 0x0000000000087947 */ /* 0x000ff40003800000 */
.L_x_7241:
[----:B------:R-:W-:Y:S02]  /*d200*/  ULDC.64 UR4, c[0x0][0x428] ;  /* 0x00010a0000047ab9 */ /* 0x000fe40000000a00 */
[----:B------:R-:W-:-:S11]  /*d210*/  DMUL R4, R4, UR4 ;  /* 0x0000000404047c28 */ /* 0x000fd60008000000 */
.L_x_7245:
[----:B------:R-:W-:Y:S05]  /*d220*/  BSYNC B0 ;  /* 0x0000000000007941 */ /* 0x000fea0003800000 */
.L_x_7240:
[----:B---3--:R-:W0:Y:S02]  /*d230*/  LDC.U8 R2, c[0x0][0x440] ;  /* 0x00011000ff027b82 */ /* 0x008e240000000000 */
        /* <DEDUP_REMOVED lines=14> */
.L_x_7249:
[----:B------:R-:W0:Y:S02]  /*d320*/  F2I.S64.F64.TRUNC R4, R4 ;  /* 0x0000000400047311 */ /* 0x000e24000030d900 */
[----:B0-----:R-:W-:-:S05]  /*d330*/  IMAD.MOV.U32 R3, RZ, RZ, R4 ;  /* 0x000000ffff037224 */ /* 0x001fca00078e0004 */
[----:B------:R-:W-:Y:S01]  /*d340*/  STG.E.U8 desc[UR36][R16.64], R3 ;  /* 0x0000000310007986 */ /* 0x000fe2000c101124 */
[----:B------:R-:W-:Y:S05]  /*d350*/  EXIT ;  /* 0x000000000000794d */ /* 0x000fea0003800000 */
.L_x_7248:
        /* <DEDUP_REMOVED lines=9> */
.L_x_7252:
[----:B------:R-:W0:Y:S02]  /*d3f0*/  F2I.F64.TRUNC R5, R4 ;  /* 0x0000000400057311 */ /* 0x000e24000030d100 */
[----:B0-----:R-:W-:Y:S01]  /*d400*/  STG.E desc[UR36][R16.64], R5 ;  /* 0x0000000510007986 */ /* 0x001fe2000c101924 */
[----:B------:R-:W-:Y:S05]  /*d410*/  EXIT ;  /* 0x000000000000794d */ /* 0x000fea0003800000 */
.L_x_7251:
[----:B------:R-:W0:Y:S02]  /*d420*/  F2I.F64.TRUNC R5, R4 ;  /* 0x0000000400057311 */ /* 0x000e24000030d100 */
[----:B0-----:R-:W-:Y:S01]  /*d430*/  STG.E.U16 desc[UR36][R16.64], R5 ;  /* 0x0000000510007986 */ /* 0x001fe2000c101524 */
[----:B------:R-:W-:Y:S05]  /*d440*/  EXIT ;  /* 0x000000000000794d */ /* 0x000fea0003800000 */
.L_x_7247:
        /* <DEDUP_REMOVED lines=13> */
.L_x_7254:
        /* <DEDUP_REMOVED lines=8> */
.L_x_7253:
        /* <DEDUP_REMOVED lines=14> */
.L_x_7256:
        /* <DEDUP_REMOVED lines=9> */
.L_x_7255:
[----:B------:R-:W-:Y:S01]  /*d710*/  STG.E.64 desc[UR36][R16.64], R4 ;  /* 0x0000000410007986 */ /* 0x000fe2000c101b24 */
[----:B------:R-:W-:Y:S05]  /*d720*/  EXIT ;  /* 0x000000000000794d */ /* 0x000fea0003800000 */
.L_x_7246:
        /* <DEDUP_REMOVED lines=12> */
.L_x_7259:
[----:B------:R-:W-:-:S05]  /*d7f0*/  CS2R R6, SRZ ;  /* 0x0000000000067805 */ /* 0x000fca000001ff00 */
[----:B------:R-:W-:Y:S01]  /*d800*/  STG.E.128 desc[UR36][R16.64], R4 ;  /* 0x0000000410007986 */ /* 0x000fe2000c101d24 */
[----:B------:R-:W-:Y:S05]  /*d810*/  EXIT ;  /* 0x000000000000794d */ /* 0x000fea0003800000 */
.L_x_7258:
        /* <DEDUP_REMOVED lines=25> */
.L_x_7263:
[----:B------:R-:W-:Y:S05]  /*d9b0*/  BSYNC B0 ;  /* 0x0000000000007941 */ /* 0x000fea0003800000 */
.L_x_7262:
[----:B------:R-:W-:-:S05]  /*d9c0*/  LOP3.LUT R3, R0, R3, RZ, 0xfc, !PT ;  /* 0x0000000300037212 */ /* 0x000fca00078efcff */
[----:B------:R-:W-:Y:S01]  /*d9d0*/  STG.E.U8 desc[UR36][R16.64], R3 ;  /* 0x0000000310007986 */ /* 0x000fe2000c101124 */
[----:B------:R-:W-:Y:S05]  /*d9e0*/  EXIT ;  /* 0x000000000000794d */ /* 0x000fea0003800000 */
.L_x_7261:
        /* <DEDUP_REMOVED lines=17> */
.L_x_7265:
[----:B------:R-:W-:Y:S01]  /*db00*/  IMAD.MOV.U32 R0, RZ, RZ, 0x7f ;  /* 0x0000007fff007424 */ /* 0x000fe200078e00ff */
[----:B------:R-:W-:-:S04]  /*db10*/  ISETP.GT.U32.AND P0, PT, R2, 0x7f800000, PT ;  /* 0x7f8000000200780c */ /* 0x000fc80003f04070 */
[----:B------:R-:W-:-:S09]  /*db20*/  SEL R0, R0, 0x7c, P0 ;  /* 0x0000007c00007807 */ /* 0x000fd20000000000 */
.L_x_7266:
[----:B------:R-:W-:Y:S05]  /*db30*/  BSYNC B0 ;  /* 0x0000000000007941 */ /* 0x000fea0003800000 */
.L_x_7264:
[----:B------:R-:W-:-:S04]  /*db40*/  LOP3.LUT R2, R3, 0x80000000, RZ, 0xc0, !PT ;  /* 0x8000000003027812 */ /* 0x000fc800078ec0ff */
[----:B------:R-:W-:-:S04]  /*db50*/  SHF.R.U32.HI R3, RZ, 0x18, R2 ;  /* 0x00000018ff037819 */ /* 0x000fc80000011602 */
[----:B------:R-:W-:-:S05]  /*db60*/  LOP3.LUT R3, R0, R3, RZ, 0xfc, !PT ;  /* 0x0000000300037212 */ /* 0x000fca00078efcff */
[----:B------:R-:W-:Y:S01]  /*db70*/  STG.E.U8 desc[UR36][R16.64], R3 ;  /* 0x0000000310007986 */ /* 0x000fe2000c101124 */
[----:B------:R-:W-:Y:S05]  /*db80*/  EXIT ;  /* 0x000000000000794d */ /* 0x000fea0003800000 */
.L_x_7260:
        /* <DEDUP_REMOVED lines=8> */
.L_x_7257:
        /* <DEDUP_REMOVED lines=11> */
.L_x_7269:
        /* <DEDUP_REMOVED lines=21> */
.L_x_7272:
[----:B------:R-:W-:-:S04]  /*de10*/  LOP3.LUT R2, R3, 0x80000000, RZ, 0xc0, !PT ;  /* 0x8000000003027812 */ /* 0x000fc800078ec0ff */
[----:B------:R-:W-:-:S04]  /*de20*/  SHF.R.U32.HI R3, RZ, 0x18, R2 ;  /* 0x00000018ff037819 */ /* 0x000fc80000011602 */
[----:B------:R-:W-:-:S04]  /*de30*/  LOP3.LUT R0, R0, R3, RZ, 0xfc, !PT ;  /* 0x0000000300007212 */ /* 0x000fc800078efcff */
[----:B------:R-:W-:-:S07]  /*de40*/  PRMT R8, R0, 0x7610, R8 ;  /* 0x0000761000087816 */ /* 0x000fce0000000008 */
.L_x_7271:
[----:B------:R-:W-:Y:S05]  /*de50*/  BSYNC B0 ;  /* 0x0000000000007941 */ /* 0x000fea0003800000 */
.L_x_7270:
[----:B------:R-:W-:Y:S01]  /*de60*/  STG.E.U8 desc[UR36][R16.64], R8 ;  /* 0x0000000810007986 */ /* 0x000fe2000c101124 */
[----:B------:R-:W-:Y:S05]  /*de70*/  EXIT ;  /* 0x000000000000794d */ /* 0x000fea0003800000 */
.L_x_7268:
        /* <DEDUP_REMOVED lines=21> */
.L_x_7275:
[----:B------:R-:W-:-:S04]  /*dfd0*/  LOP3.LUT R2, R3, 0x80000000, RZ, 0xc0, !PT ;  /* 0x8000000003027812 */ /* 0x000fc800078ec0ff */
[----:B------:R-:W-:-:S04]  /*dfe0*/  SHF.R.U32.HI R3, RZ, 0x18, R2 ;  /* 0x00000018ff037819 */ /* 0x000fc80000011602 */
[----:B------:R-:W-:-:S04]  /*dff0*/  LOP3.LUT R0, R0, R3, RZ, 0xfc, !PT ;  /* 0x0000000300007212 */ /* 0x000fc800078efcff */
[----:B------:R-:W-:-:S07]  /*e000*/  PRMT R8, R0, 0x7610, R8 ;  /* 0x0000761000087816 */ /* 0x000fce0000000008 */
.L_x_7274:
[----:B------:R-:W-:Y:S05]  /*e010*/  BSYNC B0 ;  /* 0x0000000000007941 */ /* 0x000fea0003800000 */
.L_x_7273:
[----:B------:R-:W-:Y:S01]  /*e020*/  STG.E.U8 desc[UR36][R16.64], R8 ;  /* 0x0000000810007986 */ /* 0x000fe2000c101124 */
[----:B------:R-:W-:Y:S05]  /*e030*/  EXIT ;  /* 0x000000000000794d */ /* 0x000fea0003800000 */
.L_x_7267:
        /* <DEDUP_REMOVED lines=26> */
.L_x_7250:
        /* <DEDUP_REMOVED lines=16> */
.L_x_7278:
[----:B------:R-:W-:Y:S05]  /*e2e0*/  EXIT ;  /* 0x000000000000794d */ /* 0x000fea0003800000 */
.L_x_7277:
[----:B------:R-:W0:Y:S02]  /*e2f0*/  F2I.U64.F64.TRUNC R4, R4 ;  /* 0x0000000400047311 */ /* 0x000e24000030d800 */
[----:B0-----:R-:W-:Y:S01]  /*e300*/  STG.E.64 desc[UR36][R16.64], R4 ;  /* 0x0000000410007986 */ /* 0x001fe2000c101b24 */
[----:B------:R-:W-:Y:S05]  /*e310*/  EXIT ;  /* 0x000000000000794d */ /* 0x000fea0003800000 */
.L_x_7276:
[----:B------:R-:W0:Y:S02]  /*e320*/  F2I.U32.F64.TRUNC R5, R4 ;  /* 0x0000000400057311 */ /* 0x000e24000030d000 */
[----:B0-----:R-:W-:Y:S01]  /*e330*/  STG.E desc[UR36][R16.64], R5 ;  /* 0x0000000510007986 */ /* 0x001fe2000c101924 */
[----:B------:R-:W-:Y:S05]  /*e340*/  EXIT ;  /* 0x000000000000794d */ /* 0x000fea0003800000 */
.L_x_7279:
        /* <DEDUP_REMOVED lines=11> */
.L_x_7874:


//--------------------- .text._ZN2at6native27unrolled_elementwise_kernelIZZZNS0_60_GLOBAL__N__171e0b9f_22_ActivationEluKernel_cu_9e10b42f_305310elu_kernelERNS_18TensorIteratorBaseERKN3c106ScalarES8_S8_ENKUlvE_clEvENKUlvE_clEvEUldE_St5arrayIPcLm2EELi4E23TrivialOffsetCalculatorILi1EjESG_NS0_6memory12LoadWithCastILi1EEENSH_13StoreWithCastILi1EEEEEviT_T0_T2_T3_T4_T5_ --------------------------
	.section	.text._ZN2at6native27unrolled_elementwise_kernelIZZZNS0_60_GLOBAL__N__171e0b9f_22_ActivationEluKernel_cu_9e10b42f_305310elu_kernelERNS_18TensorIteratorBaseERKN3c106ScalarES8_S8_ENKUlvE_clEvENKUlvE_clEvEUldE_St5arrayIPcLm2EELi4E23TrivialOffsetCalculatorILi1EjESG_NS0_6memory12LoadWithCastILi1EEENSH_13StoreWithCastILi1EEEEEviT_T0_T2_T3_T4_T5_,"ax",@progbits
	.align	128
        .global         _ZN2at6native27unrolled_elementwise_kernelIZZZNS0_60_GLOBAL__N__171e0b9f_22_ActivationEluKernel_cu_9e10b42f_305310elu_kernelERNS_18TensorIteratorBaseERKN3c106ScalarES8_S8_ENKUlvE_clEvENKUlvE_clEvEUldE_St5arrayIPcLm2EELi4E23TrivialOffsetCalculatorILi1EjESG_NS0_6memory12LoadWithCastILi1EEENSH_13StoreWithCastILi1EEEEEviT_T0_T2_T3_T4_T5_
        .type           _ZN2at6native27unrolled_elementwise_kernelIZZZNS0_60_GLOBAL__N__171e0b9f_22_ActivationEluKernel_cu_9e10b42f_305310elu_kernelERNS_18TensorIteratorBaseERKN3c106ScalarES8_S8_ENKUlvE_clEvENKUlvE_clEvEUldE_St5arrayIPcLm2EELi4E23TrivialOffsetCalculatorILi1EjESG_NS0_6memory12LoadWithCastILi1EEENSH_13StoreWithCastILi1EEEEEviT_T0_T2_T3_T4_T5_,@function
        .size           _ZN2at6native27unrolled_elementwise_kernelIZZZNS0_60_GLOBAL__N__171e0b9f_22_ActivationEluKernel_cu_9e10b42f_305310elu_kernelERNS_18TensorIteratorBaseERKN3c106ScalarES8_S8_ENKUlvE_clEvENKUlvE_clEvEUldE_St5arrayIPcLm2EELi4E23TrivialOffsetCalculatorILi1EjESG_NS0_6memory12LoadWithCastILi1EEENSH_13StoreWithCastILi1EEEEEviT_T0_T2_T3_T4_T5_,(.L_x_7875 - _ZN2at6native27unrolled_elementwise_kernelIZZZNS0_60_GLOBAL__N__171e0b9f_22_ActivationEluKernel_cu_9e10b42f_305310elu_kernelERNS_18TensorIteratorBaseERKN3c106ScalarES8_S8_ENKUlvE_clEvENKUlvE_clEvEUldE_St5arrayIPcLm2EELi4E23TrivialOffsetCalculatorILi1EjESG_NS0_6memory12LoadWithCastILi1EEENSH_13StoreWithCastILi1EEEEEviT_T0_T2_T3_T4_T5_)
        .other          _ZN2at6native27unrolled_elementwise_kernelIZZZNS0_60_GLOBAL__N__171e0b9f_22_ActivationEluKernel_cu_9e10b42f_305310elu_kernelERNS_18TensorIteratorBaseERKN3c106ScalarES8_S8_ENKUlvE_clEvENKUlvE_clEvEUldE_St5arrayIPcLm2EELi4E23TrivialOffsetCalculatorILi1EjESG_NS0_6memory12LoadWithCastILi1EEENSH_13StoreWithCastILi1EEEEEviT_T0_T2_T3_T4_T5_,@"STO_CUDA_ENTRY STV_DEFAULT"
_ZN2at6native27unrolled_elementwise_kernelIZZZNS0_60_GLOBAL__N__171e0b9f_22_ActivationEluKernel_cu_9e10b42f_305310elu_kernelERNS_18TensorIteratorBaseERKN3c106ScalarES8_S8_ENKUlvE_clEvENKUlvE_clEvEUldE_St5arrayIPcLm2EELi4E23TrivialOffsetCalculatorILi1EjESG_NS0_6memory12LoadWithCastILi1EEENSH_13StoreWithCastILi1EEEEEviT_T0_T2_T3_T4_T5_:
.text._ZN2at6native27unrolled_elementwise_kernelIZZZNS0_60_GLOBAL__N__171e0b9f_22_ActivationEluKernel_cu_9e10b42f_305310elu_kernelERNS_18TensorIteratorBaseERKN3c106ScalarES8_S8_ENKUlvE_clEvENKUlvE_clEvEUldE_St5arrayIPcLm2EELi4E23TrivialOffsetCalculatorILi1EjESG_NS0_6memory12LoadWithCastILi1EEENSH_13StoreWithCastILi1EEEEEviT_T0_T2_T3_T4_T5_:
        /* <DEDUP_REMOVED lines=32> */
.L_x_7285:
[----:B------:R-:W2:Y:S02]  /*0200*/  LDG.E.U8 R4, desc[UR36][R4.64] ;  /* 0x0000002404047981 */ /* 0x000ea4000c1e1100 */
[----:B--2---:R0:W1:Y:S01]  /*0210*/  I2F.F64.U16 R26, R4 ;  /* 0x00000004001a7312 */ /* 0x0040620000101800 */
[----:B------:R-:W-:Y:S05]  /*0220*/  BRA `(.L_x_7287) ;  /* 0x0000000c00747947 */ /* 0x000fea0003800000 */
.L_x_7284:
        /* <DEDUP_REMOVED lines=9> */
.L_x_7289:
[----:B------:R-:W2:Y:S02]  /*02c0*/  LDG.E R4, desc[UR36][R4.64] ;  /* 0x0000002404047981 */ /* 0x000ea4000c1e1900 */
[----:B--2---:R1:W2:Y:S01]  /*02d0*/  I2F.F64 R26, R4 ;  /* 0x00000004001a7312 */ /* 0x0042a20000201c00 */
[----:B------:R-:W-:Y:S05]  /*02e0*/  BRA `(.L_x_7287) ;  /* 0x0000000c00447947 */ /* 0x000fea0003800000 */
.L_x_7288:
[----:B------:R-:W2:Y:S02]  /*02f0*/  LDG.E.U16 R4, desc[UR36][R4.64] ;  /* 0x0000002404047981 */ /* 0x000ea4000c1e1500 */
[----:B--2---:R3:W4:Y:S01]  /*0300*/  I2F.F64.S16 R26, R4 ;  /* 0x00000004001a7312 */ /* 0x0047220000101c00 */
[----:B------:R-:W-:Y:S05]  /*0310*/  BRA `(.L_x_7287) ;  /* 0x0000000c00387947 */ /* 0x000fea0003800000 */
.L_x_7283:
        /* <DEDUP_REMOVED lines=10> */
.L_x_7291:
[----:B------:R-:W2:Y:S02]  /*03c0*/  LDG.E.U16 R0, desc[UR36][R4.64] ;  /* 0x0000002404007981 */ /* 0x000ea4000c1e1500 */
[----:B--2---:R-:W-:-:S05]  /*03d0*/  HADD2.F32 R0, -RZ, R0.H0_H0 ;  /* 0x20000000ff007230 */ /* 0x004fca0000004100 */
[----:B------:R-:W-:-:S04]  /*03e0*/  FMUL.FTZ R0, R0, 1 ;  /* 0x3f80000000007820 */ /* 0x000fc80000410000 */
[----:B------:R0:W1:Y:S01]  /*03f0*/  F2F.F64.F32 R26, R0 ;  /* 0x00000000001a7310 */ /* 0x0000620000201800 */
[----:B------:R-:W-:Y:S05]  /*0400*/  BRA `(.L_x_7287) ;  /* 0x0000000800fc7947 */ /* 0x000fea0003800000 */
.L_x_7290:
        /* <DEDUP_REMOVED lines=10> */
.L_x_7293:
[----:B------:R-:W2:Y:S02]  /*04b0*/  LDG.E.U16 R4, desc[UR36][R4.64] ;  /* 0x0000002404047981 */ /* 0x000ea4000c1e1500 */
[----:B--2---:R-:W-:-:S05]  /*04c0*/  HADD2.F32 R0, -RZ, R4.H0_H0 ;  /* 0x20000004ff007230 */ /* 0x004fca0000004100 */
[----:B------:R-:W-:-:S04]  /*04d0*/  FMUL.FTZ R0, R0, 1 ;  /* 0x3f80000000007820 */ /* 0x000fc80000410000 */
[----:B------:R0:W1:Y:S01]  /*04e0*/  F2F.F64.F32 R26, R0 ;  /* 0x00000000001a7310 */ /* 0x0000620000201800 */
[----:B------:R-:W-:Y:S05]  /*04f0*/  BRA `(.L_x_7287) ;  /* 0x0000000800c07947 */ /* 0x000fea0003800000 */
.L_x_7292:
[----:B------:R0:W5:Y:S01]  /*0500*/  LDG.E.64 R26, desc[UR36][R4.64] ;  /* 0x00000024041a7981 */ /* 0x000162000c1e1b00 */
[----:B------:R-:W-:Y:S05]  /*0510*/  BRA `(.L_x_7287) ;  /* 0x0000000800b87947 */ /* 0x000fea0003800000 */
.L_x_7282:
        /* <DEDUP_REMOVED lines=13> */
.L_x_7296:
[----:B------:R0:W5:Y:S01]  /*05f0*/  LDG.E.64 R26, desc[UR36][R4.64] ;  /* 0x00000024041a7981 */ /* 0x000162000c1e1b00 */
[----:B------:R-:W-:Y:S05]  /*0600*/  BRA `(.L_x_7287) ;  /* 0x00000008007c7947 */ /* 0x000fea0003800000 */
.L_x_7295:
        /* <DEDUP_REMOVED lines=28> */
.L_x_7298:
        /* <DEDUP_REMOVED lines=16> */
.L_x_7297:
[----:B------:R-:W2:Y:S02]  /*08d0*/  LDG.E.U16 R0, desc[UR36][R4.64] ;  /* 0x0000002404007981 */ /* 0x000ea4000c1e1500 */
[----:B--2---:R-:W-:-:S04]  /*08e0*/  IMAD.U32 R0, R0, 0x10000, RZ ;  /* 0x0001000000007824 */ /* 0x004fc800078e00ff */
[----:B------:R-:W-:-:S04]  /*08f0*/  FMUL.FTZ R0, R0, 1 ;  /* 0x3f80000000007820 */ /* 0x000fc80000410000 */
[----:B------:R0:W1:Y:S01]  /*0900*/  F2F.F64.F32 R26, R0 ;  /* 0x00000000001a7310 */ /* 0x0000620000201800 */
[----:B------:R-:W-:Y:S05]  /*0910*/  BRA `(.L_x_7287) ;  /* 0x0000000400b87947 */ /* 0x000fea0003800000 */
.L_x_7294:
        /* <DEDUP_REMOVED lines=11> */
.L_x_7301:
        /* <DEDUP_REMOVED lines=21> */
.L_x_7305:
[----:B------:R-:W-:Y:S05]  /*0b20*/  BSYNC B1 ;  /* 0x0000000000017941 */ /* 0x000fea0003800000 */
.L_x_7304:
[----:B------:R-:W-:Y:S01]  /*0b30*/  LEA R5, R0, 0x3b800000, 0x17 ;  /* 0x3b80000000057811 */ /* 0x000fe200078eb8ff */
[----:B------:R-:W-:-:S05]  /*0b40*/  IMAD.SHL.U32 R0, R3, 0x100000, RZ ;  /* 0x0010000003007824 */ /* 0x000fca00078e00ff */
[----:B------:R-:W-:-:S07]  /*0b50*/  LOP3.LUT R0, R5, R0, R6, 0xfe, !PT ;  /* 0x0000000005007212 */ /* 0x000fce00078efe06 */
.L_x_7303:
[----:B------:R-:W-:Y:S05]  /*0b60*/  BSYNC B0 ;  /* 0x0000000000007941 */ /* 0x000fea0003800000 */
.L_x_7302:
[----:B------:R-:W-:-:S04]  /*0b70*/  FMUL.FTZ R0, R0, 1 ;  /* 0x3f80000000007820 */ /* 0x000fc80000410000 */
[----:B------:R0:W1:Y:S01]  /*0b80*/  F2F.F64.F32 R26, R0 ;  /* 0x00000000001a7310 */ /* 0x0000620000201800 */
[----:B------:R-:W-:Y:S05]  /*0b90*/  BRA `(.L_x_7287) ;  /* 0x0000000400187947 */ /* 0x000fea0003800000 */
.L_x_7300:
        /* <DEDUP_REMOVED lines=21> */
.L_x_7309:
[----:B------:R-:W-:Y:S05]  /*0cf0*/  BSYNC B1 ;  /* 0x0000000000017941 */ /* 0x000fea0003800000 */
.L_x_7308:
[----:B------:R-:W-:Y:S01]  /*0d00*/  LEA R5, R0, 0x37800000, 0x17 ;  /* 0x3780000000057811 */ /* 0x000fe200078eb8ff */
[----:B------:R-:W-:-:S05]  /*0d10*/  IMAD.SHL.U32 R0, R3, 0x200000, RZ ;  /* 0x0020000003007824 */ /* 0x000fca00078e00ff */
[----:B------:R-:W-:-:S07]  /*0d20*/  LOP3.LUT R0, R5, R0, R6, 0xfe, !PT ;  /* 0x0000000005007212 */ /* 0x000fce00078efe06 */
.L_x_7307:
[----:B------:R-:W-:Y:S05]  /*0d30*/  BSYNC B0 ;  /* 0x0000000000007941 */ /* 0x000fea0003800000 */
.L_x_7306:
[----:B------:R-:W-:-:S04]  /*0d40*/  FMUL.FTZ R0, R0, 1 ;  /* 0x3f80000000007820 */ /* 0x000fc80000410000 */
[----:B------:R0:W1:Y:S01]  /*0d50*/  F2F.F64.F32 R26, R0 ;  /* 0x00000000001a7310 */ /* 0x0000620000201800 */
[----:B------:R-:W-:Y:S05]  /*0d60*/  BRA `(.L_x_7287) ;  /* 0x0000000000a47947 */ /* 0x000fea0003800000 */
.L_x_7299:
        /* <DEDUP_REMOVED lines=14> */
.L_x_7313:
[----:B------:R-:W-:Y:S05]  /*0e50*/  BSYNC B0 ;  /* 0x0000000000007941 */ /* 0x000fea0003800000 */
.L_x_7312:
[----:B------:R-:W-:-:S04]  /*0e60*/  FMUL.FTZ R0, R0, 1 ;  /* 0x3f80000000007820 */ /* 0x000fc80000410000 */
[----:B------:R0:W1:Y:S01]  /*0e70*/  F2F.F64.F32 R26, R0 ;  /* 0x00000000001a7310 */ /* 0x0000620000201800 */
[----:B------:R-:W-:Y:S05]  /*0e80*/  BRA `(.L_x_7287) ;  /* 0x00000000005c7947 */ /* 0x000fea0003800000 */
.L_x_7286:
        /* <DEDUP_REMOVED lines=16> */
.L_x_7314:
[----:B------:R-:W-:Y:S01]  /*0f90*/  CS2R R26, SRZ ;  /* 0x00000000001a7805 */ /* 0x000fe2000001ff00 */
[----:B------:R-:W-:Y:S06]  /*0fa0*/  BRA `(.L_x_7287) ;  /* 0x0000000000147947 */ /* 0x000fec0003800000 */
.L_x_7311:
[----:B------:R-:W2:Y:S02]  /*0fb0*/  LDG.E.64 R26, desc[UR36][R4.64] ;  /* 0x00000024041a7981 */ /* 0x000ea4000c1e1b00 */
[----:B--2---:R-:W0:Y:S01]  /*0fc0*/  I2F.F64.U64 R26, R26 ;  /* 0x0000001a001a7312 */ /* 0x004e220000301800 */
[----:B------:R-:W-:Y:S05]  /*0fd0*/  BRA `(.L_x_7287) ;  /* 0x0000000000087947 */ /* 0x000fea0003800000 */
.L_x_7310:
[----:B------:R-:W2:Y:S02]  /*0fe0*/  LDG.E R4, desc[UR36][R4.64] ;  /* 0x0000002404047981 */ /* 0x000ea4000c1e1900 */
[----:B--2---:R0:W1:Y:S02]  /*0ff0*/  I2F.F64.U32 R26, R4 ;  /* 0x00000004001a7312 */ /* 0x0040640000201800 */
.L_x_7287:
[----:B------:R-:W3:Y:S02]  /*1000*/  S2R R22, SR_TID.X ;  /* 0x0000000000167919 */ /* 0x000ee40000002100 */
[----:B---3--:R-:W-:-:S07]  /*1010*/  VIADD R22, R22, 0x80 ;  /* 0x0000008016167836 */ /* 0x008fce0000000000 */
.L_x_7281:
[----:B------:R-:W-:Y:S05]  /*1020*/  BSYNC B6 ;  /* 0x0000000000067941 */ /* 0x000fea0003800000 */
.L_x_7280:
        /* <DEDUP_REMOVED lines=24> */
.L_x_7320:
[----:B------:R-:W3:Y:S02]  /*11b0*/  LDG.E.U8 R4, desc[UR36][R4.64] ;  /* 0x0000002404047981 */ /* 0x000ee4000c1e1100 */
[----:B---3--:R0:W1:Y:S01]  /*11c0*/  I2F.F64.U16 R28, R4 ;  /* 0x00000004001c7312 */ /* 0x0080620000101800 */
[----:B------:R-:W-:Y:S05]  /*11d0*/  BRA `(.L_x_7322) ;  /* 0x0000000c00707947 */ /* 0x000fea0003800000 */
.L_x_7319:
        /* <DEDUP_REMOVED lines=9> */
.L_x_7324:
[----:B------:R-:W3:Y:S02]  /*1270*/  LDG.E R4, desc[UR36][R4.64] ;  /* 0x0000002404047981 */ /* 0x000ee4000c1e1900 */
[----:B---3--:R0:W1:Y:S01]  /*1280*/  I2F.F64 R28, R4 ;  /* 0x00000004001c7312 */ /* 0x0080620000201c00 */
[----:B------:R-:W-:Y:S05]  /*1290*/  BRA `(.L_x_7322) ;  /* 0x0000000c00407947 */ /* 0x000fea0003800000 */
.L_x_7323:
[----:B------:R-:W3:Y:S02]  /*12a0*/  LDG.E.U16 R4, desc[UR36][R4.64] ;  /* 0x0000002404047981 */ /* 0x000ee4000c1e1500 */
[----:B---3--:R0:W1:Y:S01]  /*12b0*/  I2F.F64.S16 R28, R4 ;  /* 0x00000004001c7312 */ /* 0x0080620000101c00 */
[----:B------:R-:W-:Y:S05]  /*12c0*/  BRA `(.L_x_7322) ;  /* 0x0000000c00347947 */ /* 0x000fea0003800000 */
.L_x_7318:
        /* <DEDUP_REMOVED lines=10> */
.L_x_7326:
[----:B------:R-:W3:Y:S02]  /*1370*/  LDG.E.U16 R0, desc[UR36][R4.64] ;  /* 0x0000002404007981 */ /* 0x000ee4000c1e1500 */
[----:B---3--:R-:W-:-:S05]  /*1380*/  HADD2.F32 R0, -RZ, R0.H0_H0 ;  /* 0x20000000ff007230 */ /* 0x008fca0000004100 */
[----:B------:R-:W-:-:S04]  /*1390*/  FMUL.FTZ R0, R0, 1 ;  /* 0x3f80000000007820 */ /* 0x000fc80000410000 */
[----:B------:R0:W1:Y:S01]  /*13a0*/  F2F.F64.F32 R28, R0 ;  /* 0x00000000001c7310 */ /* 0x0000620000201800 */
[----:B------:R-:W-:Y:S05]  /*13b0*/  BRA `(.L_x_7322) ;  /* 0x0000000800f87947 */ /* 0x000fea0003800000 */
.L_x_7325:
        /* <DEDUP_REMOVED lines=10> */
.L_x_7328:
[----:B------:R-:W3:Y:S02]  /*1460*/  LDG.E.U16 R4, desc[UR36][R4.64] ;  /* 0x0000002404047981 */ /* 0x000ee4000c1e1500 */
[----:B---3--:R-:W-:-:S05]  /*1470*/  HADD2.F32 R0, -RZ, R4.H0_H0 ;  /* 0x20000004ff007230 */ /* 0x008fca0000004100 */
[----:B------:R-:W-:-:S04]  /*1480*/  FMUL.FTZ R0, R0, 1 ;  /* 0x3f80000000007820 */ /* 0x000fc80000410000 */
[----:B------:R0:W1:Y:S01]  /*1490*/  F2F.F64.F32 R28, R0 ;  /* 0x00000000001c7310 */ /* 0x0000620000201800 */
[----:B------:R-:W-:Y:S05]  /*14a0*/  BRA `(.L_x_7322) ;  /* 0x0000000800bc7947 */ /* 0x000fea0003800000 */
.L_x_7327:
[----:B------:R0:W5:Y:S01]  /*14b0*/  LDG.E.64 R28, desc[UR36][R4.64] ;  /* 0x00000024041c7981 */ /* 0x000162000c1e1b00 */
[----:B------:R-:W-:Y:S05]  /*14c0*/  BRA `(.L_x_7322) ;  /* 0x0000000800b47947 */ /* 0x000fea0003800000 */
.L_x_7317:
        /* <DEDUP_REMOVED lines=13> */
.L_x_7331:
[----:B------:R0:W5:Y:S01]  /*15a0*/  LDG.E.64 R28, desc[UR36][R4.64] ;  /* 0x00000024041c7981 */ /* 0x000162000c1e1b00 */
[----:B------:R-:W-:Y:S05]  /*15b0*/  BRA `(.L_x_7322) ;  /* 0x0000000800787947 */ /* 0x000fea0003800000 */
.L_x_7330:
        /* <DEDUP_REMOVED lines=28> */
.L_x_7333:
        /* <DEDUP_REMOVED lines=13> */
[----:B------:R3:W0:Y:S01]  /*1850*/  F2F.F64.F32 R28, R0 ;  /* 0x00000000001c7310 */ /* 0x0006220000201800 */
[----:B------:R-:W-:Y:S05]  /*1860*/  BRA `(.L_x_7322) ;  /* 0x0000000400cc7947 */ /* 0x000fea0003800000 */
.L_x_7332:
[----:B------:R-:W3:Y:S02]  /*1870*/  LDG.E.U16 R0, desc[UR36][R4.64] ;  /* 0x0000002404007981 */ /* 0x000ee4000c1e1500 */
[----:B---3--:R-:W-:-:S04]  /*1880*/  IMAD.U32 R0, R0, 0x10000, RZ ;  /* 0x0001000000007824 */ /* 0x008fc800078e00ff */
[----:B------:R-:W-:-:S04]  /*1890*/  FMUL.FTZ R0, R0, 1 ;  /* 0x3f80000000007820 */ /* 0x000fc80000410000 */
[----:B------:R0:W1:Y:S01]  /*18a0*/  F2F.F64.F32 R28, R0 ;  /* 0x00000000001c7310 */ /* 0x0000620000201800 */
[----:B------:R-:W-:Y:S05]  /*18b0*/  BRA `(.L_x_7322) ;  /* 0x0000000400b87947 */ /* 0x000fea0003800000 */
.L_x_7329:
        /* <DEDUP_REMOVED lines=11> */
.L_x_7336:
        /* <DEDUP_REMOVED lines=21> */
.L_x_7340:
[----:B------:R-:W-:Y:S05]  /*1ac0*/  BSYNC B1 ;  /* 0x0000000000017941 */ /* 0x000fea0003800000 */
.L_x_7339:
[----:B------:R-:W-:Y:S01]  /*1ad0*/  LEA R5, R0, 0x3b800000, 0x17 ;  /* 0x3b80000000057811 */ /* 0x000fe200078eb8ff */
[----:B------:R-:W-:-:S05]  /*1ae0*/  IMAD.SHL.U32 R0, R3, 0x100000, RZ ;  /* 0x0010000003007824 */ /* 0x000fca00078e00ff */
[----:B------:R-:W-:-:S07]  /*1af0*/  LOP3.LUT R0, R5, R0, R6, 0xfe, !PT ;  /* 0x0000000005007212 */ /* 0x000fce00078efe06 */
.L_x_7338:
[----:B------:R-:W-:Y:S05]  /*1b00*/  BSYNC B0 ;  /* 0x0000000000007941 */ /* 0x000fea0003800000 */
.L_x_7337:
[----:B------:R-:W-:-:S04]  /*1b10*/  FMUL.FTZ R0, R0, 1 ;  /* 0x3f80000000007820 */ /* 0x000fc80000410000 */
[----:B------:R0:W1:Y:S01]  /*1b20*/  F2F.F64.F32 R28, R0 ;  /* 0x00000000001c7310 */ /* 0x0000620000201800 */
[----:B------:R-:W-:Y:S05]  /*1b30*/  BRA `(.L_x_7322) ;  /* 0x0000000400187947 */ /* 0x000fea0003800000 */
.L_x_7335:
        /* <DEDUP_REMOVED lines=21> */
.L_x_7344:
[----:B------:R-:W-:Y:S05]  /*1c90*/  BSYNC B1 ;  /* 0x0000000000017941 */ /* 0x000fea0003800000 */
.L_x_7343:
[----:B------:R-:W-:Y:S01]  /*1ca0*/  LEA R5, R0, 0x37800000, 0x17 ;  /* 0x3780000000057811 */ /* 0x000fe200078eb8ff */
[----:B------:R-:W-:-:S05]  /*1cb0*/  IMAD.SHL.U32 R0, R3, 0x200000, RZ ;  /* 0x0020000003007824 */ /* 0x000fca00078e00ff */
[----:B------:R-:W-:-:S07]  /*1cc0*/  LOP3.LUT R0, R5, R0, R6, 0xfe, !PT ;  /* 0x0000000005007212 */ /* 0x000fce00078efe06 */
.L_x_7342:
[----:B------:R-:W-:Y:S05]  /*1cd0*/  BSYNC B0 ;  /* 0x0000000000007941 */ /* 0x000fea0003800000 */
.L_x_7341:
[----:B------:R-:W-:-:S04]  /*1ce0*/  FMUL.FTZ R0, R0, 1 ;  /* 0x3f80000000007820 */ /* 0x000fc80000410000 */
[----:B------:R0:W1:Y:S01]  /*1cf0*/  F2F.F64.F32 R28, R0 ;  /* 0x00000000001c7310 */ /* 0x0000620000201800 */
[----:B------:R-:W-:Y:S05]  /*1d00*/  BRA `(.L_x_7322) ;  /* 0x0000000000a47947 */ /* 0x000fea0003800000 */
.L_x_7334:
        /* <DEDUP_REMOVED lines=14> */
.L_x_7348:
[----:B------:R-:W-:Y:S05]  /*1df0*/  BSYNC B0 ;  /* 0x0000000000007941 */ /* 0x000fea0003800000 */
.L_x_7347:
[----:B------:R-:W-:-:S04]  /*1e00*/  FMUL.FTZ R0, R0, 1 ;  /* 0x3f80000000007820 */ /* 0x000fc80000410000 */
[----:B------:R0:W1:Y:S01]  /*1e10*/  F2F.F64.F32 R28, R0 ;  /* 0x00000000001c7310 */ /* 0x0000620000201800 */
[----:B------:R-:W-:Y:S05]  /*1e20*/  BRA `(.L_x_7322) ;  /* 0x00000000005c7947 */ /* 0x000fea0003800000 */
.L_x_7321:
        /* <DEDUP_REMOVED lines=16> */
.L_x_7349:
[----:B------:R-:W-:Y:S01]  /*1f30*/  CS2R R28, SRZ ;  /* 0x00000000001c7805 */ /* 0x000fe2000001ff00 */
[----:B------:R-:W-:Y:S06]  /*1f40*/  BRA `(.L_x_7322) ;  /* 0x0000000000147947 */ /* 0x000fec0003800000 */
.L_x_7346:
[----:B------:R-:W3:Y:S02]  /*1f50*/  LDG.E.64 R28, desc[UR36][R4.64] ;  /* 0x00000024041c7981 */ /* 0x000ee4000c1e1b00 */
[----:B---3--:R-:W0:Y:S01]  /*1f60*/  I2F.F64.U64 R28, R28 ;  /* 0x0000001c001c7312 */ /* 0x008e220000301800 */
[----:B------:R-:W-:Y:S05]  /*1f70*/  BRA `(.L_x_7322) ;  /* 0x0000000000087947 */ /* 0x000fea0003800000 */
.L_x_7345:
[----:B------:R-:W3:Y:S02]  /*1f80*/  LDG.E R4, desc[UR36][R4.64] ;  /* 0x0000002404047981 */ /* 0x000ee4000c1e1900 */
[----:B---3--:R0:W1:Y:S02]  /*1f90*/  I2F.F64.U32 R28, R4 ;  /* 0x00000004001c7312 */ /* 0x0080640000201800 */
.L_x_7322:
[----:B------:R-:W-:-:S07]  /*1fa0*/  VIADD R22, R22, 0x80 ;  /* 0x0000008016167836 */ /* 0x000fce0000000000 */
.L_x_7316:
[----:B------:R-:W-:Y:S05]  /*1fb0*/  BSYNC B6 ;  /* 0x0000000000067941 */ /* 0x000fea0003800000 */
.L_x_7315:
[----:B------:R-:W-:Y:S01]  /*1fc0*/  ISETP.GE.AND P0, PT, R22, R19, PT ;  /* 0x000000131600720c */ /* 0x000fe20003f06270 */
[----:B------:R-:W-:Y:S01]  /*1fd0*/  BSSY B6, `(.L_x_7350) ;  /* 0x00000f9000067945 */ /* 0x000fe20003800000 */
[----:B------:R-:W-:Y:S02]  /*1fe0*/  CS2R R16, SRZ ;  /* 0x0000000000107805 */ /* 0x000fe4000001ff00 */
[----:B------:R-:W-:-:S09]  /*1ff0*/  CS2R R24, SRZ ;  /* 0x0000000000187805 */ /* 0x000fd2000001ff00 */
[----:B------:R-:W-:Y:S05]  /*2000*/  @P0 BRA `(.L_x_7351) ;  /* 0x0000000c00d40947 */ /* 0x000fea0003800000 */
[----:B01----:R-:W0:Y:S01]  /*2010*/  LDC.64 R4, c[0x0][0x240] ;  /* 0x00009000ff047b82 */ /* 0x003e220000000a00 */
[----:B---3--:R-:W-:Y:S01]  /*2020*/  IMAD R0, R18, 0x200, R22 ;  /* 0x0000020012007824 */ /* 0x008fe200078e0216 */
        /* <DEDUP_REMOVED lines=19> */
.L_x_7355:
[----:B------:R-:W3:Y:S02]  /*2160*/  LDG.E.U8 R4, desc[UR36][R4.64] ;  /* 0x0000002404047981 */ /* 0x000ee4000c1e1100 */
[----:B---3--:R0:W1:Y:S01]  /*2170*/  I2F.F64.U16 R24, R4 ;  /* 0x0000000400187312 */ /* 0x0080620000101800 */
[----:B------:R-:W-:Y:S05]  /*2180*/  BRA `(.L_x_7357) ;  /* 0x0000000c00707947 */ /* 0x000fea0003800000 */
.L_x_7354:
        /* <DEDUP_REMOVED lines=9> */
.L_x_7359:
[----:B------:R-:W3:Y:S02]  /*2220*/  LDG.E R4, desc[UR36][R4.64] ;  /* 0x0000002404047981 */ /* 0x000ee4000c1e1900 */
[----:B---3--:R0:W1:Y:S01]  /*2230*/  I2F.F64 R24, R4 ;  /* 0x0000000400187312 */ /* 0x0080620000201c00 */
[----:B------:R-:W-:Y:S05]  /*2240*/  BRA `(.L_x_7357) ;  /* 0x0000000c00407947 */ /* 0x000fea0003800000 */
.L_x_7358:
[----:B------:R-:W3:Y:S02]  /*2250*/  LDG.E.U16 R4, desc[UR36][R4.64] ;  /* 0x0000002404047981 */ /* 0x000ee4000c1e1500 */
[----:B---3--:R0:W1:Y:S01]  /*2260*/  I2F.F64.S16 R24, R4 ;  /* 0x0000000400187312 */ /* 0x0080620000101c00 */
[----:B------:R-:W-:Y:S05]  /*2270*/  BRA `(.L_x_7357) ;  /* 0x0000000c00347947 */ /* 0x000fea0003800000 */
.L_x_7353:
        /* <DEDUP_REMOVED lines=10> */
.L_x_7361:
[----:B------:R-:W3:Y:S02]  /*2320*/  LDG.E.U16 R0, desc[UR36][R4.64] ;  /* 0x0000002404007981 */ /* 0x000ee4000c1e1500 */
[----:B---3--:R-:W-:-:S05]  /*2330*/  HADD2.F32 R0, -RZ, R0.H0_H0 ;  /* 0x20000000ff007230 */ /* 0x008fca0000004100 */
[----:B------:R-:W-:-:S04]  /*2340*/  FMUL.FTZ R0, R0, 1 ;  /* 0x3f80000000007820 */ /* 0x000fc80000410000 */
[----:B------:R0:W1:Y:S01]  /*2350*/  F2F.F64.F32 R24, R0 ;  /* 0x0000000000187310 */ /* 0x0000620000201800 */
[----:B------:R-:W-:Y:S05]  /*2360*/  BRA `(.L_x_7357) ;  /* 0x0000000800f87947 */ /* 0x000fea0003800000 */
.L_x_7360:
        /* <DEDUP_REMOVED lines=10> */
.L_x_7363:
[----:B------:R-:W3:Y:S02]  /*2410*/  LDG.E.U16 R4, desc[UR36][R4.64] ;  /* 0x0000002404047981 */ /* 0x000ee4000c1e1500 */
[----:B---3--:R-:W-:-:S05]  /*2420*/  HADD2.F32 R0, -RZ, R4.H0_H0 ;  /* 0x20000004ff007230 */ /* 0x008fca0000004100 */
[----:B------:R-:W-:-:S04]  /*2430*/  FMUL.FTZ R0, R0, 1 ;  /* 0x3f80000000007820 */ /* 0x000fc80000410000 */
[----:B------:R0:W1:Y:S01]  /*2440*/  F2F.F64.F32 R24, R0 ;  /* 0x0000000000187310 */ /* 0x0000620000201800 */
[----:B------:R-:W-:Y:S05]  /*2450*/  BRA `(.L_x_7357) ;  /* 0x0000000800bc7947 */ /* 0x000fea0003800000 */
.L_x_7362:
[----:B------:R0:W5:Y:S01]  /*2460*/  LDG.E.64 R24, desc[UR36][R4.64] ;  /* 0x0000002404187981 */ /* 0x000162000c1e1b00 */
[----:B------:R-:W-:Y:S05]  /*2470*/  BRA `(.L_x_7357) ;  /* 0x0000000800b47947 */ /* 0x000fea0003800000 */
.L_x_7352:
        /* <DEDUP_REMOVED lines=13> */
.L_x_7366:
[----:B------:R0:W5:Y:S01]  /*2550*/  LDG.E.64 R24, desc[UR36][R4.64] ;  /* 0x0000002404187981 */ /* 0x000162000c1e1b00 */
[----:B------:R-:W-:Y:S05]  /*2560*/  BRA `(.L_x_7357) ;  /* 0x0000000800787947 */ /* 0x000fea0003800000 */
.L_x_7365:
        /* <DEDUP_REMOVED lines=28> */
.L_x_7368:
        /* <DEDUP_REMOVED lines=15> */
.L_x_7367:
[----:B------:R-:W3:Y:S02]  /*2820*/  LDG.E.U16 R0, desc[UR36][R4.64] ;  /* 0x0000002404007981 */ /* 0x000ee4000c1e1500 */
[----:B---3--:R-:W-:-:S04]  /*2830*/  IMAD.U32 R0, R0, 0x10000, RZ ;  /* 0x0001000000007824 */ /* 0x008fc800078e00ff */
[----:B------:R-:W-:-:S04]  /*2840*/  FMUL.FTZ R0, R0, 1 ;  /* 0x3f80000000007820 */ /* 0x000fc80000410000 */
[----:B------:R0:W1:Y:S01]  /*2850*/  F2F.F64.F32 R24, R0 ;  /* 0x0000000000187310 */ /* 0x0000620000201800 */
[----:B------:R-:W-:Y:S05]  /*2860*/  BRA `(.L_x_7357) ;  /* 0x0000000400b87947 */ /* 0x000fea0003800000 */
.L_x_7364:
        /* <DEDUP_REMOVED lines=11> */
.L_x_7371:
        /* <DEDUP_REMOVED lines=21> */
.L_x_7375:
[----:B------:R-:W-:Y:S05]  /*2a70*/  BSYNC B1 ;  /* 0x0000000000017941 */ /* 0x000fea0003800000 */
.L_x_7374:
[----:B------:R-:W-:Y:S01]  /*2a80*/  LEA R5, R0, 0x3b800000, 0x17 ;  /* 0x3b80000000057811 */ /* 0x000fe200078eb8ff */
[----:B------:R-:W-:-:S05]  /*2a90*/  IMAD.SHL.U32 R0, R3, 0x100000, RZ ;  /* 0x0010000003007824 */ /* 0x000fca00078e00ff */
[----:B------:R-:W-:-:S07]  /*2aa0*/  LOP3.LUT R0, R5, R0, R6, 0xfe, !PT ;  /* 0x0000000005007212 */ /* 0x000fce00078efe06 */
.L_x_7373:
[----:B------:R-:W-:Y:S05]  /*2ab0*/  BSYNC B0 ;  /* 0x0000000000007941 */ /* 0x000fea0003800000 */
.L_x_7372:
[----:B------:R-:W-:-:S04]  /*2ac0*/  FMUL.FTZ R0, R0, 1 ;  /* 0x3f80000000007820 */ /* 0x000fc80000410000 */
[----:B------:R3:W0:Y:S01]  /*2ad0*/  F2F.F64.F32 R24, R0 ;  /* 0x0000000000187310 */ /* 0x0006220000201800 */
[----:B------:R-:W-:Y:S05]  /*2ae0*/  BRA `(.L_x_7357) ;  /* 0x0000000400187947 */ /* 0x000fea0003800000 */
.L_x_7370:
        /* <DEDUP_REMOVED lines=21> */
.L_x_7379:
[----:B------:R-:W-:Y:S05]  /*2c40*/  BSYNC B1 ;  /* 0x0000000000017941 */ /* 0x000fea0003800000 */
.L_x_7378:
[----:B------:R-:W-:Y:S01]  /*2c50*/  LEA R5, R0, 0x37800000, 0x17 ;  /* 0x3780000000057811 */ /* 0x000fe200078eb8ff */
[----:B------:R-:W-:-:S05]  /*2c60*/  IMAD.SHL.U32 R0, R3, 0x200000, RZ ;  /* 0x0020000003007824 */ /* 0x000fca00078e00ff */
[----:B------:R-:W-:-:S07]  /*2c70*/  LOP3.LUT R0, R5, R0, R6, 0xfe, !PT ;  /* 0x0000000005007212 */ /* 0x000fce00078efe06 */
.L_x_7377:
[----:B------:R-:W-:Y:S05]  /*2c80*/  BSYNC B0 ;  /* 0x0000000000007941 */ /* 0x000fea0003800000 */
.L_x_7376:
[----:B------:R-:W-:-:S04]  /*2c90*/  FMUL.FTZ R0, R0, 1 ;  /* 0x3f80000000007820 */ /* 0x000fc80000410000 */
[----:B------:R0:W1:Y:S01]  /*2ca0*/  F2F.F64.F32 R24, R0 ;  /* 0x0000000000187310 */ /* 0x0000620000201800 */
[----:B------:R-:W-:Y:S05]  /*2cb0*/  BRA `(.L_x_7357) ;  /* 0x0000000000a47947 */ /* 0x000fea0003800000 */
.L_x_7369:
        /* <DEDUP_REMOVED lines=14> */
.L_x_7383:
[----:B------:R-:W-:Y:S05]  /*2da0*/  BSYNC B0 ;  /* 0x0000000000007941 */ /* 0x000fea0003800000 */
.L_x_7382:
[----:B------:R-:W-:-:S04]  /*2db0*/  FMUL.FTZ R0, R0, 1 ;  /* 0x3f80000000007820 */ /* 0x000fc80000410000 */
[----:B------:R0:W1:Y:S01]  /*2dc0*/  F2F.F64.F32 R24, R0 ;  /* 0x0000000000187310 */ /* 0x0000620000201800 */
[----:B------:R-:W-:Y:S05]  /*2dd0*/  BRA `(.L_x_7357) ;  /* 0x00000000005c7947 */ /* 0x000fea0003800000 */
.L_x_7356:
        /* <DEDUP_REMOVED lines=16> */
.L_x_7384:
[----:B------:R-:W-:Y:S01]  /*2ee0*/  CS2R R24, SRZ ;  /* 0x0000000000187805 */ /* 0x000fe2000001ff00 */
[----:B------:R-:W-:Y:S06]  /*2ef0*/  BRA `(.L_x_7357) ;  /* 0x0000000000147947 */ /* 0x000fec0003800000 */
.L_x_7381:
[----:B------:R-:W3:Y:S02]  /*2f00*/  LDG.E.64 R24, desc[UR36][R4.64] ;  /* 0x0000002404187981 */ /* 0x000ee4000c1e1b00 */
[----:B---3--:R-:W0:Y:S01]  /*2f10*/  I2F.F64.U64 R24, R24 ;  /* 0x0000001800187312 */ /* 0x008e220000301800 */
[----:B------:R-:W-:Y:S05]  /*2f20*/  BRA `(.L_x_7357) ;  /* 0x0000000000087947 */ /* 0x000fea0003800000 */
.L_x_7380:
[----:B------:R-:W3:Y:S02]  /*2f30*/  LDG.E R4, desc[UR36][R4.64] ;  /* 0x0000002404047981 */ /* 0x000ee4000c1e1900 */
[----:B---3--:R0:W1:Y:S02]  /*2f40*/  I2F.F64.U32 R24, R4 ;  /* 0x0000000400187312 */ /* 0x0080640000201800 */
.L_x_7357:
[----:B------:R-:W-:-:S07]  /*2f50*/  VIADD R22, R22, 0x80 ;  /* 0x0000008016167836 */ /* 0x000fce0000000000 */
.L_x_7351:
[----:B------:R-:W-:Y:S05]  /*2f60*/  BSYNC B6 ;  /* 0x0000000000067941 */ /* 0x000fea0003800000 */
.L_x_7350:
[----:B------:R-:W-:Y:S01]  /*2f70*/  ISETP.GE.AND P0, PT, R22, R19, PT ;  /* 0x000000131600720c */ /* 0x000fe20003f06270 */
[----:B------:R-:W-:-:S12]  /*2f80*/  BSSY B6, `(.L_x_7385) ;  /* 0x00000f4000067945 */ /* 0x000fd80003800000 */
[----:B------:R-:W-:Y:S05]  /*2f90*/  @P0 BRA `(.L_x_7386) ;  /* 0x0000000c00c80947 */ /* 0x000fea0003800000 */
[----:B01----:R-:W0:Y:S01]  /*2fa0*/  LDC.64 R4, c[0x0][0x240] ;  /* 0x00009000ff047b82 */ /* 0x003e220000000a00 */
[----:B---3--:R-:W-:Y:S01]  /*2fb0*/  PRMT R0, R2, 0x9910, RZ ;  /* 0x0000991002007816 */ /* 0x008fe200000000ff */
        /* <DEDUP_REMOVED lines=18> */
.L_x_7390:
[----:B------:R-:W3:Y:S02]  /*30e0*/  LDG.E.U8 R4, desc[UR36][R4.64] ;  /* 0x0000002404047981 */ /* 0x000ee4000c1e1100 */
[----:B---3--:R0:W1:Y:S01]  /*30f0*/  I2F.F64.U16 R16, R4 ;  /* 0x0000000400107312 */ /* 0x0080620000101800 */
[----:B------:R-:W-:Y:S05]  /*3100*/  BRA `(.L_x_7386) ;  /* 0x0000000c006c7947 */ /* 0x000fea0003800000 */
.L_x_7389:
        /* <DEDUP_REMOVED lines=9> */
.L_x_7393:
[----:B------:R-:W3:Y:S02]  /*31a0*/  LDG.E R4, desc[UR36][R4.64] ;  /* 0x0000002404047981 */ /* 0x000ee4000c1e1900 */
[----:B---3--:R0:W1:Y:S01]  /*31b0*/  I2F.F64 R16, R4 ;  /* 0x0000000400107312 */ /* 0x0080620000201c00 */
[----:B------:R-:W-:Y:S05]  /*31c0*/  BRA `(.L_x_7386) ;  /* 0x0000000c003c7947 */ /* 0x000fea0003800000 */
.L_x_7392:
[----:B------:R-:W3:Y:S02]  /*31d0*/  LDG.E.U16 R4, desc[UR36][R4.64] ;  /* 0x0000002404047981 */ /* 0x000ee4000c1e1500 */
[----:B---3--:R0:W1:Y:S01]  /*31e0*/  I2F.F64.S16 R16, R4 ;  /* 0x0000000400107312 */ /* 0x0080620000101c00 */
[----:B------:R-:W-:Y:S05]  /*31f0*/  BRA `(.L_x_7386) ;  /* 0x0000000c00307947 */ /* 0x000fea0003800000 */
.L_x_7388:
        /* <DEDUP_REMOVED lines=10> */
.L_x_7395:
[----:B------:R-:W3:Y:S02]  /*32a0*/  LDG.E.U16 R0, desc[UR36][R4.64] ;  /* 0x0000002404007981 */ /* 0x000ee4000c1e1500 */
[----:B---3--:R-:W-:-:S05]  /*32b0*/  HADD2.F32 R0, -RZ, R0.H0_H0 ;  /* 0x20000000ff007230 */ /* 0x008fca0000004100 */
[----:B------:R-:W-:-:S04]  /*32c0*/  FMUL.FTZ R0, R0, 1 ;  /* 0x3f80000000007820 */ /* 0x000fc80000410000 */
[----:B------:R0:W1:Y:S01]  /*32d0*/  F2F.F64.F32 R16, R0 ;  /* 0x0000000000107310 */ /* 0x0000620000201800 */
[----:B------:R-:W-:Y:S05]  /*32e0*/  BRA `(.L_x_7386) ;  /* 0x0000000800f47947 */ /* 0x000fea0003800000 */
.L_x_7394:
        /* <DEDUP_REMOVED lines=10> */
.L_x_7397:
[----:B------:R-:W3:Y:S02]  /*3390*/  LDG.E.U16 R4, desc[UR36][R4.64] ;  /* 0x0000002404047981 */ /* 0x000ee4000c1e1500 */
[----:B---3--:R-:W-:-:S05]  /*33a0*/  HADD2.F32 R0, -RZ, R4.H0_H0 ;  /* 0x20000004ff007230 */ /* 0x008fca0000004100 */
[----:B------:R-:W-:-:S04]  /*33b0*/  FMUL.FTZ R0, R0, 1 ;  /* 0x3f80000000007820 */ /* 0x000fc80000410000 */
[----:B------:R0:W1:Y:S01]  /*33c0*/  F2F.F64.F32 R16, R0 ;  /* 0x0000000000107310 */ /* 0x0000620000201800 */
[----:B------:R-:W-:Y:S05]  /*33d0*/  BRA `(.L_x_7386) ;  /* 0x0000000800b87947 */ /* 0x000fea0003800000 */
.L_x_7396:
[----:B------:R0:W5:Y:S01]  /*33e0*/  LDG.E.64 R16, desc[UR36][R4.64] ;  /* 0x0000002404107981 */ /* 0x000162000c1e1b00 */
[----:B------:R-:W-:Y:S05]  /*33f0*/  BRA `(.L_x_7386) ;  /* 0x0000000800b07947 */ /* 0x000fea0003800000 */
.L_x_7387:
        /* <DEDUP_REMOVED lines=13> */
.L_x_7400:
[----:B------:R0:W5:Y:S01]  /*34d0*/  LDG.E.64 R16, desc[UR36][R4.64] ;  /* 0x0000002404107981 */ /* 0x000162000c1e1b00 */
[----:B------:R-:W-:Y:S05]  /*34e0*/  BRA `(.L_x_7386) ;  /* 0x0000000800747947 */ /* 0x000fea0003800000 */
.L_x_7399:
        /* <DEDUP_REMOVED lines=25> */
[----:B------:R-:W-:-:S04]  /*3680*/  FMUL.FTZ R3, R3, 1 ;  /* 0x3f80000003037820 */ /* 0x000fc80000410000 */
[----:B------:R0:W1:Y:S01]  /*3690*/  F2F.F64.F32 R16, R3 ;  /* 0x0000000300107310 */ /* 0x0000620000201800 */
[----:B------:R-:W-:Y:S05]  /*36a0*/  BRA `(.L_x_7386) ;  /* 0x0000000800047947 */ /* 0x000fea0003800000 */
.L_x_7402:
        /* <DEDUP_REMOVED lines=15> */
.L_x_7401:
[----:B------:R-:W3:Y:S02]  /*37a0*/  LDG.E.U16 R0, desc[UR36][R4.64] ;  /* 0x0000002404007981 */ /* 0x000ee4000c1e1500 */
[----:B---3--:R-:W-:-:S04]  /*37b0*/  IMAD.U32 R0, R0, 0x10000, RZ ;  /* 0x0001000000007824 */ /* 0x008fc800078e00ff */
[----:B------:R-:W-:-:S04]  /*37c0*/  FMUL.FTZ R0, R0, 1 ;  /* 0x3f80000000007820 */ /* 0x000fc80000410000 */
[----:B------:R0:W1:Y:S01]  /*37d0*/  F2F.F64.F32 R16, R0 ;  /* 0x0000000000107310 */ /* 0x0000620000201800 */
[----:B------:R-:W-:Y:S05]  /*37e0*/  BRA `(.L_x_7386) ;  /* 0x0000000400b47947 */ /* 0x000fea0003800000 */
.L_x_7398:
        /* <DEDUP_REMOVED lines=11> */
.L_x_7405:
        /* <DEDUP_REMOVED lines=21> */
.L_x_7409:
[----:B------:R-:W-:Y:S05]  /*39f0*/  BSYNC B1 ;  /* 0x0000000000017941 */ /* 0x000fea0003800000 */
.L_x_7408:
[----:B------:R-:W-:Y:S01]  /*3a00*/  LEA R3, R0, 0x3b800000, 0x17 ;  /* 0x3b80000000037811 */ /* 0x000fe200078eb8ff */
[----:B------:R-:W-:-:S05]  /*3a10*/  IMAD.SHL.U32 R0, R2, 0x100000, RZ ;  /* 0x0010000002007824 */ /* 0x000fca00078e00ff */
[----:B------:R-:W-:-:S07]  /*3a20*/  LOP3.LUT R0, R3, R0, R4, 0xfe, !PT ;  /* 0x0000000003007212 */ /* 0x000fce00078efe04 */
.L_x_7407:
[----:B------:R-:W-:Y:S05]  /*3a30*/  BSYNC B0 ;  /* 0x0000000000007941 */ /* 0x000fea0003800000 */
.L_x_7406:
[----:B------:R-:W-:-:S04]  /*3a40*/  FMUL.FTZ R0, R0, 1 ;  /* 0x3f80000000007820 */ /* 0x000fc80000410000 */
[----:B------:R0:W1:Y:S01]  /*3a50*/  F2F.F64.F32 R16, R0 ;  /* 0x0000000000107310 */ /* 0x0000620000201800 */
[----:B------:R-:W-:Y:S05]  /*3a60*/  BRA `(.L_x_7386) ;  /* 0x0000000400147947 */ /* 0x000fea0003800000 */
.L_x_7404:
        /* <DEDUP_REMOVED lines=21> */
.L_x_7413:
[----:B------:R-:W-:Y:S05]  /*3bc0*/  BSYNC B1 ;  /* 0x0000000000017941 */ /* 0x000fea0003800000 */
.L_x_7412:
[----:B------:R-:W-:Y:S01]  /*3bd0*/  LEA R3, R0, 0x37800000, 0x17 ;  /* 0x3780000000037811 */ /* 0x000fe200078eb8ff */
[----:B------:R-:W-:-:S05]  /*3be0*/  IMAD.SHL.U32 R0, R2, 0x200000, RZ ;  /* 0x0020000002007824 */ /* 0x000fca00078e00ff */
[----:B------:R-:W-:-:S07]  /*3bf0*/  LOP3.LUT R0, R3, R0, R4, 0xfe, !PT ;  /* 0x0000000003007212 */ /* 0x000fce00078efe04 */
.L_x_7411:
[----:B------:R-:W-:Y:S05]  /*3c00*/  BSYNC B0 ;  /* 0x0000000000007941 */ /* 0x000fea0003800000 */
.L_x_7410:
[----:B------:R-:W-:-:S04]  /*3c10*/  FMUL.FTZ R0, R0, 1 ;  /* 0x3f80000000007820 */ /* 0x000fc80000410000 */
[----:B------:R0:W1:Y:S01]  /*3c20*/  F2F.F64.F32 R16, R0 ;  /* 0x0000000000107310 */ /* 0x0000620000201800 */
[----:B------:R-:W-:Y:S05]  /*3c30*/  BRA `(.L_x_7386) ;  /* 0x0000000000a07947 */ /* 0x000fea0003800000 */
.L_x_7403:
        /* <DEDUP_REMOVED lines=14> */
.L_x_7417:
[----:B------:R-:W-:Y:S05]  /*3d20*/  BSYNC B0 ;  /* 0x0000000000007941 */ /* 0x000fea0003800000 */
.L_x_7416:
[----:B------:R-:W-:-:S04]  /*3d30*/  FMUL.FTZ R0, R0, 1 ;  /* 0x3f80000000007820 */ /* 0x000fc80000410000 */
[----:B------:R0:W1:Y:S01]  /*3d40*/  F2F.F64.F32 R16, R0 ;  /* 0x0000000000107310 */ /* 0x0000620000201800 */
[----:B------:R-:W-:Y:S05]  /*3d50*/  BRA `(.L_x_7386) ;  /* 0x0000000000587947 */ /* 0x000fea0003800000 */
.L_x_7391:
        /* <DEDUP_REMOVED lines=16> */
.L_x_7418:
[----:B------:R-:W-:Y:S05]  /*3e60*/  BRA `(.L_x_7386) ;  /* 0x0000000000147947 */ /* 0x000fea0003800000 */
.L_x_7415:
[----:B------:R-:W3:Y:S02]  /*3e70*/  LDG.E.64 R16, desc[UR36][R4.64] ;  /* 0x0000002404107981 */ /* 0x000ee4000c1e1b00 */
[----:B---3--:R-:W0:Y:S01]  /*3e80*/  I2F.F64.U64 R16, R16 ;  /* 0x0000001000107312 */ /* 0x008e220000301800 */
[----:B------:R-:W-:Y:S05]  /*3e90*/  BRA `(.L_x_7386) ;  /* 0x0000000000087947 */ /* 0x000fea0003800000 */
.L_x_7414:
[----:B------:R-:W3:Y:S02]  /*3ea0*/  LDG.E R4, desc[UR36][R4.64] ;  /* 0x0000002404047981 */ /* 0x000ee4000c1e1900 */
[----:B---3--:R0:W1:Y:S02]  /*3eb0*/  I2F.F64.U32 R16, R4 ;  /* 0x0000000400107312 */ /* 0x0080640000201800 */
.L_x_7386:
[----:B------:R-:W-:Y:S05]  /*3ec0*/  BSYNC B6 ;  /* 0x0000000000067941 */ /* 0x000fea0003800000 */
.L_x_7385:
[----:B------:R-:W2:Y:S01]  /*3ed0*/  S2R R22, SR_TID.X ;  /* 0x0000000000167919 */ /* 0x000ea20000002100 */
[----:B------:R-:W-:Y:S01]  /*3ee0*/  BSSY B0, `(.L_x_7419) ;  /* 0x0000053000007945 */ /* 0x000fe20003800000 */
[----:B--2---:R-:W-:-:S13]  /*3ef0*/  ISETP.GE.AND P0, PT, R22, R19, PT ;  /* 0x000000131600720c */ /* 0x004fda0003f06270 */
[----:B------:R-:W-:Y:S05]  /*3f00*/  @P0 BRA `(.L_x_7420) ;  /* 0x0000000400400947 */ /* 0x000fea0003800000 */
[----:B01--45:R-:W-:-:S14]  /*3f10*/  DSETP.GT.AND P1, PT, R26, RZ, PT ;  /* 0x000000ff1a00722a */ /* 0x033fdc0003f24000 */
[----:B------:R-:W-:Y:S05]  /*3f20*/  @P1 BRA `(.L_x_7421) ;  /* 0x0000000400301947 */ /* 0x000fea0003800000 */
[----:B------:R-:W-:Y:S02]  /*3f30*/  ULDC.64 UR4, c[0x0][0x228] ;  /* 0x00008a0000047ab9 */ /* 0x000fe40000000a00 */
[----:B------:R-:W-:-:S10]  /*3f40*/  DMUL R26, R26, UR4 ;  /* 0x000000041a1a7c28 */ /* 0x000fd40008000000 */
[C---:B------:R-:W-:Y:S02]  /*3f50*/  FSETP.GEU.FTZ.AND P2, PT, R27.reuse, 4.1931471824645996094, PT ;  /* 0x40862e431b00780b */ /* 0x040fe40003f5e000 */
[----:B------:R-:W-:-:S13]  /*3f60*/  FSETP.GT.FTZ.AND P1, PT, R27, -3.1640625, PT ;  /* 0xc04a80001b00780b */ /* 0x000fda0003f34000 */
[----:B------:R-:W-:Y:S05]  /*3f70*/  @P1 BRA !P2, `(.L_x_7422) ;  /* 0x0000000000281947 */ /* 0x000fea0005000000 */
[C---:B------:R-:W-:Y:S01]  /*3f80*/  DADD R2, R26.reuse, R26 ;  /* 0x000000001a027229 */ /* 0x040fe2000000001a */
[----:B------:R-:W-:Y:S01]  /*3f90*/  IMAD.MOV.U32 R5, RZ, RZ, 0x3ff00000 ;  /* 0x3ff00000ff057424 */ /* 0x000fe200078e00ff */
[----:B------:R-:W-:Y:S01]  /*3fa0*/  ISETP.GE.AND P2, PT, R27, RZ, PT ;  /* 0x000000ff1b00720c */ /* 0x000fe20003f46270 */
[----:B------:R-:W-:Y:S01]  /*3fb0*/  DSETP.GTU.AND P1, PT, |R26|, +INF , PT ;  /* 0x7ff000001a00742a */ /* 0x000fe20003f2c200 */
[----:B------:R-:W-:Y:S02]  /*3fc0*/  ULDC.64 UR4, c[0x0][0x218] ;  /* 0x0000860000047ab9 */ /* 0x000fe40000000a00 */
[----:B------:R-:W-:-:S04]  /*3fd0*/  FSEL R5, -R5, +QNAN , !P2 ;  /* 0x7ff0000005057808 */ /* 0x000fc80005000100 */
[----:B------:R-:W-:Y:S02]  /*3fe0*/  FSEL R4, R2, RZ, P1 ;  /* 0x000000ff02047208 */ /* 0x000fe40000800000 */
[----:B------:R-:W-:-:S06]  /*3ff0*/  FSEL R5, R3, R5, P1 ;  /* 0x0000000503057208 */ /* 0x000fcc0000800000 */
[----:B------:R-:W-:Y:S01]  /*4000*/  DMUL R4, R4, UR4 ;  /* 0x0000000404047c28 */ /* 0x000fe20008000000 */
[----:B------:R-:W-:Y:S10]  /*4010*/  BRA `(.L_x_7420) ;  /* 0x0000000000fc7947 */ /* 0x000ff40003800000 */
.L_x_7422:
[----:B------:R-:W-:Y:S01]  /*4020*/  IMAD.MOV.U32 R2, RZ, RZ, 0x652b82fe ;  /* 0x652b82feff027424 */ /* 0x000fe200078e00ff */
[----:B------:R-:W-:Y:S01]  /*4030*/  UMOV UR4, 0xfefa39ef ;  /* 0xfefa39ef00047882 */ /* 0x000fe20000000000 */
[----:B------:R-:W-:Y:S01]  /*4040*/  IMAD.MOV.U32 R3, RZ, RZ, 0x3ff71547 ;  /* 0x3ff71547ff037424 */ /* 0x000fe200078e00ff */
[----:B------:R-:W-:Y:S01]  /*4050*/  UMOV UR5, 0x3fe62e42 ;  /* 0x3fe62e4200057882 */ /* 0x000fe20000000000 */
[----:B---3--:R-:W-:Y:S02]  /*4060*/  IMAD.SHL.U32 R0, R27, 0x2, RZ ;  /* 0x000000021b007824 */ /* 0x008fe400078e00ff */
        /* <DEDUP_REMOVED lines=47> */
[----:B------:R-:W-:-:S08]  /*4360*/  DFMA R6, R4, R6, 0.5 ;  /* 0x3fe000000406742b */ /* 0x000fd00000000006 */
[----:B------:R-:W-:-:S08]  /*4370*/  DMUL R6, R4, R6 ;  /* 0x0000000604067228 */ /* 0x000fd00000000000 */
[----:B------:R-:W-:-:S08]  /*4380*/  DFMA R6, R4, R6, R4 ;  /* 0x000000060406722b */ /* 0x000fd00000000004 */
[----:B------:R-:W-:-:S08]  /*4390*/  DFMA R6, R6, R2, R8 ;  /* 0x000000020606722b */ /* 0x000fd00000000008 */
[----:B------:R-:W-:-:S10]  /*43a0*/  DADD R2, R6, R6 ;  /* 0x0000000006027229 */ /* 0x000fd40000000006 */
[----:B------:R-:W-:Y:S02]  /*43b0*/  @P2 FSEL R4, R2, R6, !P1 ;  /* 0x0000000602042208 */ /* 0x000fe40004800000 */
[----:B------:R-:W-:-:S06]  /*43c0*/  @P2 FSEL R5, R3, R7, !P1 ;  /* 0x0000000703052208 */ /* 0x000fcc0004800000 */
[----:B------:R-:W-:Y:S01]  /*43d0*/  DMUL R4, R4, UR4 ;  /* 0x0000000404047c28 */ /* 0x000fe20008000000 */
[----:B------:R-:W-:Y:S10]  /*43e0*/  BRA `(.L_x_7420) ;  /* 0x0000000000087947 */ /* 0x000ff40003800000 */
.L_x_7421:
[----:B------:R-:W-:Y:S02]  /*43f0*/  ULDC.64 UR4, c[0x0][0x220] ;  /* 0x0000880000047ab9 */ /* 0x000fe40000000a00 */
[----:B------:R-:W-:-:S11]  /*4400*/  DMUL R4, R26, UR4 ;  /* 0x000000041a047c28 */ /* 0x000fd60008000000 */
.L_x_7420:
[----:B------:R-:W-:Y:S05]  /*4410*/  BSYNC B0 ;  /* 0x0000000000007941 */ /* 0x000fea0003800000 */
.L_x_7419:
[----:B01--45:R-:W-:Y:S01]  /*4420*/  VIADD R26, R22, 0x80 ;  /* 0x00000080161a7836 */ /* 0x033fe20000000000 */
[----:B------:R-:W-:Y:S04]  /*4430*/  BSSY B0, `(.L_x_7423) ;  /* 0x0000053000007945 */ /* 0x000fe80003800000 */
[----:B------:R-:W-:-:S13]  /*4440*/  ISETP.GE.AND P1, PT, R26, R19, PT ;  /* 0x000000131a00720c */ /* 0x000fda0003f26270 */
[----:B------:R-:W-:Y:S05]  /*4450*/  @P1 BRA `(.L_x_7424) ;  /* 0x0000000400401947 */ /* 0x000fea0003800000 */
[----:B------:R-:W-:-:S14]  /*4460*/  DSETP.GT.AND P1, PT, R28, RZ, PT ;  /* 0x000000ff1c00722a */ /* 0x000fdc0003f24000 */
        /* <DEDUP_REMOVED lines=16> */
.L_x_7426:
[----:B------:R-:W-:Y:S01]  /*4570*/  IMAD.MOV.U32 R6, RZ, RZ, 0x652b82fe ;  /* 0x652b82feff067424 */ /* 0x000fe200078e00ff */
[----:B------:R-:W-:Y:S01]  /*4580*/  UMOV UR4, 0xfefa39ef ;  /* 0xfefa39ef00047882 */ /* 0x000fe20000000000 */
[----:B------:R-:W-:Y:S01]  /*4590*/  IMAD.MOV.U32 R7, RZ, RZ, 0x3ff71547 ;  /* 0x3ff71547ff077424 */ /* 0x000fe200078e00ff */
[----:B------:R-:W-:Y:S01]  /*45a0*/  UMOV UR5, 0x3fe62e42 ;  /* 0x3fe62e4200057882 */ /* 0x000fe20000000000 */
[----:B---3--:R-:W-:-:S04]  /*45b0*/  IMAD.SHL.U32 R0, R29, 0x2, RZ ;  /* 0x000000021d007824 */ /* 0x008fc800078e00ff */
        /* <DEDUP_REMOVED lines=47> */
[----:B------:R-:W-:Y:S02]  /*48b0*/  DMUL R10, R2, R8 ;  /* 0x00000008020a7228 */ /* 0x000fe40000000000 */
[----:B------:R-:W-:-:S06]  /*48c0*/  DADD R8, R6, -1 ;  /* 0xbff0000006087429 */ /* 0x000fcc0000000000 */
[----:B------:R-:W-:-:S08]  /*48d0*/  DFMA R10, R2, R10, R2 ;  /* 0x0000000a020a722b */ /* 0x000fd00000000002 */
[----:B------:R-:W-:-:S08]  /*48e0*/  DFMA R8, R10, R6, R8 ;  /* 0x000000060a08722b */ /* 0x000fd00000000008 */
[----:B------:R-:W-:-:S10]  /*48f0*/  DADD R6, R8, R8 ;  /* 0x0000000008067229 */ /* 0x000fd40000000008 */
[----:B------:R-:W-:Y:S02]  /*4900*/  @P2 FSEL R2, R6, R8, !P1 ;  /* 0x0000000806022208 */ /* 0x000fe40004800000 */
[----:B------:R-:W-:-:S06]  /*4910*/  @P2 FSEL R3, R7, R9, !P1 ;  /* 0x0000000907032208 */ /* 0x000fcc0004800000 */
[----:B------:R-:W-:Y:S01]  /*4920*/  DMUL R28, R2, UR4 ;  /* 0x00000004021c7c28 */ /* 0x000fe20008000000 */
[----:B------:R-:W-:Y:S10]  /*4930*/  BRA `(.L_x_7424) ;  /* 0x0000000000087947 */ /* 0x000ff40003800000 */
.L_x_7425:
[----:B------:R-:W-:Y:S02]  /*4940*/  ULDC.64 UR4, c[0x0][0x220] ;  /* 0x0000880000047ab9 */ /* 0x000fe40000000a00 */
[----:B------:R-:W-:-:S11]  /*4950*/  DMUL R28, R28, UR4 ;  /* 0x000000041c1c7c28 */ /* 0x000fd60008000000 */
.L_x_7424:
[----:B------:R-:W-:Y:S05]  /*4960*/  BSYNC B0 ;  /* 0x0000000000007941 */ /* 0x000fea0003800000 */
.L_x_7423:
[----:B---3--:R-:W-:Y:S01]  /*4970*/  VIADD R0, R22, 0x100 ;  /* 0x0000010016007836 */ /* 0x008fe20000000000 */
        /* <DEDUP_REMOVED lines=20> */
.L_x_7430:
[----:B------:R-:W-:Y:S01]  /*4ac0*/  IMAD.MOV.U32 R6, RZ, RZ, 0x652b82fe ;  /* 0x652b82feff067424 */ /* 0x000fe200078e00ff */
[----:B------:R-:W-:Y:S01]  /*4ad0*/  UMOV UR4, 0xfefa39ef ;  /* 0xfefa39ef00047882 */ /* 0x000fe20000000000 */
[----:B------:R-:W-:Y:S01]  /*4ae0*/  IMAD.MOV.U32 R7, RZ, RZ, 0x3ff71547 ;  /* 0x3ff71547ff077424 */ /* 0x000fe200078e00ff */
[----:B------:R-:W-:Y:S01]  /*4af0*/  UMOV UR5, 0x3fe62e42 ;  /* 0x3fe62e4200057882 */ /* 0x000fe20000000000 */
[----:B------:R-:W-:-:S04]  /*4b00*/  IMAD.SHL.U32 R0, R25, 0x2, RZ ;  /* 0x0000000219007824 */ /* 0x000fc800078e00ff */
        /* <DEDUP_REMOVED lines=56> */
.L_x_7429:
[----:B------:R-:W-:Y:S02]  /*4e90*/  ULDC.64 UR4, c[0x0][0x220] ;  /* 0x0000880000047ab9 */ /* 0x000fe40000000a00 */
[----:B------:R-:W-:-:S11]  /*4ea0*/  DMUL R24, R24, UR4 ;  /* 0x0000000418187c28 */ /* 0x000fd60008000000 */
.L_x_7428:
[----:B------:R-:W-:Y:S05]  /*4eb0*/  BSYNC B0 ;  /* 0x0000000000007941 */ /* 0x000fea0003800000 */
.L_x_7427:
[----:B------:R-:W-:Y:S01]  /*4ec0*/  VIADD R0, R22, 0x180 ;  /* 0x0000018016007836 */ /* 0x000fe20000000000 */
        /* <DEDUP_REMOVED lines=20> */
.L_x_7434:
        /* <DEDUP_REMOVED lines=61> */
.L_x_7433:
[----:B------:R-:W-:Y:S02]  /*53e0*/  ULDC.64 UR4, c[0x0][0x220] ;  /* 0x0000880000047ab9 */ /* 0x000fe40000000a00 */
[----:B------:R-:W-:-:S11]  /*53f0*/  DMUL R16, R16, UR4 ;  /* 0x0000000410107c28 */ /* 0x000fd60008000000 */
.L_x_7432:
[----:B------:R-:W-:Y:S05]  /*5400*/  BSYNC B0 ;  /* 0x0000000000007941 */ /* 0x000fea0003800000 */
.L_x_7431:
[----:B------:R-:W0:Y:S01]  /*5410*/  LDC.U8 R2, c[0x0][0x254] ;  /* 0x00009500ff027b82 */ /* 0x000e220000000000 */
        /* <DEDUP_REMOVED lines=19> */
[----:B------:R-:W0:Y:S01]  /*5550*/  F2I.F64.TRUNC R5, R4 ;  /* 0x0000000400057311 */ /* 0x000e22000030d100 */
[----:B------:R-:W-:Y:S01]  /*5560*/  IMAD.MOV.U32 R22, RZ, RZ, R26 ;  /* 0x000000ffff167224 */ /* 0x000fe200078e001a */
[----:B0-----:R4:W-:Y:S01]  /*5570*/  STG.E.U8 desc[UR36][R8.64], R5 ;  /* 0x0000000508007986 */ /* 0x0019e2000c101124 */
[----:B------:R-:W-:Y:S05]  /*5580*/  BRA `(.L_x_7436) ;  /* 0x0000001000547947 */ /* 0x000fea0003800000 */
.L_x_7440:
[----:B------:R-:W0:Y:S01]  /*5590*/  F2I.S64.F64.TRUNC R4, R4 ;  /* 0x0000000400047311 */ /* 0x000e22000030d900 */
[----:B------:R-:W-:Y:S02]  /*55a0*/  IMAD.MOV.U32 R22, RZ, RZ, R26 ;  /* 0x000000ffff167224 */ /* 0x000fe400078e001a */
[----:B0-----:R-:W-:-:S05]  /*55b0*/  IMAD.MOV.U32 R3, RZ, RZ, R4 ;  /* 0x000000ffff037224 */ /* 0x001fca00078e0004 */
[----:B------:R0:W-:Y:S01]  /*55c0*/  STG.E.U8 desc[UR36][R8.64], R3 ;  /* 0x0000000308007986 */ /* 0x0001e2000c101124 */
[----:B------:R-:W-:Y:S05]  /*55d0*/  BRA `(.L_x_7436) ;  /* 0x0000001000407947 */ /* 0x000fea0003800000 */
.L_x_7439:
[----:B------:R-:W-:-:S13]  /*55e0*/  ISETP.NE.AND P0, PT, R0, 0x2, PT ;  /* 0x000000020000780c */ /* 0x000fda0003f05270 */
[----:B------:R-:W-:Y:S05]  /*55f0*/  @!P0 BRA `(.L_x_7442) ;  /* 0x0000000000308947 */ /* 0x000fea0003800000 */
[----:B------:R-:W-:-:S13]  /*5600*/  ISETP.NE.AND P0, PT, R0, 0x3, PT ;  /* 0x000000030000780c */ /* 0x000fda0003f05270 */
[----:B------:R-:W-:Y:S05]  /*5610*/  @!P0 BRA `(.L_x_7443) ;  /* 0x0000000000188947 */ /* 0x000fea0003800000 */
[----:B------:R-:W-:-:S13]  /*5620*/  ISETP.NE.AND P0, PT, R0, 0x4, PT ;  /* 0x000000040000780c */ /* 0x000fda0003f05270 */
[----:B------:R-:W-:Y:S05]  /*5630*/  @P0 BRA `(.L_x_7441) ;  /* 0x0000000c00c40947 */ /* 0x000fea0003800000 */
[----:B------:R-:W0:Y:S01]  /*5640*/  F2I.S64.F64.TRUNC R4, R4 ;  /* 0x0000000400047311 */ /* 0x000e22000030d900 */
[----:B------:R-:W-:Y:S01]  /*5650*/  IMAD.MOV.U32 R22, RZ, RZ, R26 ;  /* 0x000000ffff167224 */ /* 0x000fe200078e001a */
[----:B0-----:R2:W-:Y:S01]  /*5660*/  STG.E.64 desc[UR36][R8.64], R4 ;  /* 0x0000000408007986 */ /* 0x0015e2000c101b24 */
[----:B------:R-:W-:Y:S05]  /*5670*/  BRA `(.L_x_7436) ;  /* 0x0000001000187947 */ /* 0x000fea0003800000 */
.L_x_7443:
[----:B------:R-:W0:Y:S01]  /*5680*/  F2I.F64.TRUNC R5, R4 ;  /* 0x0000000400057311 */ /* 0x000e22000030d100 */
[----:B------:R-:W-:Y:S01]  /*5690*/  IMAD.MOV.U32 R22, RZ, RZ, R26 ;  /* 0x000000ffff167224 */ /* 0x000fe200078e001a */
[----:B0-----:R3:W-:Y:S01]  /*56a0*/  STG.E desc[UR36][R8.64], R5 ;  /* 0x0000000508007986 */ /* 0x0017e2000c101924 */
[----:B------:R-:W-:Y:S05]  /*56b0*/  BRA `(.L_x_7436) ;  /* 0x0000001000087947 */ /* 0x000fea0003800000 */
.L_x_7442:
[----:B------:R-:W0:Y:S01]  /*56c0*/  F2I.F64.TRUNC R5, R4 ;  /* 0x0000000400057311 */ /* 0x000e22000030d100 */
[----:B------:R-:W-:Y:S01]  /*56d0*/  IMAD.MOV.U32 R22, RZ, RZ, R26 ;  /* 0x000000ffff167224 */ /* 0x000fe200078e001a */
[----:B0-----:R1:W-:Y:S01]  /*56e0*/  STG.E.U16 desc[UR36][R8.64], R5 ;  /* 0x0000000508007986 */ /* 0x0013e2000c101524 */
[----:B------:R-:W-:Y:S05]  /*56f0*/  BRA `(.L_x_7436) ;  /* 0x0000000c00f87947 */ /* 0x000fea0003800000 */
.L_x_7438:
        /* <DEDUP_REMOVED lines=10> */
[----:B------:R-:W-:-:S13]  /*57a0*/  IMAD.MOV.U32 R22, RZ, RZ, R26 ;  /* 0x000000ffff167224 */ /* 0x000fda00078e001a */
[----:B0-----:R-:W-:-:S05]  /*57b0*/  @!P0 FMUL R3, R3, 1.175494350822287508e-38 ;  /* 0x0080000003038820 */ /* 0x001fca0000400000 */
[----:B------:R0:W-:Y:S01]  /*57c0*/  STG.E desc[UR36][R8.64], R3 ;  /* 0x0000000308007986 */ /* 0x0001e2000c101924 */
[----:B------:R-:W-:Y:S05]  /*57d0*/  BRA `(.L_x_7436) ;  /* 0x0000000c00c07947 */ /* 0x000fea0003800000 */
.L_x_7445:
[----:B------:R-:W-:Y:S01]  /*57e0*/  UMOV UR4, 0xf0000000 ;  /* 0xf000000000047882 */ /* 0x000fe20000000000 */
[----:B------:R-:W-:Y:S01]  /*57f0*/  UMOV UR5, 0x380fffff ;  /* 0x380fffff00057882 */ /* 0x000fe20000000000 */
[----:B------:R-:W0:Y:S01]  /*5800*/  F2F.F32.F64 R0, R4 ;  /* 0x0000000400007310 */ /* 0x000e220000301000 */
[----:B------:R-:W-:Y:S01]  /*5810*/  DSETP.GEU.AND P0, PT, |R4|, UR4, PT ;  /* 0x0000000404007e2a */ /* 0x000fe2000bf0e200 */
[----:B------:R-:W-:-:S13]  /*5820*/  IMAD.MOV.U32 R22, RZ, RZ, R26 ;  /* 0x000000ffff167224 */ /* 0x000fda00078e001a */
[----:B0-----:R-:W-:-:S05]  /*5830*/  @!P0 FMUL R0, R0, 1.175494350822287508e-38 ;  /* 0x0080000000008820 */ /* 0x001fca0000400000 */
[----:B------:R-:W-:-:S05]  /*5840*/  F2FP.F16.F32.PACK_AB R0, RZ, R0 ;  /* 0x00000000ff00723e */ /* 0x000fca00000000ff */
[----:B------:R0:W-:Y:S01]  /*5850*/  STG.E.U16 desc[UR36][R8.64], R0 ;  /* 0x0000000008007986 */ /* 0x0001e2000c101524 */
[----:B------:R-:W-:Y:S05]  /*5860*/  BRA `(.L_x_7436) ;  /* 0x0000000c009c7947 */ /* 0x000fea0003800000 */
.L_x_7444:
        /* <DEDUP_REMOVED lines=10> */
[----:B------:R-:W-:Y:S02]  /*5910*/  IMAD.MOV.U32 R7, RZ, RZ, RZ ;  /* 0x000000ffff077224 */ /* 0x000fe400078e00ff */
[----:B------:R-:W-:-:S11]  /*5920*/  IMAD.MOV.U32 R22, RZ, RZ, R26 ;  /* 0x000000ffff167224 */ /* 0x000fd600078e001a */
[----:B0-----:R-:W-:-:S05]  /*5930*/  @!P0 FMUL R6, R6, 1.175494350822287508e-38 ;  /* 0x0080000006068820 */ /* 0x001fca0000400000 */
[----:B------:R0:W-:Y:S01]  /*5940*/  STG.E.64 desc[UR36][R8.64], R6 ;  /* 0x0000000608007986 */ /* 0x0001e2000c101b24 */
[----:B------:R-:W-:Y:S05]  /*5950*/  BRA `(.L_x_7436) ;  /* 0x0000000c00607947 */ /* 0x000fea0003800000 */
.L_x_7447:
[----:B------:R-:W-:Y:S01]  /*5960*/  UMOV UR4, 0xf0000000 ;  /* 0xf000000000047882 */ /* 0x000fe20000000000 */
[----:B------:R-:W-:Y:S01]  /*5970*/  UMOV UR5, 0x380fffff ;  /* 0x380fffff00057882 */ /* 0x000fe20000000000 */
[----:B------:R-:W0:Y:S01]  /*5980*/  F2F.F32.F64 R0, R4 ;  /* 0x0000000400007310 */ /* 0x000e220000301000 */
[----:B------:R-:W-:Y:S01]  /*5990*/  DSETP.GEU.AND P0, PT, |R4|, UR4, PT ;  /* 0x0000000404007e2a */ /* 0x000fe2000bf0e200 */
[----:B------:R-:W-:-:S13]  /*59a0*/  IMAD.MOV.U32 R22, RZ, RZ, R26 ;  /* 0x000000ffff167224 */ /* 0x000fda00078e001a */
[----:B0-----:R-:W-:-:S05]  /*59b0*/  @!P0 FMUL R0, R0, 1.175494350822287508e-38 ;  /* 0x0080000000008820 */ /* 0x001fca0000400000 */
[----:B------:R-:W-:-:S04]  /*59c0*/  F2FP.F16.F32.PACK_AB R3, RZ, R0 ;  /* 0x00000000ff03723e */ /* 0x000fc800000000ff */
[----:B------:R-:W-:-:S05]  /*59d0*/  PRMT R3, R3, 0x5410, RZ ;  /* 0x0000541003037816 */ /* 0x000fca00000000ff */
[----:B------:R0:W-:Y:S01]  /*59e0*/  STG.E desc[UR36][R8.64], R3 ;  /* 0x0000000308007986 */ /* 0x0001e2000c101924 */
[----:B------:R-:W-:Y:S05]  /*59f0*/  BRA `(.L_x_7436) ;  /* 0x0000000c00387947 */ /* 0x000fea0003800000 */
.L_x_7446:
[----:B------:R0:W-:Y:S01]  /*5a00*/  STG.E.64 desc[UR36][R8.64], R4 ;  /* 0x0000000408007986 */ /* 0x0001e2000c101b24 */
[----:B------:R-:W-:Y:S01]  /*5a10*/  IMAD.MOV.U32 R22, RZ, RZ, R26 ;  /* 0x000000ffff167224 */ /* 0x000fe200078e001a */
[----:B------:R-:W-:Y:S06]  /*5a20*/  BRA `(.L_x_7436) ;  /* 0x0000000c002c7947 */ /* 0x000fec0003800000 */
.L_x_7437:
        /* <DEDUP_REMOVED lines=8> */
[----:B------:R-:W-:Y:S01]  /*5ab0*/  DSETP.NEU.AND P0, PT, R4, RZ, PT ;  /* 0x000000ff0400722a */ /* 0x000fe20003f0d000 */
[----:B------:R-:W-:-:S05]  /*5ac0*/  IMAD.MOV.U32 R22, RZ, RZ, R26 ;  /* 0x000000ffff167224 */ /* 0x000fca00078e001a */
[----:B------:R-:W-:-:S05]  /*5ad0*/  SEL R3, RZ, 0x1, !P0 ;  /* 0x00000001ff037807 */ /* 0x000fca0004000000 */
[----:B------:R0:W-:Y:S01]  /*5ae0*/  STG.E.U8 desc[UR36][R8.64], R3 ;  /* 0x0000000308007986 */ /* 0x0001e2000c101124 */
[----:B------:R-:W-:Y:S05]  /*5af0*/  BRA `(.L_x_7436) ;  /* 0x0000000800f87947 */ /* 0x000fea0003800000 */
.L_x_7450:
[----:B------:R-:W-:Y:S01]  /*5b00*/  CS2R R6, SRZ ;  /* 0x0000000000067805 */ /* 0x000fe2000001ff00 */
[----:B------:R-:W-:-:S04]  /*5b10*/  IMAD.MOV.U32 R22, RZ, RZ, R26 ;  /* 0x000000ffff167224 */ /* 0x000fc800078e001a */
[----:B------:R0:W-:Y:S01]  /*5b20*/  STG.E.128 desc[UR36][R8.64], R4 ;  /* 0x0000000408007986 */ /* 0x0001e2000c101d24 */
[----:B------:R-:W-:Y:S05]  /*5b30*/  BRA `(.L_x_7436) ;  /* 0x0000000800e87947 */ /* 0x000fea0003800000 */
.L_x_7449:
        /* <DEDUP_REMOVED lines=25> */
.L_x_7454:
[----:B------:R-:W-:Y:S05]  /*5cd0*/  BSYNC B0 ;  /* 0x0000000000007941 */ /* 0x000fea0003800000 */
.L_x_7453:
[----:B------:R-:W-:Y:S01]  /*5ce0*/  LOP3.LUT R7, R0, R7, RZ, 0xfc, !PT ;  /* 0x0000000700077212 */ /* 0x000fe200078efcff */
[----:B------:R-:W-:-:S04]  /*5cf0*/  IMAD.MOV.U32 R22, RZ, RZ, R26 ;  /* 0x000000ffff167224 */ /* 0x000fc800078e001a */
[----:B------:R0:W-:Y:S01]  /*5d00*/  STG.E.U8 desc[UR36][R8.64], R7 ;  /* 0x0000000708007986 */ /* 0x0001e2000c101124 */
[----:B------:R-:W-:Y:S05]  /*5d10*/  BRA `(.L_x_7436) ;  /* 0x0000000800707947 */ /* 0x000fea0003800000 */
.L_x_7452:
        /* <DEDUP_REMOVED lines=17> */
.L_x_7456:
[----:B------:R-:W-:Y:S01]  /*5e30*/  IMAD.MOV.U32 R0, RZ, RZ, 0x7f ;  /* 0x0000007fff007424 */ /* 0x000fe200078e00ff */
[----:B------:R-:W-:-:S04]  /*5e40*/  ISETP.GT.U32.AND P0, PT, R3, 0x7f800000, PT ;  /* 0x7f8000000300780c */ /* 0x000fc80003f04070 */
[----:B------:R-:W-:-:S09]  /*5e50*/  SEL R0, R0, 0x7c, P0 ;  /* 0x0000007c00007807 */ /* 0x000fd20000000000 */
.L_x_7457:
[----:B------:R-:W-:Y:S05]  /*5e60*/  BSYNC B0 ;  /* 0x0000000000007941 */ /* 0x000fea0003800000 */
.L_x_7455:
[----:B------:R-:W-:Y:S01]  /*5e70*/  LOP3.LUT R3, R7, 0x80000000, RZ, 0xc0, !PT ;  /* 0x8000000007037812 */ /* 0x000fe200078ec0ff */
[----:B------:R-:W-:-:S03]  /*5e80*/  IMAD.MOV.U32 R22, RZ, RZ, R26 ;  /* 0x000000ffff167224 */ /* 0x000fc600078e001a */
[----:B------:R-:W-:-:S04]  /*5e90*/  SHF.R.U32.HI R3, RZ, 0x18, R3 ;  /* 0x00000018ff037819 */ /* 0x000fc80000011603 */
[----:B------:R-:W-:-:S05]  /*5ea0*/  LOP3.LUT R3, R0, R3, RZ, 0xfc, !PT ;  /* 0x0000000300037212 */ /* 0x000fca00078efcff */
[----:B------:R0:W-:Y:S01]  /*5eb0*/  STG.E.U8 desc[UR36][R8.64], R3 ;  /* 0x0000000308007986 */ /* 0x0001e2000c101124 */
[----:B------:R-:W-:Y:S05]  /*5ec0*/  BRA `(.L_x_7436) ;  /* 0x0000000800047947 */ /* 0x000fea0003800000 */
.L_x_7451:
[----:B------:R-:W-:Y:S01]  /*5ed0*/  UMOV UR4, 0xf0000000 ;  /* 0xf000000000047882 */ /* 0x000fe20000000000 */
[----:B------:R-:W-:Y:S01]  /*5ee0*/  UMOV UR5, 0x380fffff ;  /* 0x380fffff00057882 */ /* 0x000fe20000000000 */
[----:B------:R-:W0:Y:S01]  /*5ef0*/  F2F.F32.F64 R0, R4 ;  /* 0x0000000400007310 */ /* 0x000e220000301000 */
[----:B------:R-:W-:Y:S01]  /*5f00*/  DSETP.GEU.AND P0, PT, |R4|, UR4, PT ;  /* 0x0000000404007e2a */ /* 0x000fe2000bf0e200 */
[----:B------:R-:W-:-:S13]  /*5f10*/  IMAD.MOV.U32 R22, RZ, RZ, R26 ;  /* 0x000000ffff167224 */ /* 0x000fda00078e001a */
[----:B0-----:R-:W-:-:S05]  /*5f20*/  @!P0 FMUL R0, R0, 1.175494350822287508e-38 ;  /* 0x0080000000008820 */ /* 0x001fca0000400000 */
[----:B------:R-:W-:-:S05]  /*5f30*/  F2FP.BF16.F32.PACK_AB R0, RZ, R0 ;  /* 0x00000000ff00723e */ /* 0x000fca00000010ff */
[----:B------:R0:W-:Y:S01]  /*5f40*/  STG.E.U16 desc[UR36][R8.64], R0 ;  /* 0x0000000008007986 */ /* 0x0001e2000c101524 */
[----:B------:R-:W-:Y:S05]  /*5f50*/  BRA `(.L_x_7436) ;  /* 0x0000000400e07947 */ /* 0x000fea0003800000 */
.L_x_7448:
        /* <DEDUP_REMOVED lines=8> */
[----:B------:R-:W0:Y:S01]  /*5fe0*/  F2I.U32.F64.TRUNC R5, R4 ;  /* 0x0000000400057311 */ /* 0x000e22000030d000 */
[----:B------:R-:W-:Y:S01]  /*5ff0*/  IMAD.MOV.U32 R22, RZ, RZ, R26 ;  /* 0x000000ffff167224 */ /* 0x000fe200078e001a */
[----:B0-----:R0:W-:Y:S01]  /*6000*/  STG.E.U16 desc[UR36][R8.64], R5 ;  /* 0x0000000508007986 */ /* 0x0011e2000c101524 */
[----:B------:R-:W-:Y:S05]  /*6010*/  BRA `(.L_x_7436) ;  /* 0x0000000400b07947 */ /* 0x000fea0003800000 */
.L_x_7460:
        /* <DEDUP_REMOVED lines=21> */
.L_x_7463:
[----:B------:R-:W-:-:S04]  /*6170*/  LOP3.LUT R0, R7, 0x80000000, RZ, 0xc0, !PT ;  /* 0x8000000007007812 */ /* 0x000fc800078ec0ff */
[----:B------:R-:W-:-:S04]  /*6180*/  SHF.R.U32.HI R0, RZ, 0x18, R0 ;  /* 0x00000018ff007819 */ /* 0x000fc80000011600 */
[----:B------:R-:W-:-:S07]  /*6190*/  LOP3.LUT R0, R3, R0, RZ, 0xfc, !PT ;  /* 0x0000000003007212 */ /* 0x000fce00078efcff */
.L_x_7462:
[----:B------:R-:W-:Y:S05]  /*61a0*/  BSYNC B0 ;  /* 0x0000000000007941 */ /* 0x000fea0003800000 */
.L_x_7461:
[----:B------:R0:W-:Y:S01]  /*61b0*/  STG.E.U8 desc[UR36][R8.64], R0 ;  /* 0x0000000008007986 */ /* 0x0001e2000c101124 */
[----:B------:R-:W-:Y:S01]  /*61c0*/  IMAD.MOV.U32 R22, RZ, RZ, R26 ;  /* 0x000000ffff167224 */ /* 0x000fe200078e001a */
[----:B------:R-:W-:Y:S06]  /*61d0*/  BRA `(.L_x_7436) ;  /* 0x0000000400407947 */ /* 0x000fec0003800000 */
.L_x_7459:
        /* <DEDUP_REMOVED lines=21> */
.L_x_7466:
[----:B------:R-:W-:-:S04]  /*6330*/  LOP3.LUT R0, R7, 0x80000000, RZ, 0xc0, !PT ;  /* 0x8000000007007812 */ /* 0x000fc800078ec0ff */
[----:B------:R-:W-:-:S04]  /*6340*/  SHF.R.U32.HI R0, RZ, 0x18, R0 ;  /* 0x00000018ff007819 */ /* 0x000fc80000011600 */
[----:B------:R-:W-:-:S07]  /*6350*/  LOP3.LUT R0, R3, R0, RZ, 0xfc, !PT ;  /* 0x0000000003007212 */ /* 0x000fce00078efcff */
.L_x_7465:
[----:B------:R-:W-:Y:S05]  /*6360*/  BSYNC B0 ;  /* 0x0000000000007941 */ /* 0x000fea0003800000 */
.L_x_7464:
[----:B------:R0:W-:Y:S01]  /*6370*/  STG.E.U8 desc[UR36][R8.64], R0 ;  /* 0x0000000008007986 */ /* 0x0001e2000c101124 */
[----:B------:R-:W-:Y:S01]  /*6380*/  IMAD.MOV.U32 R22, RZ, RZ, R26 ;  /* 0x000000ffff167224 */ /* 0x000fe200078e001a */
[----:B------:R-:W-:Y:S06]  /*6390*/  BRA `(.L_x_7436) ;  /* 0x0000000000d07947 */ /* 0x000fec0003800000 */
.L_x_7458:
        /* <DEDUP_REMOVED lines=27> */
.L_x_7441:
        /* <DEDUP_REMOVED lines=16> */
.L_x_7469:
[----:B------:R-:W-:Y:S01]  /*6650*/  IMAD.MOV.U32 R22, RZ, RZ, R26 ;  /* 0x000000ffff167224 */ /* 0x000fe200078e001a */
[----:B------:R-:W-:Y:S06]  /*6660*/  BRA `(.L_x_7436) ;  /* 0x00000000001c7947 */ /* 0x000fec0003800000 */
.L_x_7468:
[----:B------:R-:W0:Y:S01]  /*6670*/  F2I.U64.F64.TRUNC R4, R4 ;  /* 0x0000000400047311 */ /* 0x000e22000030d800 */
[----:B------:R-:W-:Y:S01]  /*6680*/  IMAD.MOV.U32 R22, RZ, RZ, R26 ;  /* 0x000000ffff167224 */ /* 0x000fe200078e001a */
[----:B0-----:R0:W-:Y:S01]  /*6690*/  STG.E.64 desc[UR36][R8.64], R4 ;  /* 0x0000000408007986 */ /* 0x0011e2000c101b24 */
[----:B------:R-:W-:Y:S05]  /*66a0*/  BRA `(.L_x_7436) ;  /* 0x00000000000c7947 */ /* 0x000fea0003800000 */
.L_x_7467:
[----:B------:R-:W0:Y:S01]  /*66b0*/  F2I.U32.F64.TRUNC R5, R4 ;  /* 0x0000000400057311 */ /* 0x000e22000030d000 */
[----:B------:R-:W-:Y:S01]  /*66c0*/  IMAD.MOV.U32 R22, RZ, RZ, R26 ;  /* 0x000000ffff167224 */ /* 0x000fe200078e001a */
[----:B0-----:R0:W-:Y:S06]  /*66d0*/  STG.E desc[UR36][R8.64], R5 ;  /* 0x0000000508007986 */ /* 0x0011ec000c101924 */
.L_x_7436:
[----:B------:R-:W-:Y:S05]  /*66e0*/  BSYNC B6 ;  /* 0x0000000000067941 */ /* 0x000fea0003800000 */
.L_x_7435:
        /* <DEDUP_REMOVED lines=24> */
.L_x_7475:
[----:B------:R-:W0:Y:S02]  /*6870*/  F2I.S64.F64.TRUNC R28, R28 ;  /* 0x0000001c001c7311 */ /* 0x000e24000030d900 */
[----:B0-----:R-:W-:-:S05]  /*6880*/  IMAD.MOV.U32 R3, RZ, RZ, R28 ;  /* 0x000000ffff037224 */ /* 0x001fca00078e001c */
[----:B------:R4:W-:Y:S01]  /*6890*/  STG.E.U8 desc[UR36][R4.64], R3 ;  /* 0x0000000304007986 */ /* 0x0009e2000c101124 */
[----:B------:R-:W-:Y:S05]  /*68a0*/  BRA `(.L_x_7477) ;  /* 0x0000000c00f07947 */ /* 0x000fea0003800000 */
.L_x_7474:
        /* <DEDUP_REMOVED lines=9> */
.L_x_7479:
[----:B------:R-:W0:Y:S02]  /*6940*/  F2I.F64.TRUNC R29, R28 ;  /* 0x0000001c001d7311 */ /* 0x000e24000030d100 */
[----:B0-----:R2:W-:Y:S01]  /*6950*/  STG.E desc[UR36][R4.64], R29 ;  /* 0x0000001d04007986 */ /* 0x0015e2000c101924 */
[----:B------:R-:W-:Y:S05]  /*6960*/  BRA `(.L_x_7477) ;  /* 0x0000000c00c07947 */ /* 0x000fea0003800000 */
.L_x_7478:
[----:B------:R-:W0:Y:S02]  /*6970*/  F2I.F64.TRUNC R29, R28 ;  /* 0x0000001c001d7311 */ /* 0x000e24000030d100 */
[----:B0-----:R0:W-:Y:S01]  /*6980*/  STG.E.U16 desc[UR36][R4.64], R29 ;  /* 0x0000001d04007986 */ /* 0x0011e2000c101524 */
[----:B------:R-:W-:Y:S05]  /*6990*/  BRA `(.L_x_7477) ;  /* 0x0000000c00b47947 */ /* 0x000fea0003800000 */
.L_x_7473:
        /* <DEDUP_REMOVED lines=13> */
.L_x_7481:
        /* <DEDUP_REMOVED lines=8> */
.L_x_7480:
        /* <DEDUP_REMOVED lines=14> */
.L_x_7483:
        /* <DEDUP_REMOVED lines=9> */
.L_x_7482:
[----:B------:R0:W-:Y:S01]  /*6c60*/  STG.E.64 desc[UR36][R4.64], R28 ;  /* 0x0000001c04007986 */ /* 0x0001e2000c101b24 */
[----:B------:R-:W-:Y:S05]  /*6c70*/  BRA `(.L_x_7477) ;  /* 0x0000000800fc7947 */ /* 0x000fea0003800000 */
.L_x_7472:
        /* <DEDUP_REMOVED lines=12> */
.L_x_7486:
[----:B------:R-:W-:-:S05]  /*6d40*/  CS2R R30, SRZ ;  /* 0x00000000001e7805 */ /* 0x000fca000001ff00 */
[----:B------:R0:W-:Y:S01]  /*6d50*/  STG.E.128 desc[UR36][R4.64], R28 ;  /* 0x0000001c04007986 */ /* 0x0001e2000c101d24 */
[----:B------:R-:W-:Y:S05]  /*6d60*/  BRA `(.L_x_7477) ;  /* 0x0000000800c07947 */ /* 0x000fea0003800000 */
.L_x_7485:
        /* <DEDUP_REMOVED lines=25> */
.L_x_7490:
[----:B------:R-:W-:Y:S05]  /*6f00*/  BSYNC B0 ;  /* 0x0000000000007941 */ /* 0x000fea0003800000 */
.L_x_7489:
[----:B------:R-:W-:-:S05]  /*6f10*/  LOP3.LUT R7, R0, R7, RZ, 0xfc, !PT ;  /* 0x0000000700077212 */ /* 0x000fca00078efcff */
[----:B------:R0:W-:Y:S01]  /*6f20*/  STG.E.U8 desc[UR36][R4.64], R7 ;  /* 0x0000000704007986 */ /* 0x0001e2000c101124 */
[----:B------:R-:W-:Y:S05]  /*6f30*/  BRA `(.L_x_7477) ;  /* 0x00000008004c7947 */ /* 0x000fea0003800000 */
.L_x_7488:
        /* <DEDUP_REMOVED lines=17> */
.L_x_7492:
[----:B------:R-:W-:Y:S01]  /*7050*/  IMAD.MOV.U32 R0, RZ, RZ, 0x7f ;  /* 0x0000007fff007424 */ /* 0x000fe200078e00ff */
[----:B------:R-:W-:-:S04]  /*7060*/  ISETP.GT.U32.AND P0, PT, R3, 0x7f800000, PT ;  /* 0x7f8000000300780c */ /* 0x000fc80003f04070 */
[----:B------:R-:W-:-:S09]  /*7070*/  SEL R0, R0, 0x7c, P0 ;  /* 0x0000007c00007807 */ /* 0x000fd20000000000 */
.L_x_7493:
[----:B------:R-:W-:Y:S05]  /*7080*/  BSYNC B0 ;  /* 0x0000000000007941 */ /* 0x000fea0003800000 */
.L_x_7491:
[----:B------:R-:W-:-:S04]  /*7090*/  LOP3.LUT R3, R7, 0x80000000, RZ, 0xc0, !PT ;  /* 0x8000000007037812 */ /* 0x000fc800078ec0ff */
[----:B------:R-:W-:-:S04]  /*70a0*/  SHF.R.U32.HI R3, RZ, 0x18, R3 ;  /* 0x00000018ff037819 */ /* 0x000fc80000011603 */
[----:B------:R-:W-:-:S05]  /*70b0*/  LOP3.LUT R3, R0, R3, RZ, 0xfc, !PT ;  /* 0x0000000300037212 */ /* 0x000fca00078efcff */
[----:B------:R0:W-:Y:S01]  /*70c0*/  STG.E.U8 desc[UR36][R4.64], R3 ;  /* 0x0000000304007986 */ /* 0x0001e2000c101124 */
[----:B------:R-:W-:Y:S05]  /*70d0*/  BRA `(.L_x_7477) ;  /* 0x0000000400e47947 */ /* 0x000fea0003800000 */
.L_x_7487:
        /* <DEDUP_REMOVED lines=8> */
.L_x_7484:
        /* <DEDUP_REMOVED lines=11> */
.L_x_7496:
        /* <DEDUP_REMOVED lines=21> */
.L_x_7499:
[----:B------:R-:W-:-:S04]  /*7360*/  LOP3.LUT R0, R7, 0x80000000, RZ, 0xc0, !PT ;  /* 0x8000000007007812 */ /* 0x000fc800078ec0ff */
[----:B------:R-:W-:-:S04]  /*7370*/  SHF.R.U32.HI R0, RZ, 0x18, R0 ;  /* 0x00000018ff007819 */ /* 0x000fc80000011600 */
[----:B------:R-:W-:-:S07]  /*7380*/  LOP3.LUT R0, R3, R0, RZ, 0xfc, !PT ;  /* 0x0000000003007212 */ /* 0x000fce00078efcff */
.L_x_7498:
[----:B------:R-:W-:Y:S05]  /*7390*/  BSYNC B0 ;  /* 0x0000000000007941 */ /* 0x000fea0003800000 */
.L_x_7497:
[----:B------:R0:W-:Y:S01]  /*73a0*/  STG.E.U8 desc[UR36][R4.64], R0 ;  /* 0x0000000004007986 */ /* 0x0001e2000c101124 */
[----:B------:R-:W-:Y:S05]  /*73b0*/  BRA `(.L_x_7477) ;  /* 0x00000004002c7947 */ /* 0x000fea0003800000 */
.L_x_7495:
        /* <DEDUP_REMOVED lines=21> */
.L_x_7502:
[----:B------:R-:W-:-:S04]  /*7510*/  LOP3.LUT R0, R7, 0x80000000, RZ, 0xc0, !PT ;  /* 0x8000000007007812 */ /* 0x000fc800078ec0ff */
[----:B------:R-:W-:-:S04]  /*7520*/  SHF.R.U32.HI R0, RZ, 0x18, R0 ;  /* 0x00000018ff007819 */ /* 0x000fc80000011600 */
[----:B------:R-:W-:-:S07]  /*7530*/  LOP3.LUT R0, R3, R0, RZ, 0xfc, !PT ;  /* 0x0000000003007212 */ /* 0x000fce00078efcff */
.L_x_7501:
[----:B------:R-:W-:Y:S05]  /*7540*/  BSYNC B0 ;  /* 0x0000000000007941 */ /* 0x000fea0003800000 */
.L_x_7500:
[----:B------:R0:W-:Y:S01]  /*7550*/  STG.E.U8 desc[UR36][R4.64], R0 ;  /* 0x0000000004007986 */ /* 0x0001e2000c101124 */
[----:B------:R-:W-:Y:S05]  /*7560*/  BRA `(.L_x_7477) ;  /* 0x0000000000c07947 */ /* 0x000fea0003800000 */
.L_x_7494:
        /* <DEDUP_REMOVED lines=26> */
.L_x_7476:
        /* <DEDUP_REMOVED lines=16> */
.L_x_7505:
[----:B------:R-:W-:Y:S05]  /*7810*/  BRA `(.L_x_7477) ;  /* 0x0000000000147947 */ /* 0x000fea0003800000 */
.L_x_7504:
[----:B------:R-:W0:Y:S02]  /*7820*/  F2I.U64.F64.TRUNC R28, R28 ;  /* 0x0000001c001c7311 */ /* 0x000e24000030d800 */
[----:B0-----:R0:W-:Y:S01]  /*7830*/  STG.E.64 desc[UR36][R4.64], R28 ;  /* 0x0000001c04007986 */ /* 0x0011e2000c101b24 */
[----:B------:R-:W-:Y:S05]  /*7840*/  BRA `(.L_x_7477) ;  /* 0x0000000000087947 */ /* 0x000fea0003800000 */
.L_x_7503:
[----:B------:R-:W0:Y:S02]  /*7850*/  F2I.U32.F64.TRUNC R29, R28 ;  /* 0x0000001c001d7311 */ /* 0x000e24000030d000 */
[----:B0-----:R0:W-:Y:S02]  /*7860*/  STG.E desc[UR36][R4.64], R29 ;  /* 0x0000001d04007986 */ /* 0x0011e4000c101924 */
.L_x_7477:
        /* <DEDUP_REMOVED lines=24> */
.L_x_7509:
[----:B------:R-:W0:Y:S02]  /*79f0*/  F2I.S64.F64.TRUNC R24, R24 ;  /* 0x0000001800187311 */ /* 0x000e24000030d900 */
[----:B0-----:R-:W-:-:S05]  /*7a00*/  IMAD.MOV.U32 R3, RZ, RZ, R24 ;  /* 0x000000ffff037224 */ /* 0x001fca00078e0018 */
[----:B------:R0:W-:Y:S01]  /*7a10*/  STG.E.U8 desc[UR36][R4.64], R3 ;  /* 0x0000000304007986 */ /* 0x0001e2000c101124 */
[----:B------:R-:W-:Y:S05]  /*7a20*/  BRA `(.L_x_7511) ;  /* 0x0000000c00f07947 */ /* 0x000fea0003800000 */
.L_x_7508:
        /* <DEDUP_REMOVED lines=9> */
.L_x_7513:
[----:B------:R-:W0:Y:S02]  /*7ac0*/  F2I.F64.TRUNC R25, R24 ;  /* 0x0000001800197311 */ /* 0x000e24000030d100 */
[----:B0-----:R0:W-:Y:S01]  /*7ad0*/  STG.E desc[UR36][R4.64], R25 ;  /* 0x0000001904007986 */ /* 0x0011e2000c101924 */
[----:B------:R-:W-:Y:S05]  /*7ae0*/  BRA `(.L_x_7511) ;  /* 0x0000000c00c07947 */ /* 0x000fea0003800000 */
.L_x_7512:
[----:B------:R-:W0:Y:S02]  /*7af0*/  F2I.F64.TRUNC R25, R24 ;  /* 0x0000001800197311 */ /* 0x000e24000030d100 */
[----:B0-----:R0:W-:Y:S01]  /*7b00*/  STG.E.U16 desc[UR36][R4.64], R25 ;  /* 0x0000001904007986 */ /* 0x0011e2000c101524 */
[----:B------:R-:W-:Y:S05]  /*7b10*/  BRA `(.L_x_7511) ;  /* 0x0000000c00b47947 */ /* 0x000fea0003800000 */
.L_x_7507:
        /* <DEDUP_REMOVED lines=13> */
.L_x_7515:
        /* <DEDUP_REMOVED lines=8> */
.L_x_7514:
        /* <DEDUP_REMOVED lines=14> */
.L_x_7517:
        /* <DEDUP_REMOVED lines=9> */
.L_x_7516:
[----:B------:R0:W-:Y:S01]  /*7de0*/  STG.E.64 desc[UR36][R4.64], R24 ;  /* 0x0000001804007986 */ /* 0x0001e2000c101b24 */
[----:B------:R-:W-:Y:S05]  /*7df0*/  BRA `(.L_x_7511) ;  /* 0x0000000800fc7947 */ /* 0x000fea0003800000 */
.L_x_7506:
        /* <DEDUP_REMOVED lines=12> */
.L_x_7520:
[----:B------:R-:W-:-:S05]  /*7ec0*/  CS2R R26, SRZ ;  /* 0x00000000001a7805 */ /* 0x000fca000001ff00 */
[----:B------:R0:W-:Y:S01]  /*7ed0*/  STG.E.128 desc[UR36][R4.64], R24 ;  /* 0x0000001804007986 */ /* 0x0001e2000c101d24 */
[----:B------:R-:W-:Y:S05]  /*7ee0*/  BRA `(.L_x_7511) ;  /* 0x0000000800c07947 */ /* 0x000fea0003800000 */
.L_x_7519:
        /* <DEDUP_REMOVED lines=25> */
.L_x_7524:
[----:B------:R-:W-:Y:S05]  /*8080*/  BSYNC B0 ;  /* 0x0000000000007941 */ /* 0x000fea0003800000 */
.L_x_7523:
[----:B------:R-:W-:-:S05]  /*8090*/  LOP3.LUT R7, R0, R7, RZ, 0xfc, !PT ;  /* 0x0000000700077212 */ /* 0x000fca00078efcff */
[----:B------:R0:W-:Y:S01]  /*80a0*/  STG.E.U8 desc[UR36][R4.64], R7 ;  /* 0x0000000704007986 */ /* 0x0001e2000c101124 */
[----:B------:R-:W-:Y:S05]  /*80b0*/  BRA `(.L_x_7511) ;  /* 0x00000008004c7947 */ /* 0x000fea0003800000 */
.L_x_7522:
        /* <DEDUP_REMOVED lines=17> */
.L_x_7526:
[----:B------:R-:W-:Y:S01]  /*81d0*/  IMAD.MOV.U32 R0, RZ, RZ, 0x7f ;  /* 0x0000007fff007424 */ /* 0x000fe200078e00ff */
[----:B------:R-:W-:-:S04]  /*81e0*/  ISETP.GT.U32.AND P0, PT, R3, 0x7f800000, PT ;  /* 0x7f8000000300780c */ /* 0x000fc80003f04070 */
[----:B------:R-:W-:-:S09]  /*81f0*/  SEL R0, R0, 0x7c, P0 ;  /* 0x0000007c00007807 */ /* 0x000fd20000000000 */
.L_x_7527:
[----:B------:R-:W-:Y:S05]  /*8200*/  BSYNC B0 ;  /* 0x0000000000007941 */ /* 0x000fea0003800000 */
.L_x_7525:
[----:B------:R-:W-:-:S04]  /*8210*/  LOP3.LUT R3, R7, 0x80000000, RZ, 0xc0, !PT ;  /* 0x8000000007037812 */ /* 0x000fc800078ec0ff */
[----:B------:R-:W-:-:S04]  /*8220*/  SHF.R.U32.HI R3, RZ, 0x18, R3 ;  /* 0x00000018ff037819 */ /* 0x000fc80000011603 */
[----:B------:R-:W-:-:S05]  /*8230*/  LOP3.LUT R3, R0, R3, RZ, 0xfc, !PT ;  /* 0x0000000300037212 */ /* 0x000fca00078efcff */
[----:B------:R0:W-:Y:S01]  /*8240*/  STG.E.U8 desc[UR36][R4.64], R3 ;  /* 0x0000000304007986 */ /* 0x0001e2000c101124 */
[----:B------:R-:W-:Y:S05]  /*8250*/  BRA `(.L_x_7511) ;  /* 0x0000000400e47947 */ /* 0x000fea0003800000 */
.L_x_7521:
        /* <DEDUP_REMOVED lines=8> */
.L_x_7518:
        /* <DEDUP_REMOVED lines=11> */
.L_x_7530:
        /* <DEDUP_REMOVED lines=21> */
.L_x_7533:
[----:B------:R-:W-:-:S04]  /*84e0*/  LOP3.LUT R0, R7, 0x80000000, RZ, 0xc0, !PT ;  /* 0x8000000007007812 */ /* 0x000fc800078ec0ff */
[----:B------:R-:W-:-:S04]  /*84f0*/  SHF.R.U32.HI R0, RZ, 0x18, R0 ;  /* 0x00000018ff007819 */ /* 0x000fc80000011600 */
[----:B------:R-:W-:-:S07]  /*8500*/  LOP3.LUT R0, R3, R0, RZ, 0xfc, !PT ;  /* 0x0000000003007212 */ /* 0x000fce00078efcff */
.L_x_7532:
[----:B------:R-:W-:Y:S05]  /*8510*/  BSYNC B0 ;  /* 0x0000000000007941 */ /* 0x000fea0003800000 */
.L_x_7531:
[----:B------:R1:W-:Y:S01]  /*8520*/  STG.E.U8 desc[UR36][R4.64], R0 ;  /* 0x0000000004007986 */ /* 0x0003e2000c101124 */
[----:B------:R-:W-:Y:S05]  /*8530*/  BRA `(.L_x_7511) ;  /* 0x00000004002c7947 */ /* 0x000fea0003800000 */
.L_x_7529:
        /* <DEDUP_REMOVED lines=21> */
.L_x_7536:
[----:B------:R-:W-:-:S04]  /*8690*/  LOP3.LUT R0, R7, 0x80000000, RZ, 0xc0, !PT ;  /* 0x8000000007007812 */ /* 0x000fc800078ec0ff */
[----:B------:R-:W-:-:S04]  /*86a0*/  SHF.R.U32.HI R0, RZ, 0x18, R0 ;  /* 0x00000018ff007819 */ /* 0x000fc80000011600 */
[----:B------:R-:W-:-:S07]  /*86b0*/  LOP3.LUT R0, R3, R0, RZ, 0xfc, !PT ;  /* 0x0000000003007212 */ /* 0x000fce00078efcff */
.L_x_7535:
[----:B------:R-:W-:Y:S05]  /*86c0*/  BSYNC B0 ;  /* 0x0000000000007941 */ /* 0x000fea0003800000 */
.L_x_7534:
[----:B------:R0:W-:Y:S01]  /*86d0*/  STG.E.U8 desc[UR36][R4.64], R0 ;  /* 0x0000000004007986 */ /* 0x0001e2000c101124 */
[----:B------:R-:W-:Y:S05]  /*86e0*/  BRA `(.L_x_7511) ;  /* 0x0000000000c07947 */ /* 0x000fea0003800000 */
.L_x_7528:
        /* <DEDUP_REMOVED lines=26> */
.L_x_7510:
        /* <DEDUP_REMOVED lines=16> */
.L_x_7539:
[----:B------:R-:W-:Y:S05]  /*8990*/  BRA `(.L_x_7511) ;  /* 0x0000000000147947 */ /* 0x000fea0003800000 */
.L_x_7538:
[----:B------:R-:W0:Y:S02]  /*89a0*/  F2I.U64.F64.TRUNC R24, R24 ;  /* 0x0000001800187311 */ /* 0x000e24000030d800 */
[----:B0-----:R0:W-:Y:S01]  /*89b0*/  STG.E.64 desc[UR36][R4.64], R24 ;  /* 0x0000001804007986 */ /* 0x0011e2000c101b24 */
[----:B------:R-:W-:Y:S05]  /*89c0*/  BRA `(.L_x_7511) ;  /* 0x0000000000087947 */ /* 0x000fea0003800000 */
.L_x_7537:
[----:B------:R-:W0:Y:S02]  /*89d0*/  F2I.U32.F64.TRUNC R25, R24 ;  /* 0x0000001800197311 */ /* 0x000e24000030d000 */
[----:B0-----:R3:W-:Y:S02]  /*89e0*/  STG.E desc[UR36][R4.64], R25 ;  /* 0x0000001904007986 */ /* 0x0017e4000c101924 */
.L_x_7511:
[----:B------:R-:W-:-:S07]  /*89f0*/  VIADD R22, R22, 0x80 ;  /* 0x0000008016167836 */ /* 0x000fce0000000000 */
.L_x_7471:
[----:B------:R-:W-:Y:S05]  /*8a00*/  BSYNC B6 ;  /* 0x0000000000067941 */ /* 0x000fea0003800000 */
.L_x_7470:
        /* <DEDUP_REMOVED lines=22> */
.L_x_7543:
[----:B------:R-:W0:Y:S02]  /*8b70*/  F2I.S64.F64.TRUNC R16, R16 ;  /* 0x0000001000107311 */ /* 0x000e24000030d900 */
[----:B0-----:R-:W-:-:S05]  /*8b80*/  IMAD.MOV.U32 R3, RZ, RZ, R16 ;  /* 0x000000ffff037224 */ /* 0x001fca00078e0010 */
[----:B------:R-:W-:Y:S01]  /*8b90*/  STG.E.U8 desc[UR36][R4.64], R3 ;  /* 0x0000000304007986 */ /* 0x000fe2000c101124 */
[----:B------:R-:W-:Y:S05]  /*8ba0*/  EXIT ;  /* 0x000000000000794d */ /* 0x000fea0003800000 */
.L_x_7542:
        /* <DEDUP_REMOVED lines=9> */
.L_x_7546:
[----:B------:R-:W0:Y:S02]  /*8c40*/  F2I.F64.TRUNC R17, R16 ;  /* 0x0000001000117311 */ /* 0x000e24000030d100 */
[----:B0-----:R-:W-:Y:S01]  /*8c50*/  STG.E desc[UR36][R4.64], R17 ;  /* 0x0000001104007986 */ /* 0x001fe2000c101924 */
[----:B------:R-:W-:Y:S05]  /*8c60*/  EXIT ;  /* 0x000000000000794d */ /* 0x000fea0003800000 */
.L_x_7545:
[----:B------:R-:W0:Y:S02]  /*8c70*/  F2I.F64.TRUNC R17, R16 ;  /* 0x0000001000117311 */ /* 0x000e24000030d100 */
[----:B0-----:R-:W-:Y:S01]  /*8c80*/  STG.E.U16 desc[UR36][R4.64], R17 ;  /* 0x0000001104007986 */ /* 0x001fe2000c101524 */
[----:B------:R-:W-:Y:S05]  /*8c90*/  EXIT ;  /* 0x000000000000794d */ /* 0x000fea0003800000 */
.L_x_7541:
        /* <DEDUP_REMOVED lines=13> */
.L_x_7548:
        /* <DEDUP_REMOVED lines=8> */
.L_x_7547:
        /* <DEDUP_REMOVED lines=14> */
.L_x_7550:
        /* <DEDUP_REMOVED lines=9> */
.L_x_7549:
[----:B------:R-:W-:Y:S01]  /*8f60*/  STG.E.64 desc[UR36][R4.64], R16 ;  /* 0x0000001004007986 */ /* 0x000fe2000c101b24 */
[----:B------:R-:W-:Y:S05]  /*8f70*/  EXIT ;  /* 0x000000000000794d */ /* 0x000fea0003800000 */
.L_x_7540:
        /* <DEDUP_REMOVED lines=12> */
.L_x_7553:
[----:B------:R-:W-:-:S05]  /*9040*/  CS2R R18, SRZ ;  /* 0x0000000000127805 */ /* 0x000fca000001ff00 */
[----:B------:R-:W-:Y:S01]  /*9050*/  STG.E.128 desc[UR36][R4.64], R16 ;  /* 0x0000001004007986 */ /* 0x000fe2000c101d24 */
[----:B------:R-:W-:Y:S05]  /*9060*/  EXIT ;  /* 0x000000000000794d */ /* 0x000fea0003800000 */
.L_x_7552:
        /* <DEDUP_REMOVED lines=25> */
.L_x_7557:
[----:B------:R-:W-:Y:S05]  /*9200*/  BSYNC B0 ;  /* 0x0000000000007941 */ /* 0x000fea0003800000 */
.L_x_7556:
[----:B------:R-:W-:-:S05]  /*9210*/  LOP3.LUT R3, R0, R3, RZ, 0xfc, !PT ;  /* 0x0000000300037212 */ /* 0x000fca00078efcff */
[----:B------:R-:W-:Y:S01]  /*9220*/  STG.E.U8 desc[UR36][R4.64], R3 ;  /* 0x0000000304007986 */ /* 0x000fe2000c101124 */
[----:B------:R-:W-:Y:S05]  /*9230*/  EXIT ;  /* 0x000000000000794d */ /* 0x000fea0003800000 */
.L_x_7555:
        /* <DEDUP_REMOVED lines=17> */
.L_x_7559:
[----:B------:R-:W-:Y:S01]  /*9350*/  IMAD.MOV.U32 R0, RZ, RZ, 0x7f ;  /* 0x0000007fff007424 */ /* 0x000fe200078e00ff */
[----:B------:R-:W-:-:S04]  /*9360*/  ISETP.GT.U32.AND P0, PT, R2, 0x7f800000, PT ;  /* 0x7f8000000200780c */ /* 0x000fc80003f04070 */
[----:B------:R-:W-:-:S09]  /*9370*/  SEL R0, R0, 0x7c, P0 ;  /* 0x0000007c00007807 */ /* 0x000fd20000000000 */
.L_x_7560:
[----:B------:R-:W-:Y:S05]  /*9380*/  BSYNC B0 ;  /* 0x0000000000007941 */ /* 0x000fea0003800000 */
.L_x_7558:
[----:B------:R-:W-:-:S04]  /*9390*/  LOP3.LUT R2, R3, 0x80000000, RZ, 0xc0, !PT ;  /* 0x8000000003027812 */ /* 0x000fc800078ec0ff */
[----:B------:R-:W-:-:S04]  /*93a0*/  SHF.R.U32.HI R3, RZ, 0x18, R2 ;  /* 0x00000018ff037819 */ /* 0x000fc80000011602 */
[----:B------:R-:W-:-:S05]  /*93b0*/  LOP3.LUT R3, R0, R3, RZ, 0xfc, !PT ;  /* 0x0000000300037212 */ /* 0x000fca00078efcff */
[----:B------:R-:W-:Y:S01]  /*93c0*/  STG.E.U8 desc[UR36][R4.64], R3 ;  /* 0x0000000304007986 */ /* 0x000fe2000c101124 */
[----:B------:R-:W-:Y:S05]  /*93d0*/  EXIT ;  /* 0x000000000000794d */ /* 0x000fea0003800000 */
.L_x_7554:
        /* <DEDUP_REMOVED lines=8> */
.L_x_7551:
        /* <DEDUP_REMOVED lines=11> */
.L_x_7563:
        /* <DEDUP_REMOVED lines=21> */
.L_x_7566:
[----:B------:R-:W-:-:S04]  /*9660*/  LOP3.LUT R2, R7, 0x80000000, RZ, 0xc0, !PT ;  /* 0x8000000007027812 */ /* 0x000fc800078ec0ff */
[----:B------:R-:W-:-:S04]  /*9670*/  SHF.R.U32.HI R3, RZ, 0x18, R2 ;  /* 0x00000018ff037819 */ /* 0x000fc80000011602 */
[----:B------:R-:W-:-:S04]  /*9680*/  LOP3.LUT R0, R0, R3, RZ, 0xfc, !PT ;  /* 0x0000000300007212 */ /* 0x000fc800078efcff */
[----:B------:R-:W-:-:S07]  /*9690*/  PRMT R2, R0, 0x7610, R2 ;  /* 0x0000761000027816 */ /* 0x000fce0000000002 */
.L_x_7565:
[----:B------:R-:W-:Y:S05]  /*96a0*/  BSYNC B0 ;  /* 0x0000000000007941 */ /* 0x000fea0003800000 */
.L_x_7564:
[----:B------:R-:W-:Y:S01]  /*96b0*/  STG.E.U8 desc[UR36][R4.64], R2 ;  /* 0x0000000204007986 */ /* 0x000fe2000c101124 */
[----:B------:R-:W-:Y:S05]  /*96c0*/  EXIT ;  /* 0x000000000000794d */ /* 0x000fea0003800000 */
.L_x_7562:
        /* <DEDUP_REMOVED lines=21> */
.L_x_7569:
[----:B------:R-:W-:-:S04]  /*9820*/  LOP3.LUT R2, R7, 0x80000000, RZ, 0xc0, !PT ;  /* 0x8000000007027812 */ /* 0x000fc800078ec0ff */
[----:B------:R-:W-:-:S04]  /*9830*/  SHF.R.U32.HI R3, RZ, 0x18, R2 ;  /* 0x00000018ff037819 */ /* 0x000fc80000011602 */
[----:B------:R-:W-:-:S04]  /*9840*/  LOP3.LUT R0, R0, R3, RZ, 0xfc, !PT ;  /* 0x0000000300007212 */ /* 0x000fc800078efcff */
[----:B------:R-:W-:-:S07]  /*9850*/  PRMT R2, R0, 0x7610, R2 ;  /* 0x0000761000027816 */ /* 0x000fce0000000002 */
.L_x_7568:
[----:B------:R-:W-:Y:S05]  /*9860*/  BSYNC B0 ;  /* 0x0000000000007941 */ /* 0x000fea0003800000 */
.L_x_7567:
[----:B------:R-:W-:Y:S01]  /*9870*/  STG.E.U8 desc[UR36][R4.64], R2 ;  /* 0x0000000204007986 */ /* 0x000fe2000c101124 */
[----:B------:R-:W-:Y:S05]  /*9880*/  EXIT ;  /* 0x000000000000794d */ /* 0x000fea0003800000 */
.L_x_7561:
        /* <DEDUP_REMOVED lines=26> */
.L_x_7544:
        /* <DEDUP_REMOVED lines=16> */
.L_x_7572:
[----:B------:R-:W-:Y:S05]  /*9b30*/  EXIT ;  /* 0x000000000000794d */ /* 0x000fea0003800000 */
.L_x_7571:
[----:B------:R-:W0:Y:S02]  /*9b40*/  F2I.U64.F64.TRUNC R16, R16 ;  /* 0x0000001000107311 */ /* 0x000e24000030d800 */
[----:B0-----:R-:W-:Y:S01]  /*9b50*/  STG.E.64 desc[UR36][R4.64], R16 ;  /* 0x0000001004007986 */ /* 0x001fe2000c101b24 */
[----:B------:R-:W-:Y:S05]  /*9b60*/  EXIT ;  /* 0x000000000000794d */ /* 0x000fea0003800000 */
.L_x_7570:
[----:B------:R-:W0:Y:S02]  /*9b70*/  F2I.U32.F64.TRUNC R17, R16 ;  /* 0x0000001000117311 */ /* 0x000e24000030d000 */
[----:B0-----:R-:W-:Y:S01]  /*9b80*/  STG.E desc[UR36][R4.64], R17 ;  /* 0x0000001104007986 */ /* 0x001fe2000c101924 */
[----:B------:R-:W-:Y:S05]  /*9b90*/  EXIT ;  /* 0x000000000000794d */ /* 0x000fea0003800000 */
.L_x_7573:
        /* <DEDUP_REMOVED lines=14> */
.L_x_7875:


//--------------------- .text._ZN2at6native18elementwise_kernelILi128ELi2EZNS0_22gpu_kernel_impl_nocastIZZZNS0_60_GLOBAL__N__171e0b9f_22_ActivationEluKernel_cu_9e10b42f_305310elu_kernelERNS_18TensorIteratorBaseERKN3c106ScalarES9_S9_ENKUlvE_clEvENKUlvE_clEvEUldE_EEvS5_RKT_EUliE_EEviT1_ --------------------------
	.section	.text._ZN2at6native18elementwise_kernelILi128ELi2EZNS0_22gpu_kernel_impl_nocastIZZZNS0_60_GLOBAL__N__171e0b9f_22_ActivationEluKernel_cu_9e10b42f_305310elu_kernelERNS_18TensorIteratorBaseERKN3c106ScalarES9_S9_ENKUlvE_clEvENKUlvE_clEvEUldE_EEvS5_RKT_EUliE_EEviT1_,"ax",@progbits
	.align	128
        .global         _ZN2at6native18elementwise_kernelILi128ELi2EZNS0_22gpu_kernel_impl_nocastIZZZNS0_60_GLOBAL__N__171e0b9f_22_ActivationEluKernel_cu_9e10b42f_305310elu_kernelERNS_18TensorIteratorBaseERKN3c106ScalarES9_S9_ENKUlvE_clEvENKUlvE_clEvEUldE_EEvS5_RKT_EUliE_EEviT1_
        .type           _ZN2at6native18elementwise_kernelILi128ELi2EZNS0_22gpu_kernel_impl_nocastIZZZNS0_60_GLOBAL__N__171e0b9f_22_ActivationEluKernel_cu_9e10b42f_305310elu_kernelERNS_18TensorIteratorBaseERKN3c106ScalarES9_S9_ENKUlvE_clEvENKUlvE_clEvEUldE_EEvS5_RKT_EUliE_EEviT1_,@function
        .size           _ZN2at6native18elementwise_kernelILi128ELi2EZNS0_22gpu_kernel_impl_nocastIZZZNS0_60_GLOBAL__N__171e0b9f_22_ActivationEluKernel_cu_9e10b42f_305310elu_kernelERNS_18TensorIteratorBaseERKN3c106ScalarES9_S9_ENKUlvE_clEvENKUlvE_clEvEUldE_EEvS5_RKT_EUliE_EEviT1_,(.L_x_7876 - _ZN2at6native18elementwise_kernelILi128ELi2EZNS0_22gpu_kernel_impl_nocastIZZZNS0_60_GLOBAL__N__171e0b9f_22_ActivationEluKernel_cu_9e10b42f_305310elu_kernelERNS_18TensorIteratorBaseERKN3c106ScalarES9_S9_ENKUlvE_clEvENKUlvE_clEvEUldE_EEvS5_RKT_EUliE_EEviT1_)
        .other          _ZN2at6native18elementwise_kernelILi128ELi2EZNS0_22gpu_kernel_impl_nocastIZZZNS0_60_GLOBAL__N__171e0b9f_22_ActivationEluKernel_cu_9e10b42f_305310elu_kernelERNS_18TensorIteratorBaseERKN3c106ScalarES9_S9_ENKUlvE_clEvENKUlvE_clEvEUldE_EEvS5_RKT_EUliE_EEviT1_,@"STO_CUDA_ENTRY STV_DEFAULT"
_ZN2at6native18elementwise_kernelILi128ELi2EZNS0_22gpu_kernel_impl_nocastIZZZNS0_60_GLOBAL__N__171e0b9f_22_ActivationEluKernel_cu_9e10b42f_305310elu_kernelERNS_18TensorIteratorBaseERKN3c106ScalarES9_S9_ENKUlvE_clEvENKUlvE_clEvEUldE_EEvS5_RKT_EUliE_EEviT1_:
.text._ZN2at6native18elementwise_kernelILi128ELi2EZNS0_22gpu_kernel_impl_nocastIZZZNS0_60_GLOBAL__N__171e0b9f_22_ActivationEluKernel_cu_9e10b42f_305310elu_kernelERNS_18TensorIteratorBaseERKN3c106ScalarES9_S9_ENKUlvE_clEvENKUlvE_clEvEUldE_EEvS5_RKT_EUliE_EEviT1_:
        /* <DEDUP_REMOVED lines=306> */
[----:B------:R-:W-:-:S05]  /*1320*/  @P0 SHF.R.U32.HI R2, RZ, R13, R2 ;  /* 0x0000000dff020219 */ /* 0x000fca0000011602 */
[----:B------:R-:W-:-:S04]  /*1330*/  @P0 IMAD.MOV R10, RZ, RZ, -R2 ;  /* 0x000000ffff0a0224 */ /* 0x000fc800078e0a02 */
[----:B-1----:R-:W-:-:S04]  /*1340*/  @P0 IMAD R10, R10, R15, R11 ;  /* 0x0000000f0a0a0224 */ /* 0x002fc800078e020b */
[C---:B--2---:R-:W-:Y:S02]  /*1350*/  @P0 IMAD R5, R10.reuse, R8, R5 ;  /* 0x000000080a050224 */ /* 0x044fe400078e0205 */
[----:B------:R-:W-:-:S07]  /*1360*/  @P0 IMAD R0, R10, R9, R0 ;  /* 0x000000090a000224 */ /* 0x000fce00078e0200 */
.L_x_7576:
[----:B------:R-:W-:Y:S02]  /*1370*/  ULDC.64 UR8, c[0x0][0x418] ;  /* 0x0001060000087ab9 */ /* 0x000fe40000000a00 */
[----:B------:R-:W-:-:S04]  /*1380*/  IADD3 R6, P0, R0, UR8, RZ ;  /* 0x0000000800067c10 */ /* 0x000fc8000ff1e0ff */
[----:B------:R-:W-:Y:S01]  /*1390*/  IADD3.X R7, RZ, UR9, RZ, P0, !PT ;  /* 0x00000009ff077c10 */ /* 0x000fe200087fe4ff */
[----:B------:R-:W-:-:S05]  /*13a0*/  ULDC.64 UR8, c[0x0][0x410] ;  /* 0x0001040000087ab9 */ /* 0x000fca0000000a00 */
[----:B------:R-:W2:Y:S01]  /*13b0*/  LDG.E.64 R6, desc[UR4][R6.64] ;  /* 0x0000000406067981 */ /* 0x000ea2000c1e1b00 */
[----:B------:R-:W-:Y:S01]  /*13c0*/  IADD3 R4, P1, R5, UR8, RZ ;  /* 0x0000000805047c10 */ /* 0x000fe2000ff3e0ff */
[----:B------:R-:W-:Y:S03]  /*13d0*/  BSSY B1, `(.L_x_7577) ;  /* 0x0000052000017945 */ /* 0x000fe60003800000 */
[----:B------:R-:W-:Y:S01]  /*13e0*/  IADD3.X R5, RZ, UR9, RZ, P1, !PT ;  /* 0x00000009ff057c10 */ /* 0x000fe20008ffe4ff */
[----:B--2---:R-:W-:-:S14]  /*13f0*/  DSETP.GT.AND P0, PT, R6, RZ, PT ;  /* 0x000000ff0600722a */ /* 0x004fdc0003f04000 */
[----:B------:R-:W-:Y:S05]  /*1400*/  @P0 BRA `(.L_x_7578) ;  /* 0x0000000400300947 */ /* 0x000fea0003800000 */
[----:B------:R-:W-:Y:S02]  /*1410*/  ULDC.64 UR8, c[0x0][0x430] ;  /* 0x00010c0000087ab9 */ /* 0x000fe40000000a00 */
[----:B------:R-:W-:-:S10]  /*1420*/  DMUL R14, R6, UR8 ;  /* 0x00000008060e7c28 */ /* 0x000fd40008000000 */
[C---:B------:R-:W-:Y:S02]  /*1430*/  FSETP.GEU.FTZ.AND P1, PT, R15.reuse, 4.1931471824645996094, PT ;  /* 0x40862e430f00780b */ /* 0x040fe40003f3e000 */
[----:B------:R-:W-:-:S13]  /*1440*/  FSETP.GT.FTZ.AND P0, PT, R15, -3.1640625, PT ;  /* 0xc04a80000f00780b */ /* 0x000fda0003f14000 */
[----:B------:R-:W-:Y:S05]  /*1450*/  @P0 BRA !P1, `(.L_x_7579) ;  /* 0x0000000000280947 */ /* 0x000fea0004800000 */
[C---:B------:R-:W-:Y:S01]  /*1460*/  DADD R6, R14.reuse, R14 ;  /* 0x000000000e067229 */ /* 0x040fe2000000000e */
[----:B------:R-:W-:Y:S01]  /*1470*/  ISETP.GE.AND P1, PT, R15, RZ, PT ;  /* 0x000000ff0f00720c */ /* 0x000fe20003f26270 */
[----:B------:R-:W-:Y:S01]  /*1480*/  DSETP.GTU.AND P0, PT, |R14|, +INF , PT ;  /* 0x7ff000000e00742a */ /* 0x000fe20003f0c200 */
[----:B------:R-:W-:Y:S01]  /*1490*/  MOV R9, 0x3ff00000 ;  /* 0x3ff0000000097802 */ /* 0x000fe20000000f00 */
[----:B------:R-:W-:-:S03]  /*14a0*/  ULDC.64 UR8, c[0x0][0x420] ;  /* 0x0001080000087ab9 */ /* 0x000fc60000000a00 */
[----:B------:R-:W-:-:S03]  /*14b0*/  FSEL R9, -R9, +QNAN , !P1 ;  /* 0x7ff0000009097808 */ /* 0x000fc60004800100 */
[----:B------:R-:W-:Y:S02]  /*14c0*/  FSEL R6, R6, RZ, P0 ;  /* 0x000000ff06067208 */ /* 0x000fe40000000000 */
[----:B------:R-:W-:-:S06]  /*14d0*/  FSEL R7, R7, R9, P0 ;  /* 0x0000000907077208 */ /* 0x000fcc0000000000 */
[----:B------:R-:W-:Y:S01]  /*14e0*/  DMUL R6, R6, UR8 ;  /* 0x0000000806067c28 */ /* 0x000fe20008000000 */
[----:B------:R-:W-:Y:S10]  /*14f0*/  BRA `(.L_x_7580) ;  /* 0x0000000000fc7947 */ /* 0x000ff40003800000 */
.L_x_7579:
[----:B------:R-:W-:Y:S01]  /*1500*/  IMAD.MOV.U32 R6, RZ, RZ, 0x652b82fe ;  /* 0x652b82feff067424 */ /* 0x000fe200078e00ff */
[----:B------:R-:W-:Y:S01]  /*1510*/  MOV R7, 0x3ff71547 ;  /* 0x3ff7154700077802 */ /* 0x000fe20000000f00 */
[----:B------:R-:W-:Y:S01]  /*1520*/  UMOV UR8, 0xfefa39ef ;  /* 0xfefa39ef00087882 */ /* 0x000fe20000000000 */
[----:B------:R-:W-:Y:S01]  /*1530*/  UMOV UR9, 0x3fe62e42 ;  /* 0x3fe62e4200097882 */ /* 0x000fe20000000000 */
[----:B------:R-:W-:Y:S01]  /*1540*/  SHF.L.U32 R0, R15, 0x1, RZ ;  /* 0x000000010f007819 */ /* 0x000fe200000006ff */
[----:B------:R-:W-:Y:S01]  /*1550*/  IMAD.MOV.U32 R13, RZ, RZ, 0x3e5af86d ;  /* 0x3e5af86dff0d7424 */ /* 0x000fe200078e00ff */
[----:B------:R-:W-:Y:S01]  /*1560*/  MOV R12, 0x8ebd13cd ;  /* 0x8ebd13cd000c7802 */ /* 0x000fe20000000f00 */
[----:B------:R-:W-:Y:S01]  /*1570*/  DFMA R6, R14, R6, 6.75539944105574400000e+15 ;  /* 0x433800000e06742b */ /* 0x000fe20000000006 */
[C---:B------:R-:W-:Y:S02]  /*1580*/  ISETP.GE.U32.AND P0, PT, R0.reuse, 0x7fb3e647, PT ;  /* 0x7fb3e6470000780c */ /* 0x040fe40003f06070 */
[----:B------:R-:W-:-:S05]  /*1590*/  ISETP.NE.AND P1, PT, R0, RZ, PT ;  /* 0x000000ff0000720c */ /* 0x000fca0003f25270 */
[----:B------:R-:W-:Y:S02]  /*15a0*/  DADD R8, R6, -6.75539944105574400000e+15 ;  /* 0xc338000006087429 */ /* 0x000fe40000000000 */
[----:B------:R-:W-:-:S04]  /*15b0*/  SEL R6, R6, RZ, P0 ;  /* 0x000000ff06067207 */ /* 0x000fc80000000000 */
[----:B------:R-:W-:Y:S02]  /*15c0*/  IADD3 R7, R6, -0x1, RZ ;  /* 0xffffffff06077810 */ /* 0x000fe40007ffe0ff */
        /* <DEDUP_REMOVED lines=12> */
[C---:B------:R-:W-:Y:S01]  /*1690*/  DFMA R10, R8.reuse, R10, UR8 ;  /* 0x00000008080a7e2b */ /* 0x040fe2000800000a */
[----:B------:R-:W-:Y:S01]  /*16a0*/  UMOV UR8, 0x6c5f9da1 ;  /* 0x6c5f9da100087882 */ /* 0x000fe20000000000 */
[----:B------:R-:W-:Y:S01]  /*16b0*/  UMOV UR9, 0x3ec71dde ;  /* 0x3ec71dde00097882 */ /* 0x000fe20000000000 */
[----:B------:R-:W-:Y:S02]  /*16c0*/  @P0 IADD3 R7, R6, RZ, RZ ;  /* 0x000000ff06070210 */ /* 0x000fe40007ffe0ff */
[----:B------:R-:W-:Y:S02]  /*16d0*/  MOV R6, RZ ;  /* 0x000000ff00067202 */ /* 0x000fe40000000f00 */
[----:B------:R-:W-:Y:S01]  /*16e0*/  LEA R7, R7, 0x3ff00000, 0x14 ;  /* 0x3ff0000007077811 */ /* 0x000fe200078ea0ff */
[----:B------:R-:W-:Y:S01]  /*16f0*/  DFMA R10, R8, R10, UR8 ;  /* 0x00000008080a7e2b */ /* 0x000fe2000800000a */
[----:B------:R-:W-:Y:S01]  /*1700*/  UMOV UR8, 0x18d034e6 ;  /* 0x18d034e600087882 */ /* 0x000fe20000000000 */
[----:B------:R-:W-:-:S03]  /*1710*/  UMOV UR9, 0x3efa01a0 ;  /* 0x3efa01a000097882 */ /* 0x000fc60000000000 */
[----:B------:R-:W-:-:S03]  /*1720*/  DADD R12, R6, -1 ;  /* 0xbff00000060c7429 */ /* 0x000fc60000000000 */
        /* <DEDUP_REMOVED lines=26> */
.L_x_7578:
[----:B------:R-:W-:Y:S02]  /*18d0*/  ULDC.64 UR8, c[0x0][0x428] ;  /* 0x00010a0000087ab9 */ /* 0x000fe40000000a00 */
[----:B------:R-:W-:-:S11]  /*18e0*/  DMUL R6, R6, UR8 ;  /* 0x0000000806067c28 */ /* 0x000fd60008000000 */
.L_x_7580:
[----:B------:R-:W-:Y:S05]  /*18f0*/  BSYNC B1 ;  /* 0x0000000000017941 */ /* 0x000fea0003800000 */
.L_x_7577:
[----:B------:R0:W-:Y:S01]  /*1900*/  STG.E.64 desc[UR4][R4.64], R6 ;  /* 0x0000000604007986 */ /* 0x0001e2000c101b04 */
[----:B------:R-:W-:-:S07]  /*1910*/  VIADD R3, R3, 0x80 ;  /* 0x0000008003037836 */ /* 0x000fce0000000000 */
.L_x_7575:
[----:B------:R-:W-:Y:S05]  /*1920*/  BSYNC B0 ;  /* 0x0000000000007941 */ /* 0x000fea0003800000 */
.L_x_7574:
        /* <DEDUP_REMOVED lines=290> */
[----:B------:R-:W-:Y:S01]  /*2b50*/  ULDC.64 UR6, c[0x0][0x400] ;  /* 0x0001000000067ab9 */ /* 0x000fe20000000a00 */
[----:B------:R-:W-:Y:S02]  /*2b60*/  @P0 MOV R6, RZ ;  /* 0x000000ff00060202 */ /* 0x000fe40000000f00 */
[C---:B------:R-:W-:Y:S01]  /*2b70*/  IADD3 R9, -R7.reuse, RZ, RZ ;  /* 0x000000ff07097210 */ /* 0x040fe20007ffe1ff */
[----:B------:R-:W1:Y:S08]  /*2b80*/  @P0 LDC R13, c[0x0][0x33c] ;  /* 0x0000cf00ff0d0b82 */ /* 0x000e700000000800 */
[----:B------:R-:W2:Y:S01]  /*2b90*/  @P0 LDC.64 R14, c[0x0][0x408] ;  /* 0x00010200ff0e0b82 */ /* 0x000ea20000000a00 */
[----:B0-----:R-:W-:-:S05]  /*2ba0*/  @P0 IMAD.HI.U32 R2, R7, R10, R6 ;  /* 0x0000000a07020227 */ /* 0x001fca00078e0006 */
[----:B------:R-:W-:Y:S01]  /*2bb0*/  @P0 SHF.R.U32.HI R4, RZ, R11, R2 ;  /* 0x0000000bff040219 */ /* 0x000fe20000011602 */
[----:B------:R-:W-:-:S04]  /*2bc0*/  IMAD R2, R9, UR8, R3 ;  /* 0x0000000809027c24 */ /* 0x000fc8000f8e0203 */
[----:B------:R-:W-:Y:S02]  /*2bd0*/  @P0 IMAD.MOV R6, RZ, RZ, -R4 ;  /* 0x000000ffff060224 */ /* 0x000fe400078e0a04 */
[C---:B------:R-:W-:Y:S02]  /*2be0*/  IMAD R5, R2.reuse, UR6, R5 ;  /* 0x0000000602057c24 */ /* 0x040fe4000f8e0205 */
[----:B-1----:R-:W-:Y:S02]  /*2bf0*/  @P0 IMAD R6, R13, R6, R7 ;  /* 0x000000060d060224 */ /* 0x002fe400078e0207 */
[----:B------:R-:W-:Y:S02]  /*2c00*/  IMAD R0, R2, UR7, R0 ;  /* 0x0000000702007c24 */ /* 0x000fe4000f8e0200 */
[C---:B--2---:R-:W-:Y:S02]  /*2c10*/  @P0 IMAD R5, R6.reuse, R14, R5 ;  /* 0x0000000e06050224 */ /* 0x044fe400078e0205 */
[----:B------:R-:W-:-:S07]  /*2c20*/  @P0 IMAD R0, R6, R15, R0 ;  /* 0x0000000f06000224 */ /* 0x000fce00078e0200 */
.L_x_7581:
        /* <DEDUP_REMOVED lines=25> */
.L_x_7584:
        /* <DEDUP_REMOVED lines=61> */
.L_x_7583:
[----:B------:R-:W-:Y:S02]  /*3190*/  ULDC.64 UR6, c[0x0][0x428] ;  /* 0x00010a0000067ab9 */ /* 0x000fe40000000a00 */
[----:B------:R-:W-:-:S11]  /*31a0*/  DMUL R4, R6, UR6 ;  /* 0x0000000606047c28 */ /* 0x000fd60008000000 */
.L_x_7585:
[----:B------:R-:W-:Y:S05]  /*31b0*/  BSYNC B0 ;  /* 0x0000000000007941 */ /* 0x000fea0003800000 */
.L_x_7582:
[----:B------:R-:W-:Y:S01]  /*31c0*/  STG.E.64 desc[UR4][R2.64], R4 ;  /* 0x0000000402007986 */ /* 0x000fe2000c101b04 */
[----:B------:R-:W-:Y:S05]  /*31d0*/  EXIT ;  /* 0x000000000000794d */ /* 0x000fea0003800000 */
.L_x_7586:
        /* <DEDUP_REMOVED lines=10> */
.L_x_7876:


//--------------------- .text._ZN2at6native27unrolled_elementwise_kernelIZZZNS0_60_GLOBAL__N__171e0b9f_22_ActivationEluKernel_cu_9e10b42f_305310elu_kernelERNS_18TensorIteratorBaseERKN3c106ScalarES8_S8_ENKUlvE_clEvENKUlvE_clEvEUldE_St5arrayIPcLm2EELi4E23TrivialOffsetCalculatorILi1EjESG_NS0_6memory15LoadWithoutCastENSH_16StoreWithoutCastEEEviT_T0_T2_T3_T4_T5_ --------------------------
	.section	.text._ZN2at6native27unrolled_elementwise_kernelIZZZNS0_60_GLOBAL__N__171e0b9f_22_ActivationEluKernel_cu_9e10b42f_305310elu_kernelERNS_18TensorIteratorBaseERKN3c106ScalarES8_S8_ENKUlvE_clEvENKUlvE_clEvEUldE_St5arrayIPcLm2EELi4E23TrivialOffsetCalculatorILi1EjESG_NS0_6memory15LoadWithoutCastENSH_16StoreWithoutCastEEEviT_T0_T2_T3_T4_T5_,"ax",@progbits
	.align	128
        .global         _ZN2at6native27unrolled_elementwise_kernelIZZZNS0_60_GLOBAL__N__171e0b9f_22_ActivationEluKernel_cu_9e10b42f_305310elu_kernelERNS_18TensorIteratorBaseERKN3c106ScalarES8_S8_ENKUlvE_clEvENKUlvE_clEvEUldE_St5arrayIPcLm2EELi4E23TrivialOffsetCalculatorILi1EjESG_NS0_6memory15LoadWithoutCastENSH_16StoreWithoutCastEEEviT_T0_T2_T3_T4_T5_
        .type           _ZN2at6native27unrolled_elementwise_kernelIZZZNS0_60_GLOBAL__N__171e0b9f_22_ActivationEluKernel_cu_9e10b42f_305310elu_kernelERNS_18TensorIteratorBaseERKN3c106ScalarES8_S8_ENKUlvE_clEvENKUlvE_clEvEUldE_St5arrayIPcLm2EELi4E23TrivialOffsetCalculatorILi1EjESG_NS0_6memory15LoadWithoutCastENSH_16StoreWithoutCastEEEviT_T0_T2_T3_T4_T5_,@function
        .size           _ZN2at6native27unrolled_elementwise_kernelIZZZNS0_60_GLOBAL__N__171e0b9f_22_ActivationEluKernel_cu_9e10b42f_305310elu_kernelERNS_18TensorIteratorBaseERKN3c106ScalarES8_S8_ENKUlvE_clEvENKUlvE_clEvEUldE_St5arrayIPcLm2EELi4E23TrivialOffsetCalculatorILi1EjESG_NS0_6memory15LoadWithoutCastENSH_16StoreWithoutCastEEEviT_T0_T2_T3_T4_T5_,(.L_x_7877 - _ZN2at6native27unrolled_elementwise_kernelIZZZNS0_60_GLOBAL__N__171e0b9f_22_ActivationEluKernel_cu_9e10b42f_305310elu_kernelERNS_18TensorIteratorBaseERKN3c106ScalarES8_S8_ENKUlvE_clEvENKUlvE_clEvEUldE_St5arrayIPcLm2EELi4E23TrivialOffsetCalculatorILi1EjESG_NS0_6memory15LoadWithoutCastENSH_16StoreWithoutCastEEEviT_T0_T2_T3_T4_T5_)
        .other          _ZN2at6native27unrolled_elementwise_kernelIZZZNS0_60_GLOBAL__N__171e0b9f_22_ActivationEluKernel_cu_9e10b42f_305310elu_kernelERNS_18TensorIteratorBaseERKN3c106ScalarES8_S8_ENKUlvE_clEvENKUlvE_clEvEUldE_St5arrayIPcLm2EELi4E23TrivialOffsetCalculatorILi1EjESG_NS0_6memory15LoadWithoutCastENSH_16StoreWithoutCastEEEviT_T0_T2_T3_T4_T5_,@"STO_CUDA_ENTRY STV_DEFAULT"
_ZN2at6native27unrolled_elementwise_kernelIZZZNS0_60_GLOBAL__N__171e0b9f_22_ActivationEluKernel_cu_9e10b42f_305310elu_kernelERNS_18TensorIteratorBaseERKN3c106ScalarES8_S8_ENKUlvE_clEvENKUlvE_clEvEUldE_St5arrayIPcLm2EELi4E23TrivialOffsetCalculatorILi1EjESG_NS0_6memory15LoadWithoutCastENSH_16StoreWithoutCastEEEviT_T0_T2_T3_T4_T5_:
.text._ZN2at6native27unrolled_elementwise_kernelIZZZNS0_60_GLOBAL__N__171e0b9f_22_ActivationEluKernel_cu_9e10b42f_305310elu_kernelERNS_18TensorIteratorBaseERKN3c106ScalarES8_S8_ENKUlvE_clEvENKUlvE_clEvEUldE_St5arrayIPcLm2EELi4E23TrivialOffsetCalculatorILi1EjESG_NS0_6memory15LoadWithoutCastENSH_16StoreWithoutCastEEEviT_T0_T2_T3_T4_T5_:
[----:B------:R-:W-:Y:S01]  /*0000*/  LDC R1, c[0x0][0x28] ;  /* 0x00000a00ff017b82 */ /* 0x000fe20000000800 */
[----:B------:R-:W0:Y:S07]  /*0010*/  S2R R0, SR_CTAID.X ;  /* 0x0000000000007919 */ /* 0x000e2e0000002500 */
[----:B------:R-:W0:Y:S01]  /*0020*/  LDC R3, c[0x0][0x210] ;  /* 0x00008400ff037b82 */ /* 0x000e220000000800 */
[----:B------:R-:W-:Y:S01]  /*0030*/  ULDC.64 UR4, c[0x0][0x208] ;  /* 0x0000820000047ab9 */ /* 0x000fe20000000a00 */
[----:B------:R-:W1:Y:S01]  /*0040*/  S2R R5, SR_TID.X ;  /* 0x0000000000057919 */ /* 0x000e620000002100 */
[----:B0-----:R-:W-:-:S02]  /*0050*/  IMAD R4, R0, -0x200, R3 ;  /* 0xfffffe0000047824 */ /* 0x001fc400078e0203 */
[----:B-1----:R-:W-:-:S03]  /*0060*/  IMAD.MOV.U32 R13, RZ, RZ, R5 ;  /* 0x000000ffff0d7224 */ /* 0x002fc600078e0005 */
[----:B------:R-:W-:-:S13]  /*0070*/  ISETP.GE.AND P0, PT, R5, R4, PT ;  /* 0x000000040500720c */ /* 0x000fda0003f06270 */
[----:B------:R-:W-:Y:S01]  /*0080*/  @!P0 IMAD R15, R0, 0x200, R13 ;  /* 0x00000200000f8824 */ /* 0x000fe200078e020d */
[----:B------:R-:W0:Y:S01]  /*0090*/  @!P0 LDC.64 R10, c[0x0][0x240] ;  /* 0x00009000ff0a8b82 */ /* 0x000e220000000a00 */
[----:B------:R-:W-:-:S05]  /*00a0*/  @!P0 VIADD R13, R13, 0x80 ;  /* 0x000000800d0d8836 */ /* 0x000fca0000000000 */
[----:B------:R-:W-:-:S13]  /*00b0*/  ISETP.GE.AND P1, PT, R13, R4, PT ;  /* 0x000000040d00720c */ /* 0x000fda0003f26270 */
[----:B------:R-:W-:Y:S01]  /*00c0*/  @!P1 IMAD R19, R0, 0x200, R13 ;  /* 0x0000020000139824 */ /* 0x000fe200078e020d */
[----:B------:R-:W1:Y:S01]  /*00d0*/  @!P1 LDC.64 R8, c[0x0][0x240] ;  /* 0x00009000ff089b82 */ /* 0x000e620000000a00 */
[----:B------:R-:W-:Y:S02]  /*00e0*/  @!P1 VIADD R13, R13, 0x80 ;  /* 0x000000800d0d9836 */ /* 0x000fe40000000000 */
[----:B0-----:R-:W-:Y:S01]  /*00f0*/  @!P0 IMAD.WIDE.U32 R10, R15, 0x8, R10 ;  /* 0x000000080f0a8825 */ /* 0x001fe200078e000a */
[----:B------:R-:W-:Y:S02]  /*0100*/  CS2R R14, SRZ ;  /* 0x00000000000e7805 */ /* 0x000fe4000001ff00 */
[----:B------:R-:W-:-:S04]  /*0110*/  ISETP.GE.AND P3, PT, R13, R4, PT ;  /* 0x000000040d00720c */ /* 0x000fc80003f66270 */
[----:B------:R0:W5:Y:S09]  /*0120*/  @!P0 LDG.E.64 R14, desc[UR4][R10.64] ;  /* 0x000000040a0e8981 */ /* 0x000172000c1e1b00 */
[----:B------:R-:W-:Y:S01]  /*0130*/  @!P3 IMAD R21, R0, 0x200, R13 ;  /* 0x000002000015b824 */ /* 0x000fe200078e020d */
[----:B------:R-:W2:Y:S01]  /*0140*/  @!P3 LDC.64 R6, c[0x0][0x240] ;  /* 0x00009000ff06bb82 */ /* 0x000ea20000000a00 */
[----:B------:R-:W-:-:S02]  /*0150*/  @!P3 VIADD R13, R13, 0x80 ;  /* 0x000000800d0db836 */ /* 0x000fc40000000000 */
[----:B-1----:R-:W-:-:S03]  /*0160*/  @!P1 IMAD.WIDE.U32 R8, R19, 0x8, R8 ;  /* 0x0000000813089825 */ /* 0x002fc600078e0008 */
[----:B------:R-:W-:-:S13]  /*0170*/  ISETP.GE.AND P2, PT, R13, R4, PT ;  /* 0x000000040d00720c */ /* 0x000fda0003f46270 */
[----:B------:R-:W1:Y:S01]  /*0180*/  @!P2 LDC.64 R2, c[0x0][0x240] ;  /* 0x00009000ff02ab82 */ /* 0x000e620000000a00 */
[----:B------:R-:W-:Y:S01]  /*0190*/  @!P2 IMAD R17, R0, 0x200, R13 ;  /* 0x000002000011a824 */ /* 0x000fe200078e020d */
[----:B------:R-:W-:Y:S01]  /*01a0*/  CS2R R12, SRZ ;  /* 0x00000000000c7805 */ /* 0x000fe2000001ff00 */
[----:B--2---:R-:W-:Y:S01]  /*01b0*/  @!P3 IMAD.WIDE.U32 R18, R21, 0x8, R6 ;  /* 0x000000081512b825 */ /* 0x004fe200078e0006 */
[----:B------:R-:W-:-:S04]  /*01c0*/  CS2R R6, SRZ ;  /* 0x0000000000067805 */ /* 0x000fc8000001ff00 */
[----:B------:R0:W5:Y:S04]  /*01d0*/  @!P1 LDG.E.64 R12, desc[UR4][R8.64] ;  /* 0x00000004080c9981 */ /* 0x000168000c1e1b00 */
[----:B------:R0:W5:Y:S01]  /*01e0*/  @!P3 LDG.E.64 R6, desc[UR4][R18.64] ;  /* 0x000000041206b981 */ /* 0x000162000c1e1b00 */
[----:B-1----:R-:W-:Y:S01]  /*01f0*/  @!P2 IMAD.WIDE.U32 R16, R17, 0x8, R2 ;  /* 0x000000081110a825 */ /* 0x002fe200078e0002 */
[----:B------:R-:W-:-:S06]  /*0200*/  CS2R R2, SRZ ;  /* 0x0000000000027805 */ /* 0x000fcc000001ff00 */
[----:B------:R0:W5:Y:S01]  /*0210*/  @!P2 LDG.E.64 R2, desc[UR4][R16.64] ;  /* 0x000000041002a981 */ /* 0x000162000c1e1b00 */
[----:B------:R-:W-:Y:S04]  /*0220*/  BSSY B0, `(.L_x_7587) ;  /* 0x0000052000007945 */ /* 0x000fe80003800000 */
[----:B------:R-:W-:Y:S05]  /*0230*/  @P0 BRA `(.L_x_7588) ;  /* 0x0000000400400947 */ /* 0x000fea0003800000 */
[----:B-----5:R-:W-:-:S14]  /*0240*/  DSETP.GT.AND P1, PT, R14, RZ, PT ;  /* 0x000000ff0e00722a */ /* 0x020fdc0003f24000 */
[----:B------:R-:W-:Y:S05]  /*0250*/  @P1 BRA `(.L_x_7589) ;  /* 0x0000000400301947 */ /* 0x000fea0003800000 */
[----:B------:R-:W-:Y:S02]  /*0260*/  ULDC.64 UR6, c[0x0][0x228] ;  /* 0x00008a0000067ab9 */ /* 0x000fe40000000a00 */
[----:B0-----:R-:W-:-:S10]  /*0270*/  DMUL R10, R14, UR6 ;  /* 0x000000060e0a7c28 */ /* 0x001fd40008000000 */
        /* <DEDUP_REMOVED lines=13> */
.L_x_7590:
[----:B------:R-:W-:Y:S01]  /*0350*/  IMAD.MOV.U32 R8, RZ, RZ, 0x652b82fe ;  /* 0x652b82feff087424 */ /* 0x000fe200078e00ff */
[----:B------:R-:W-:Y:S01]  /*0360*/  UMOV UR6, 0xfefa39ef ;  /* 0xfefa39ef00067882 */ /* 0x000fe20000000000 */
[----:B------:R-:W-:Y:S01]  /*0370*/  IMAD.MOV.U32 R9, RZ, RZ, 0x3ff71547 ;  /* 0x3ff71547ff097424 */ /* 0x000fe200078e00ff */
[----:B------:R-:W-:-:S05]  /*0380*/  UMOV UR7, 0x3fe62e42 ;  /* 0x3fe62e4200077882 */ /* 0x000fca0000000000 */
[----:B------:R-:W-:-:S08]  /*0390*/  DFMA R8, R10, R8, 6.75539944105574400000e+15 ;  /* 0x433800000a08742b */ /* 0x000fd00000000008 */
[----:B------:R-:W-:Y:S01]  /*03a0*/  DADD R14, R8, -6.75539944105574400000e+15 ;  /* 0xc3380000080e7429 */ /* 0x000fe20000000000 */
[----:B------:R-:W-:-:S05]  /*03b0*/  IMAD.SHL.U32 R9, R11, 0x2, RZ ;  /* 0x000000020b097824 */ /* 0x000fca00078e00ff */
[C---:B------:R-:W-:Y:S02]  /*03c0*/  ISETP.GE.U32.AND P1, PT, R9.reuse, 0x7fb3e647, PT ;  /* 0x7fb3e6470900780c */ /* 0x040fe40003f26070 */
[----:B------:R-:W-:Y:S01]  /*03d0*/  DFMA R16, R14, -UR6, R10 ;  /* 0x800000060e107c2b */ /* 0x000fe2000800000a */
[----:B------:R-:W-:Y:S01]  /*03e0*/  UMOV UR6, 0x3b39803f ;  /* 0x3b39803f00067882 */ /* 0x000fe20000000000 */
[----:B------:R-:W-:Y:S01]  /*03f0*/  UMOV UR7, 0x3c7abc9e ;  /* 0x3c7abc9e00077882 */ /* 0x000fe20000000000 */
[----:B------:R-:W-:Y:S02]  /*0400*/  SEL R8, R8, RZ, P1 ;  /* 0x000000ff08087207 */ /* 0x000fe40000800000 */
[----:B------:R-:W-:-:S03]  /*0410*/  ISETP.NE.AND P2, PT, R9, RZ, PT ;  /* 0x000000ff0900720c */ /* 0x000fc60003f45270 */
[----:B------:R-:W-:Y:S01]  /*0420*/  DFMA R16, R14, -UR6, R16 ;  /* 0x800000060e107c2b */ /* 0x000fe20008000010 */
[----:B------:R-:W-:Y:S01]  /*0430*/  UMOV UR6, 0x6acd15b6 ;  /* 0x6acd15b600067882 */ /* 0x000fe20000000000 */
[----:B------:R-:W-:Y:S01]  /*0440*/  IMAD.MOV.U32 R14, RZ, RZ, -0x7142ec33 ;  /* 0x8ebd13cdff0e7424 */ /* 0x000fe200078e00ff */
[----:B------:R-:W-:Y:S01]  /*0450*/  UMOV UR7, 0x3e21f407 ;  /* 0x3e21f40700077882 */ /* 0x000fe20000000000 */
[----:B------:R-:W-:-:S06]  /*0460*/  IMAD.MOV.U32 R15, RZ, RZ, 0x3e5af86d ;  /* 0x3e5af86dff0f7424 */ /* 0x000fcc00078e00ff */
[----:B------:R-:W-:Y:S01]  /*0470*/  FSEL R10, R10, R16, !P1 ;  /* 0x000000100a0a7208 */ /* 0x000fe20004800000 */
[C---:B------:R-:W-:Y:S01]  /*0480*/  VIADD R16, R8.reuse, 0xffffffff ;  /* 0xffffffff08107836 */ /* 0x040fe20000000000 */
        /* <DEDUP_REMOVED lines=8> */
[----:B------:R-:W-:-:S05]  /*0510*/  @P1 IMAD.MOV R16, RZ, RZ, R8 ;  /* 0x000000ffff101224 */ /* 0x000fca00078e0208 */
[----:B------:R-:W-:Y:S01]  /*0520*/  DFMA R14, R10, R14, UR6 ;  /* 0x000000060a0e7e2b */ /* 0x000fe2000800000e */
[----:B------:R-:W-:Y:S01]  /*0530*/  UMOV UR6, 0x18d034e6 ;  /* 0x18d034e600067882 */ /* 0x000fe20000000000 */
[----:B------:R-:W-:Y:S01]  /*0540*/  UMOV UR7, 0x3efa01a0 ;  /* 0x3efa01a000077882 */ /* 0x000fe20000000000 */
[----:B------:R-:W-:Y:S01]  /*0550*/  LEA R17, R16, 0x3ff00000, 0x14 ;  /* 0x3ff0000010117811 */ /* 0x000fe200078ea0ff */
[----:B------:R-:W-:-:S04]  /*0560*/  IMAD.MOV.U32 R16, RZ, RZ, RZ ;  /* 0x000000ffff107224 */ /* 0x000fc800078e00ff */
        /* <DEDUP_REMOVED lines=27> */
.L_x_7589:
[----:B------:R-:W-:Y:S02]  /*0720*/  ULDC.64 UR6, c[0x0][0x220] ;  /* 0x0000880000067ab9 */ /* 0x000fe40000000a00 */
[----:B0-----:R-:W-:-:S11]  /*0730*/  DMUL R8, R14, UR6 ;  /* 0x000000060e087c28 */ /* 0x001fd60008000000 */
.L_x_7588:
[----:B------:R-:W-:Y:S05]  /*0740*/  BSYNC B0 ;  /* 0x0000000000007941 */ /* 0x000fea0003800000 */
.L_x_7587:
[----:B0-----:R-:W-:Y:S01]  /*0750*/  VIADD R11, R5, 0x80 ;  /* 0x00000080050b7836 */ /* 0x001fe20000000000 */
[----:B------:R-:W-:Y:S04]  /*0760*/  BSSY B0, `(.L_x_7591) ;  /* 0x0000053000007945 */ /* 0x000fe80003800000 */
[----:B------:R-:W-:-:S13]  /*0770*/  ISETP.GE.AND P1, PT, R11, R4, PT ;  /* 0x000000040b00720c */ /* 0x000fda0003f26270 */
[----:B------:R-:W-:Y:S05]  /*0780*/  @P1 BRA `(.L_x_7592) ;  /* 0x0000000400401947 */ /* 0x000fea0003800000 */
[----:B-----5:R-:W-:-:S14]  /*0790*/  DSETP.GT.AND P1, PT, R12, RZ, PT ;  /* 0x000000ff0c00722a */ /* 0x020fdc0003f24000 */
        /* <DEDUP_REMOVED lines=16> */
.L_x_7594:
        /* <DEDUP_REMOVED lines=61> */
.L_x_7593:
[----:B------:R-:W-:Y:S02]  /*0c70*/  ULDC.64 UR6, c[0x0][0x220] ;  /* 0x0000880000067ab9 */ /* 0x000fe40000000a00 */
[----:B------:R-:W-:-:S11]  /*0c80*/  DMUL R12, R12, UR6 ;  /* 0x000000060c0c7c28 */ /* 0x000fd60008000000 */
.L_x_7592:
[----:B------:R-:W-:Y:S05]  /*0c90*/  BSYNC B0 ;  /* 0x0000000000007941 */ /* 0x000fea0003800000 */
.L_x_7591:
[----:B-----5:R-:W-:Y:S01]  /*0ca0*/  VIADD R15, R5, 0x100 ;  /* 0x00000100050f7836 */ /* 0x020fe20000000000 */
        /* <DEDUP_REMOVED lines=20> */
.L_x_7598:
        /* <DEDUP_REMOVED lines=61> */
.L_x_7597:
[----:B------:R-:W-:Y:S02]  /*11c0*/  ULDC.64 UR6, c[0x0][0x220] ;  /* 0x0000880000067ab9 */ /* 0x000fe40000000a00 */
[----:B------:R-:W-:-:S11]  /*11d0*/  DMUL R6, R6, UR6 ;  /* 0x0000000606067c28 */ /* 0x000fd60008000000 */
.L_x_7596:
[----:B------:R-:W-:Y:S05]  /*11e0*/  BSYNC B0 ;  /* 0x0000000000007941 */ /* 0x000fea0003800000 */
.L_x_7595:
        /* <DEDUP_REMOVED lines=21> */
.L_x_7602:
        /* <DEDUP_REMOVED lines=61> */
.L_x_7601:
[----:B------:R-:W-:Y:S02]  /*1710*/  ULDC.64 UR6, c[0x0][0x220] ;  /* 0x0000880000067ab9 */ /* 0x000fe40000000a00 */
[----:B------:R-:W-:-:S11]  /*1720*/  DMUL R2, R2, UR6 ;  /* 0x0000000602027c28 */ /* 0x000fd60008000000 */
.L_x_7600:
[----:B------:R-:W-:Y:S05]  /*1730*/  BSYNC B0 ;  /* 0x0000000000007941 */ /* 0x000fea0003800000 */
.L_x_7599:
[----:B------:R-:W0:Y:S01]  /*1740*/  @!P0 LDC.64 R14, c[0x0][0x238] ;  /* 0x00008e00ff0e8b82 */ /* 0x000e220000000a00 */
[----:B------:R-:W-:Y:S01]  /*1750*/  IMAD.MOV.U32 R17, RZ, RZ, R5 ;  /* 0x000000ffff117224 */ /* 0x000fe200078e0005 */
[----:B------:R-:W-:Y:S01]  /*1760*/  BSSY B0, `(.L_x_7603) ;  /* 0x0000011000007945 */ /* 0x000fe20003800000 */
[----:B------:R-:W-:Y:S02]  /*1770*/  @!P0 IMAD.MOV.U32 R17, RZ, RZ, R11 ;  /* 0x000000ffff118224 */ /* 0x000fe400078e000b */
[----:B------:R-:W-:-:S03]  /*1780*/  @!P0 IMAD R11, R0, 0x200, R5 ;  /* 0x00000200000b8824 */ /* 0x000fc600078e0205 */
[----:B------:R-:W-:Y:S01]  /*1790*/  ISETP.GE.AND P1, PT, R17, R4, PT ;  /* 0x000000041100720c */ /* 0x000fe20003f26270 */
[----:B0-----:R-:W-:-:S05]  /*17a0*/  @!P0 IMAD.WIDE.U32 R10, R11, 0x8, R14 ;  /* 0x000000080b0a8825 */ /* 0x001fca00078e000e */
[----:B------:R0:W-:Y:S07]  /*17b0*/  @!P0 STG.E.64 desc[UR4][R10.64], R8 ;  /* 0x000000080a008986 */ /* 0x0001ee000c101b04 */
[----:B------:R-:W-:Y:S05]  /*17c0*/  @P1 BRA `(.L_x_7604) ;  /* 0x0000000000281947 */ /* 0x000fea0003800000 */
[----:B0-----:R-:W0:Y:S01]  /*17d0*/  LDC.64 R10, c[0x0][0x238] ;  /* 0x00008e00ff0a7b82 */ /* 0x001e220000000a00 */
[----:B------:R-:W-:Y:S02]  /*17e0*/  IMAD R9, R0, 0x200, R17 ;  /* 0x0000020000097824 */ /* 0x000fe400078e0211 */
        /* <DEDUP_REMOVED lines=8> */
.L_x_7604:
[----:B------:R-:W-:Y:S05]  /*1870*/  BSYNC B0 ;  /* 0x0000000000007941 */ /* 0x000fea0003800000 */
.L_x_7603:
[----:B------:R-:W-:-:S13]  /*1880*/  ISETP.GE.AND P0, PT, R17, R4, PT ;  /* 0x000000041100720c */ /* 0x000fda0003f06270 */
[----:B------:R-:W-:Y:S05]  /*1890*/  @P0 EXIT ;  /* 0x000000000000094d */ /* 0x000fea0003800000 */
[----:B------:R-:W2:Y:S01]  /*18a0*/  LDC.64 R4, c[0x0][0x238] ;  /* 0x00008e00ff047b82 */ /* 0x000ea20000000a00 */
[----:B------:R-:W-:-:S04]  /*18b0*/  IMAD R17, R0, 0x200, R17 ;  /* 0x0000020000117824 */ /* 0x000fc800078e0211 */
[----:B--2---:R-:W-:-:S05]  /*18c0*/  IMAD.WIDE.U32 R4, R17, 0x8, R4 ;  /* 0x0000000811047825 */ /* 0x004fca00078e0004 */
[----:B------:R-:W-:Y:S01]  /*18d0*/  STG.E.64 desc[UR4][R4.64], R2 ;  /* 0x0000000204007986 */ /* 0x000fe2000c101b04 */
[----:B------:R-:W-:Y:S05]  /*18e0*/  EXIT ;  /* 0x000000000000794d */ /* 0x000fea0003800000 */
.L_x_7605:
        /* <DEDUP_REMOVED lines=9> */
.L_x_7877:


//--------------------- .text._ZN2at6native29vectorized_elementwise_kernelILi2EZZZNS0_60_GLOBAL__N__171e0b9f_22_ActivationEluKernel_cu_9e10b42f_305310elu_kernelERNS_18TensorIteratorBaseERKN3c106ScalarES8_S8_ENKUlvE_clEvENKUlvE_clEvEUldE_St5arrayIPcLm2EEEEviT0_T1_ --------------------------
	.section	.text._ZN2at6native29vectorized_elementwise_kernelILi2EZZZNS0_60_GLOBAL__N__171e0b9f_22_ActivationEluKernel_cu_9e10b42f_305310elu_kernelERNS_18TensorIteratorBaseERKN3c106ScalarES8_S8_ENKUlvE_clEvENKUlvE_clEvEUldE_St5arrayIPcLm2EEEEviT0_T1_,"ax",@progbits
	.align	128
        .global         _ZN2at6native29vectorized_elementwise_kernelILi2EZZZNS0_60_GLOBAL__N__171e0b9f_22_ActivationEluKernel_cu_9e10b42f_305310elu_kernelERNS_18TensorIteratorBaseERKN3c106ScalarES8_S8_ENKUlvE_clEvENKUlvE_clEvEUldE_St5arrayIPcLm2EEEEviT0_T1_
        .type           _ZN2at6native29vectorized_elementwise_kernelILi2EZZZNS0_60_GLOBAL__N__171e0b9f_22_ActivationEluKernel_cu_9e10b42f_305310elu_kernelERNS_18TensorIteratorBaseERKN3c106ScalarES8_S8_ENKUlvE_clEvENKUlvE_clEvEUldE_St5arrayIPcLm2EEEEviT0_T1_,@function
        .size           _ZN2at6native29vectorized_elementwise_kernelILi2EZZZNS0_60_GLOBAL__N__171e0b9f_22_ActivationEluKernel_cu_9e10b42f_305310elu_kernelERNS_18TensorIteratorBaseERKN3c106ScalarES8_S8_ENKUlvE_clEvENKUlvE_clEvEUldE_St5arrayIPcLm2EEEEviT0_T1_,(.L_x_7878 - _ZN2at6native29vectorized_elementwise_kernelILi2EZZZNS0_60_GLOBAL__N__171e0b9f_22_ActivationEluKernel_cu_9e10b42f_305310elu_kernelERNS_18TensorIteratorBaseERKN3c106ScalarES8_S8_ENKUlvE_clEvENKUlvE_clEvEUldE_St5arrayIPcLm2EEEEviT0_T1_)
        .other          _ZN2at6native29vectorized_elementwise_kernelILi2EZZZNS0_60_GLOBAL__N__171e0b9f_22_ActivationEluKernel_cu_9e10b42f_305310elu_kernelERNS_18TensorIteratorBaseERKN3c106ScalarES8_S8_ENKUlvE_clEvENKUlvE_clEvEUldE_St5arrayIPcLm2EEEEviT0_T1_,@"STO_CUDA_ENTRY STV_DEFAULT"
_ZN2at6native29vectorized_elementwise_kernelILi2EZZZNS0_60_GLOBAL__N__171e0b9f_22_ActivationEluKernel_cu_9e10b42f_305310elu_kernelERNS_18TensorIteratorBaseERKN3c106ScalarES8_S8_ENKUlvE_clEvENKUlvE_clEvEUldE_St5arrayIPcLm2EEEEviT0_T1_:
.text._ZN2at6native29vectorized_elementwise_kernelILi2EZZZNS0_60_GLOBAL__N__171e0b9f_22_ActivationEluKernel_cu_9e10b42f_305310elu_kernelERNS_18TensorIteratorBaseERKN3c106ScalarES8_S8_ENKUlvE_clEvENKUlvE_clEvEUldE_St5arrayIPcLm2EEEEviT0_T1_:
[----:B------:R-:W-:Y:S08]  /*0000*/  LDC R1, c[0x0][0x28] ;  /* 0x00000a00ff017b82 */ /* 0x000ff00000000800 */
[----:B------:R-:W0:Y:S01]  /*0010*/  S2UR UR4, SR_CTAID.X ;  /* 0x00000000000479c3 */ /* 0x000e220000002500 */
[----:B------:R-:W-:Y:S01]  /*0020*/  ULDC UR5, c[0x0][0x210] ;  /* 0x0000840000057ab9 */ /* 0x000fe20000000800 */
[----:B------:R-:W-:Y:S01]  /*0030*/  ULDC.64 UR8, c[0x0][0x208] ;  /* 0x0000820000087ab9 */ /* 0x000fe20000000a00 */
[----:B0-----:R-:W-:-:S04]  /*0040*/  USHF.L.U32 UR4, UR4, 0xa, URZ ;  /* 0x0000000a04047899 */ /* 0x001fc8000800063f */
[----:B------:R-:W-:-:S04]  /*0050*/  UIADD3 UR5, -UR4, UR5, URZ ;  /* 0x0000000504057290 */ /* 0x000fc8000fffe13f */
[----:B------:R-:W-:-:S06]  /*0060*/  UISETP.GE.U32.AND UP0, UPT, UR5, 0x400, UPT ;  /* 0x000004000500788c */ /* 0x000fcc000bf06070 */
[----:B------:R-:W-:-:S13]  /*0070*/  PLOP3.LUT P0, PT, PT, PT, UP0, 0x80, 0x0 ;  /* 0x000000000000781c */ /* 0x000fda0003f0f008 */
[----:B------:R-:W-:Y:S05]  /*0080*/  @!P0 BRA `(.L_x_7606) ;  /* 0x00000028008c8947 */ /* 0x000fea0003800000 */
[----:B------:R-:W0:Y:S01]  /*0090*/  S2R R0, SR_TID.X ;  /* 0x0000000000007919 */ /* 0x000e220000002100 */
[----:B------:R-:W-:Y:S02]  /*00a0*/  ULDC.64 UR6, c[0x0][0x240] ;  /* 0x0000900000067ab9 */ /* 0x000fe40000000a00 */
[----:B------:R-:W-:-:S06]  /*00b0*/  UIMAD.WIDE UR6, UR4, 0x8, UR6 ;  /* 0x00000008040678a5 */ /* 0x000fcc000f8e0206 */
[----:B------:R-:W-:Y:S02]  /*00c0*/  IMAD.U32 R2, RZ, RZ, UR6 ;  /* 0x00000006ff027e24 */ /* 0x000fe4000f8e00ff */
[----:B------:R-:W-:Y:S02]  /*00d0*/  IMAD.U32 R3, RZ, RZ, UR7 ;  /* 0x00000007ff037e24 */ /* 0x000fe4000f8e00ff */
[----:B0-----:R-:W-:-:S05]  /*00e0*/  IMAD.WIDE.U32 R2, R0, 0x10, R2 ;  /* 0x0000001000027825 */ /* 0x001fca00078e0002 */
[----:B------:R-:W2:Y:S04]  /*00f0*/  LDG.E.128 R12, desc[UR8][R2.64] ;  /* 0x00000008020c7981 */ /* 0x000ea8000c1e1d00 */
[----:B------:R0:W5:Y:S04]  /*0100*/  LDG.E.128 R16, desc[UR8][R2.64+0x800] ;  /* 0x0008000802107981 */ /* 0x000168000c1e1d00 */
[----:B------:R0:W5:Y:S04]  /*0110*/  LDG.E.128 R4, desc[UR8][R2.64+0x1000] ;  /* 0x0010000802047981 */ /* 0x000168000c1e1d00 */
[----:B------:R0:W5:Y:S01]  /*0120*/  LDG.E.128 R8, desc[UR8][R2.64+0x1800] ;  /* 0x0018000802087981 */ /* 0x000162000c1e1d00 */
[----:B------:R-:W-:Y:S01]  /*0130*/  BSSY B0, `(.L_x_7607) ;  /* 0x0000051000007945 */ /* 0x000fe20003800000 */
[----:B--2---:R-:W-:-:S14]  /*0140*/  DSETP.GT.AND P0, PT, R12, RZ, PT ;  /* 0x000000ff0c00722a */ /* 0x004fdc0003f04000 */
[----:B0-----:R-:W-:Y:S05]  /*0150*/  @P0 BRA `(.L_x_7608) ;  /* 0x0000000400300947 */ /* 0x001fea0003800000 */
        /* <DEDUP_REMOVED lines=15> */
.L_x_7609:
[----:B------:R-:W-:Y:S01]  /*0250*/  IMAD.MOV.U32 R2, RZ, RZ, 0x652b82fe ;  /* 0x652b82feff027424 */ /* 0x000fe200078e00ff */
[----:B------:R-:W-:Y:S01]  /*0260*/  UMOV UR6, 0xfefa39ef ;  /* 0xfefa39ef00067882 */ /* 0x000fe20000000000 */
[----:B------:R-:W-:Y:S01]  /*0270*/  IMAD.MOV.U32 R3, RZ, RZ, 0x3ff71547 ;  /* 0x3ff71547ff037424 */ /* 0x000fe200078e00ff */
[----:B------:R-:W-:-:S05]  /*0280*/  UMOV UR7, 0x3fe62e42 ;  /* 0x3fe62e4200077882 */ /* 0x000fca0000000000 */
[----:B------:R-:W-:-:S08]  /*0290*/  DFMA R2, R12, R2, 6.75539944105574400000e+15 ;  /* 0x433800000c02742b */ /* 0x000fd00000000002 */
[----:B------:R-:W-:-:S08]  /*02a0*/  DADD R20, R2, -6.75539944105574400000e+15 ;  /* 0xc338000002147429 */ /* 0x000fd00000000000 */
[----:B------:R-:W-:Y:S01]  /*02b0*/  DFMA R22, R20, -UR6, R12 ;  /* 0x8000000614167c2b */ /* 0x000fe2000800000c */
[----:B------:R-:W-:Y:S01]  /*02c0*/  UMOV UR6, 0x3b39803f ;  /* 0x3b39803f00067882 */ /* 0x000fe20000000000 */
[----:B------:R-:W-:-:S06]  /*02d0*/  UMOV UR7, 0x3c7abc9e ;  /* 0x3c7abc9e00077882 */ /* 0x000fcc0000000000 */
[----:B------:R-:W-:Y:S01]  /*02e0*/  DFMA R20, R20, -UR6, R22 ;  /* 0x8000000614147c2b */ /* 0x000fe20008000016 */
[----:B------:R-:W-:Y:S01]  /*02f0*/  UMOV UR6, 0x6acd15b6 ;  /* 0x6acd15b600067882 */ /* 0x000fe20000000000 */
[----:B------:R-:W-:Y:S01]  /*0300*/  IMAD.SHL.U32 R22, R13, 0x2, RZ ;  /* 0x000000020d167824 */ /* 0x000fe200078e00ff */
[----:B------:R-:W-:-:S04]  /*0310*/  UMOV UR7, 0x3e21f407 ;  /* 0x3e21f40700077882 */ /* 0x000fc80000000000 */
[C---:B------:R-:W-:Y:S02]  /*0320*/  ISETP.GE.U32.AND P0, PT, R22.reuse, 0x7fb3e647, PT ;  /* 0x7fb3e6471600780c */ /* 0x040fe40003f06070 */
[----:B------:R-:W-:Y:S02]  /*0330*/  ISETP.NE.AND P1, PT, R22, RZ, PT ;  /* 0x000000ff1600720c */ /* 0x000fe40003f25270 */
[----:B------:R-:W-:Y:S01]  /*0340*/  FSEL R12, R12, R20, !P0 ;  /* 0x000000140c0c7208 */ /* 0x000fe20004000000 */
[----:B------:R-:W-:Y:S01]  /*0350*/  IMAD.MOV.U32 R20, RZ, RZ, -0x7142ec33 ;  /* 0x8ebd13cdff147424 */ /* 0x000fe200078e00ff */
[----:B------:R-:W-:Y:S01]  /*0360*/  FSEL R13, R13, R21, !P0 ;  /* 0x000000150d0d7208 */ /* 0x000fe20004000000 */
[----:B------:R-:W-:Y:S01]  /*0370*/  IMAD.MOV.U32 R21, RZ, RZ, 0x3e5af86d ;  /* 0x3e5af86dff157424 */ /* 0x000fe200078e00ff */
[----:B------:R-:W-:-:S04]  /*0380*/  SEL R23, R2, RZ, P0 ;  /* 0x000000ff02177207 */ /* 0x000fc80000000000 */
[C---:B------:R-:W-:Y:S01]  /*0390*/  ISETP.NE.AND P0, PT, R23.reuse, 0x400, PT ;  /* 0x000004001700780c */ /* 0x040fe20003f05270 */
[----:B------:R-:W-:Y:S01]  /*03a0*/  DFMA R20, R12, UR6, R20 ;  /* 0x000000060c147c2b */ /* 0x000fe20008000014 */
[----:B------:R-:W-:Y:S01]  /*03b0*/  UMOV UR6, 0x92ba033d ;  /* 0x92ba033d00067882 */ /* 0x000fe20000000000 */
[----:B------:R-:W-:Y:S01]  /*03c0*/  UMOV UR7, 0x3e927e50 ;  /* 0x3e927e5000077882 */ /* 0x000fe20000000000 */
[----:B------:R-:W-:-:S05]  /*03d0*/  VIADD R24, R23, 0xffffffff ;  /* 0xffffffff17187836 */ /* 0x000fca0000000000 */
[----:B------:R-:W-:Y:S01]  /*03e0*/  DFMA R20, R12, R20, UR6 ;  /* 0x000000060c147e2b */ /* 0x000fe20008000014 */
[----:B------:R-:W-:Y:S01]  /*03f0*/  UMOV UR6, 0x6c5f9da1 ;  /* 0x6c5f9da100067882 */ /* 0x000fe20000000000 */
[----:B------:R-:W-:Y:S02]  /*0400*/  UMOV UR7, 0x3ec71dde ;  /* 0x3ec71dde00077882 */ /* 0x000fe40000000000 */
[----:B------:R-:W-:-:S04]  /*0410*/  @P0 IMAD.MOV R24, RZ, RZ, R23 ;  /* 0x000000ffff180224 */ /* 0x000fc800078e0217 */
        /* <DEDUP_REMOVED lines=21> */
[----:B------:R-:W-:Y:S01]  /*0570*/  DMUL R20, R12, R2 ;  /* 0x000000020c147228 */ /* 0x000fe20000000000 */
[----:B------:R-:W-:Y:S01]  /*0580*/  LEA R3, R24, 0x3ff00000, 0x14 ;  /* 0x3ff0000018037811 */ /* 0x000fe200078ea0ff */
[----:B------:R-:W-:-:S06]  /*0590*/  IMAD.MOV.U32 R2, RZ, RZ, RZ ;  /* 0x000000ffff027224 */ /* 0x000fcc00078e00ff */
[----:B------:R-:W-:Y:S02]  /*05a0*/  DFMA R20, R12, R20, R12 ;  /* 0x000000140c14722b */ /* 0x000fe4000000000c */
[----:B------:R-:W-:-:S08]  /*05b0*/  DADD R24, R2, -1 ;  /* 0xbff0000002187429 */ /* 0x000fd00000000000 */
[----:B------:R-:W-:-:S08]  /*05c0*/  DFMA R20, R20, R2, R24 ;  /* 0x000000021414722b */ /* 0x000fd00000000018 */
[----:B------:R-:W-:-:S10]  /*05d0*/  DADD R2, R20, R20 ;  /* 0x0000000014027229 */ /* 0x000fd40000000014 */
[----:B------:R-:W-:Y:S02]  /*05e0*/  @P1 FSEL R12, R2, R20, !P0 ;  /* 0x00000014020c1208 */ /* 0x000fe40004000000 */
[----:B------:R-:W-:-:S06]  /*05f0*/  @P1 FSEL R13, R3, R21, !P0 ;  /* 0x00000015030d1208 */ /* 0x000fcc0004000000 */
[----:B------:R-:W-:Y:S01]  /*0600*/  DMUL R12, R12, UR6 ;  /* 0x000000060c0c7c28 */ /* 0x000fe20008000000 */
[----:B------:R-:W-:Y:S10]  /*0610*/  BRA `(.L_x_7610) ;  /* 0x0000000000087947 */ /* 0x000ff40003800000 */
.L_x_7608:
[----:B------:R-:W-:Y:S02]  /*0620*/  ULDC.64 UR6, c[0x0][0x220] ;  /* 0x0000880000067ab9 */ /* 0x000fe40000000a00 */
[----:B------:R-:W-:-:S11]  /*0630*/  DMUL R12, R12, UR6 ;  /* 0x000000060c0c7c28 */ /* 0x000fd60008000000 */
.L_x_7610:
[----:B------:R-:W-:Y:S05]  /*0640*/  BSYNC B0 ;  /* 0x0000000000007941 */ /* 0x000fea0003800000 */
.L_x_7607:
[----:B------:R-:W-:Y:S01]  /*0650*/  DSETP.GT.AND P0, PT, R14, RZ, PT ;  /* 0x000000ff0e00722a */ /* 0x000fe20003f04000 */
[----:B------:R-:W-:-:S13]  /*0660*/  BSSY B0, `(.L_x_7611) ;  /* 0x0000050000007945 */ /* 0x000fda0003800000 */
        /* <DEDUP_REMOVED lines=16> */
.L_x_7613:
        /* <DEDUP_REMOVED lines=61> */
.L_x_7612:
[----:B------:R-:W-:Y:S02]  /*0b40*/  ULDC.64 UR6, c[0x0][0x220] ;  /* 0x0000880000067ab9 */ /* 0x000fe40000000a00 */
[----:B------:R-:W-:-:S11]  /*0b50*/  DMUL R14, R14, UR6 ;  /* 0x000000060e0e7c28 */ /* 0x000fd60008000000 */
.L_x_7614:
[----:B------:R-:W-:Y:S05]  /*0b60*/  BSYNC B0 ;  /* 0x0000000000007941 */ /* 0x000fea0003800000 */
.L_x_7611:
[----:B-----5:R-:W-:Y:S01]  /*0b70*/  DSETP.GT.AND P0, PT, R16, RZ, PT ;  /* 0x000000ff1000722a */ /* 0x020fe20003f04000 */
        /* <DEDUP_REMOVED lines=17> */
.L_x_7617:
        /* <DEDUP_REMOVED lines=61> */
.L_x_7616:
[----:B------:R-:W-:Y:S02]  /*1060*/  ULDC.64 UR6, c[0x0][0x220] ;  /* 0x0000880000067ab9 */ /* 0x000fe40000000a00 */
[----:B------:R-:W-:-:S11]  /*1070*/  DMUL R16, R16, UR6 ;  /* 0x0000000610107c28 */ /* 0x000fd60008000000 */
.L_x_7618:
[----:B------:R-:W-:Y:S05]  /*1080*/  BSYNC B0 ;  /* 0x0000000000007941 */ /* 0x000fea0003800000 */
.L_x_7615:
        /* <DEDUP_REMOVED lines=18> */
.L_x_7621:
        /* <DEDUP_REMOVED lines=61> */
.L_x_7620:
[----:B------:R-:W-:Y:S02]  /*1580*/  ULDC.64 UR6, c[0x0][0x220] ;  /* 0x0000880000067ab9 */ /* 0x000fe40000000a00 */
[----:B------:R-:W-:-:S11]  /*1590*/  DMUL R18, R18, UR6 ;  /* 0x0000000612127c28 */ /* 0x000fd60008000000 */
.L_x_7622:
[----:B------:R-:W-:Y:S05]  /*15a0*/  BSYNC B0 ;  /* 0x0000000000007941 */ /* 0x000fea0003800000 */
.L_x_7619:
        /* <DEDUP_REMOVED lines=18> */
.L_x_7625:
        /* <DEDUP_REMOVED lines=61> */
.L_x_7624:
[----:B------:R-:W-:Y:S02]  /*1aa0*/  ULDC.64 UR6, c[0x0][0x220] ;  /* 0x0000880000067ab9 */ /* 0x000fe40000000a00 */
[----:B------:R-:W-:-:S11]  /*1ab0*/  DMUL R4, R4, UR6 ;  /* 0x0000000604047c28 */ /* 0x000fd60008000000 */
.L_x_7626:
[----:B------:R-:W-:Y:S05]  /*1ac0*/  BSYNC B0 ;  /* 0x0000000000007941 */ /* 0x000fea0003800000 */
.L_x_7623:
        /* <DEDUP_REMOVED lines=18> */
.L_x_7629:
        /* <DEDUP_REMOVED lines=61> */
.L_x_7628:
[----:B------:R-:W-:Y:S02]  /*1fc0*/  ULDC.64 UR6, c[0x0][0x220] ;  /* 0x0000880000067ab9 */ /* 0x000fe40000000a00 */
[----:B------:R-:W-:-:S11]  /*1fd0*/  DMUL R6, R6, UR6 ;  /* 0x0000000606067c28 */ /* 0x000fd60008000000 */
.L_x_7630:
[----:B------:R-:W-:Y:S05]  /*1fe0*/  BSYNC B0 ;  /* 0x0000000000007941 */ /* 0x000fea0003800000 */
.L_x_7627:
        /* <DEDUP_REMOVED lines=18> */
.L_x_7633:
        /* <DEDUP_REMOVED lines=61> */
.L_x_7632:
[----:B------:R-:W-:Y:S02]  /*24e0*/  ULDC.64 UR6, c[0x0][0x220] ;  /* 0x0000880000067ab9 */ /* 0x000fe40000000a00 */
[----:B------:R-:W-:-:S11]  /*24f0*/  DMUL R8, R8, UR6 ;  /* 0x0000000608087c28 */ /* 0x000fd60008000000 */
.L_x_7634:
[----:B------:R-:W-:Y:S05]  /*2500*/  BSYNC B0 ;  /* 0x0000000000007941 */ /* 0x000fea0003800000 */
.L_x_7631:
        /* <DEDUP_REMOVED lines=18> */
.L_x_7637:
        /* <DEDUP_REMOVED lines=61> */
.L_x_7636:
[----:B------:R-:W-:Y:S02]  /*2a00*/  ULDC.64 UR6, c[0x0][0x220] ;  /* 0x0000880000067ab9 */ /* 0x000fe40000000a00 */
[----:B------:R-:W-:-:S11]  /*2a10*/  DMUL R10, R10, UR6 ;  /* 0x000000060a0a7c28 */ /* 0x000fd60008000000 */
.L_x_7638:
[----:B------:R-:W-:Y:S05]  /*2a20*/  BSYNC B0 ;  /* 0x0000000000007941 */ /* 0x000fea0003800000 */
.L_x_7635:
[----:B------:R-:W-:Y:S01]  /*2a30*/  ULDC.64 UR6, c[0x0][0x238] ;  /* 0x00008e0000067ab9 */ /* 0x000fe20000000a00 */
[----:B------:R-:W-:Y:S01]  /*2a40*/  IMAD.MOV.U32 R3, RZ, RZ, 0x10 ;  /* 0x00000010ff037424 */ /* 0x000fe200078e00ff */
[----:B------:R-:W-:-:S06]  /*2a50*/  UIMAD.WIDE.U32 UR6, UR4, 0x8, UR6 ;  /* 0x00000008040678a5 */ /* 0x000fcc000f8e0006 */
[----:B------:R-:W-:-:S05]  /*2a60*/  IMAD.WIDE R2, R0, R3, UR6 ;  /* 0x0000000600027e25 */ /* 0x000fca000f8e0203 */
[----:B------:R-:W-:Y:S04]  /*2a70*/  STG.E.128 desc[UR8][R2.64], R12 ;  /* 0x0000000c02007986 */ /* 0x000fe8000c101d08 */
[----:B------:R-:W-:Y:S04]  /*2a80*/  STG.E.128 desc[UR8][R2.64+0x800], R16 ;  /* 0x0008001002007986 */ /* 0x000fe8000c101d08 */
[----:B------:R-:W-:Y:S04]  /*2a90*/  STG.E.128 desc[UR8][R2.64+0x1000], R4 ;  /* 0x0010000402007986 */ /* 0x000fe8000c101d08 */
[----:B------:R-:W-:Y:S01]  /*2aa0*/  STG.E.128 desc[UR8][R2.64+0x1800], R8 ;  /* 0x0018000802007986 */ /* 0x000fe2000c101d08 */
[----:B------:R-:W-:Y:S05]  /*2ab0*/  EXIT ;  /* 0x000000000000794d */ /* 0x000fea0003800000 */
.L_x_7606:
[----:B------:R-:W0:Y:S01]  /*2ac0*/  S2R R0, SR_TID.X ;  /* 0x0000000000007919 */ /* 0x000e220000002100 */
[----:B------:R-:W-:Y:S02]  /*2ad0*/  CS2R R10, SRZ ;  /* 0x00000000000a7805 */ /* 0x000fe4000001ff00 */
[----:B0-----:R-:W-:Y:S01]  /*2ae0*/  ISETP.GE.AND P0, PT, R0, UR5, PT ;  /* 0x0000000500007c0c */ /* 0x001fe2000bf06270 */
[----:B------:R-:W-:-:S12]  /*2af0*/  IMAD.MOV.U32 R18, RZ, RZ, R0 ;  /* 0x000000ffff127224 */ /* 0x000fd800078e0000 */
[C---:B------:R-:W-:Y:S01]  /*2b00*/  @!P0 VIADD R19, R18.reuse, UR4 ;  /* 0x0000000412138c36 */ /* 0x040fe20008000000 */
[----:B------:R-:W0:Y:S01]  /*2b10*/  @!P0 LDC.64 R8, c[0x0][0x240] ;  /* 0x00009000ff088b82 */ /* 0x000e220000000a00 */
[----:B------:R-:W-:-:S05]  /*2b20*/  @!P0 VIADD R18, R18, 0x80 ;  /* 0x0000008012128836 */ /* 0x000fca0000000000 */
[----:B------:R-:W-:-:S13]  /*2b30*/  ISETP.GE.AND P6, PT, R18, UR5, PT ;  /* 0x0000000512007c0c */ /* 0x000fda000bfc6270 */
[C---:B------:R-:W-:Y:S01]  /*2b40*/  @!P6 VIADD R5, R18.reuse, UR4 ;  /* 0x000000041205ec36 */ /* 0x040fe20008000000 */
[----:B------:R-:W1:Y:S01]  /*2b50*/  @!P6 LDC.64 R2, c[0x0][0x240] ;  /* 0x00009000ff02eb82 */ /* 0x000e620000000a00 */
[----:B------:R-:W-:-:S05]  /*2b60*/  @!P6 VIADD R18, R18, 0x80 ;  /* 0x000000801212e836 */ /* 0x000fca0000000000 */
[----:B------:R-:W-:-:S13]  /*2b70*/  ISETP.GE.AND P5, PT, R18, UR5, PT ;  /* 0x0000000512007c0c */ /* 0x000fda000bfa6270 */
[C---:B------:R-:W-:Y:S01]  /*2b80*/  @!P5 VIADD R13, R18.reuse, UR4 ;  /* 0x00000004120ddc36 */ /* 0x040fe20008000000 */
[----:B------:R-:W2:Y:S01]  /*2b90*/  @!P5 LDC.64 R28, c[0x0][0x240] ;  /* 0x00009000ff1cdb82 */ /* 0x000ea20000000a00 */
[----:B------:R-:W-:Y:S02]  /*2ba0*/  @!P5 VIADD R18, R18, 0x80 ;  /* 0x000000801212d836 */ /* 0x000fe40000000000 */
[----:B-1----:R-:W-:-:S03]  /*2bb0*/  @!P6 IMAD.WIDE.U32 R2, R5, 0x8, R2 ;  /* 0x000000080502e825 */ /* 0x002fc600078e0002 */
[C---:B------:R-:W-:Y:S02]  /*2bc0*/  ISETP.GE.AND P4, PT, R18.reuse, UR5, PT ;  /* 0x0000000512007c0c */ /* 0x040fe4000bf86270 */
[----:B------:R1:W5:Y:S11]  /*2bd0*/  @!P6 LDG.E.64 R10, desc[UR8][R2.64] ;  /* 0x00000008020ae981 */ /* 0x000376000c1e1b00 */
[C---:B------:R-:W-:Y:S01]  /*2be0*/  @!P4 VIADD R15, R18.reuse, UR4 ;  /* 0x00000004120fcc36 */ /* 0x040fe20008000000 */
[----:B------:R-:W3:Y:S01]  /*2bf0*/  @!P4 LDC.64 R22, c[0x0][0x240] ;  /* 0x00009000ff16cb82 */ /* 0x000ee20000000a00 */
[----:B------:R-:W-:-:S05]  /*2c00*/  @!P4 VIADD R18, R18, 0x80 ;  /* 0x000000801212c836 */ /* 0x000fca0000000000 */
[----:B------:R-:W-:-:S13]  /*2c10*/  ISETP.GE.AND P3, PT, R18, UR5, PT ;  /* 0x0000000512007c0c */ /* 0x000fda000bf66270 */
[C---:B------:R-:W-:Y:S01]  /*2c20*/  @!P3 VIADD R17, R18.reuse, UR4 ;  /* 0x000000041211bc36 */ /* 0x040fe20008000000 */
[----:B------:R-:W4:Y:S01]  /*2c30*/  @!P3 LDC.64 R24, c[0x0][0x240] ;  /* 0x00009000ff18bb82 */ /* 0x000f220000000a00 */
[----:B------:R-:W-:-:S05]  /*2c40*/  @!P3 VIADD R18, R18, 0x80 ;  /* 0x000000801212b836 */ /* 0x000fca0000000000 */
[----:B------:R-:W-:-:S13]  /*2c50*/  ISETP.GE.AND P2, PT, R18, UR5, PT ;  /* 0x0000000512007c0c */ /* 0x000fda000bf46270 */
[C---:B------:R-:W-:Y:S01]  /*2c60*/  @!P2 VIADD R27, R18.reuse, UR4 ;  /* 0x00000004121bac36 */ /* 0x040fe20008000000 */
[----:B-1----:R-:W1:Y:S01]  /*2c70*/  @!P2 LDC.64 R2, c[0x0][0x240] ;  /* 0x00009000ff02ab82 */ /* 0x002e620000000a00 */
[----:B------:R-:W-:-:S05]  /*2c80*/  @!P2 VIADD R18, R18, 0x80 ;  /* 0x000000801212a836 */ /* 0x000fca0000000000 */
[----:B------:R-:W-:-:S13]  /*2c90*/  ISETP.GE.AND P1, PT, R18, UR5, PT ;  /* 0x0000000512007c0c */ /* 0x000fda000bf26270 */
[C---:B------:R-:W-:Y:S01]  /*2ca0*/  @!P1 VIADD R21, R18.reuse, UR4 ;  /* 0x0000000412159c36 */ /* 0x040fe20008000000 */
[----:B------:R-:W0:Y:S01]  /*2cb0*/  @!P1 LDC.64 R4, c[0x0][0x240] ;  /* 0x00009000ff049b82 */ /* 0x000e220000000a00 */
[----:B------:R-:W-:-:S05]  /*2cc0*/  @!P1 VIADD R18, R18, 0x80 ;  /* 0x0000008012129836 */ /* 0x000fca0000000000 */
[----:B------:R-:W-:-:S13]  /*2cd0*/  ISETP.GE.AND P6, PT, R18, UR5, PT ;  /* 0x0000000512007c0c */ /* 0x000fda000bfc6270 */
[----:B------:R-:W0:Y:S01]  /*2ce0*/  @!P6 LDC.64 R6, c[0x0][0x240] ;  /* 0x00009000ff06eb82 */ /* 0x000e220000000a00 */
[----:B--2---:R-:W-:Y:S01]  /*2cf0*/  @!P5 IMAD.WIDE.U32 R28, R13, 0x8, R28 ;  /* 0x000000080d1cd825 */ /* 0x004fe200078e001c */
[----:B------:R-:W-:-:S03]  /*2d00*/  CS2R R12, SRZ ;  /* 0x00000000000c7805 */ /* 0x000fc6000001ff00 */
[----:B------:R-:W-:Y:S02]  /*2d10*/  @!P6 VIADD R26, R18, UR4 ;  /* 0x00000004121aec36 */ /* 0x000fe40008000000 */
[----:B-1----:R-:W-:Y:S01]  /*2d20*/  @!P2 IMAD.WIDE.U32 R2, R27, 0x8, R2 ;  /* 0x000000081b02a825 */ /* 0x002fe200078e0002 */
[----:B------:R1:W5:Y:S03]  /*2d30*/  @!P5 LDG.E.64 R12, desc[UR8][R28.64] ;  /* 0x000000081c0cd981 */ /* 0x000366000c1e1b00 */
[----:B---3--:R-:W-:Y:S01]  /*2d40*/  @!P4 IMAD.WIDE.U32 R22, R15, 0x8, R22 ;  /* 0x000000080f16c825 */ /* 0x008fe200078e0016 */
[----:B------:R-:W-:-:S03]  /*2d50*/  CS2R R14, SRZ ;  /* 0x00000000000e7805 */ /* 0x000fc6000001ff00 */
[----:B----4-:R-:W-:Y:S01]  /*2d60*/  @!P3 IMAD.WIDE.U32 R24, R17, 0x8, R24 ;  /* 0x000000081118b825 */ /* 0x010fe200078e0018 */
[----:B------:R-:W-:Y:S02]  /*2d70*/  CS2R R16, SRZ ;  /* 0x0000000000107805 */ /* 0x000fe4000001ff00 */
[----:B------:R2:W5:Y:S01]  /*2d80*/  @!P4 LDG.E.64 R14, desc[UR8][R22.64] ;  /* 0x00000008160ec981 */ /* 0x000562000c1e1b00 */
[----:B0-----:R-:W-:Y:S01]  /*2d90*/  @!P1 IMAD.WIDE.U32 R4, R21, 0x8, R4 ;  /* 0x0000000815049825 */ /* 0x001fe200078e0004 */
[----:B------:R-:W-:Y:S02]  /*2da0*/  CS2R R20, SRZ ;  /* 0x0000000000147805 */ /* 0x000fe4000001ff00 */
[----:B------:R2:W5:Y:S01]  /*2db0*/  @!P3 LDG.E.64 R16, desc[UR8][R24.64] ;  /* 0x000000081810b981 */ /* 0x000562000c1e1b00 */
[----:B-1----:R-:W-:Y:S01]  /*2dc0*/  @!P0 IMAD.WIDE.U32 R28, R19, 0x8, R8 ;  /* 0x00000008131c8825 */ /* 0x002fe200078e0008 */
[----:B------:R-:W-:Y:S02]  /*2dd0*/  CS2R R18, SRZ ;  /* 0x0000000000127805 */ /* 0x000fe4000001ff00 */
[----:B------:R-:W-:Y:S01]  /*2de0*/  CS2R R8, SRZ ;  /* 0x0000000000087805 */ /* 0x000fe2000001ff00 */
[----:B------:R2:W5:Y:S01]  /*2df0*/  @!P1 LDG.E.64 R20, desc[UR8][R4.64] ;  /* 0x0000000804149981 */ /* 0x000562000c1e1b00 */
[----:B------:R-:W-:Y:S01]  /*2e00*/  @!P6 IMAD.WIDE.U32 R26, R26, 0x8, R6 ;  /* 0x000000081a1ae825 */ /* 0x000fe200078e0006 */
[----:B------:R-:W-:-:S02]  /*2e10*/  CS2R R6, SRZ ;  /* 0x0000000000067805 */ /* 0x000fc4000001ff00 */
[----:B------:R2:W5:Y:S04]  /*2e20*/  @!P2 LDG.E.64 R18, desc[UR8][R2.64] ;  /* 0x000000080212a981 */ /* 0x000568000c1e1b00 */
[----:B------:R2:W5:Y:S04]  /*2e30*/  @!P6 LDG.E.64 R6, desc[UR8][R26.64] ;  /* 0x000000081a06e981 */ /* 0x000568000c1e1b00 */
[----:B------:R2:W5:Y:S01]  /*2e40*/  @!P0 LDG.E.64 R8, desc[UR8][R28.64] ;  /* 0x000000081c088981 */ /* 0x000562000c1e1b00 */
[----:B------:R-:W-:Y:S04]  /*2e50*/  BSSY B0, `(.L_x_7639) ;  /* 0x0000052000007945 */ /* 0x000fe80003800000 */
[----:B------:R-:W-:Y:S05]  /*2e60*/  @P0 BRA `(.L_x_7640) ;  /* 0x0000000400400947 */ /* 0x000fea0003800000 */
[----:B-----5:R-:W-:-:S14]  /*2e70*/  DSETP.GT.AND P1, PT, R8, RZ, PT ;  /* 0x000000ff0800722a */ /* 0x020fdc0003f24000 */
[----:B------:R-:W-:Y:S05]  /*2e80*/  @P1 BRA `(.L_x_7641) ;  /* 0x0000000400301947 */ /* 0x000fea0003800000 */
[----:B------:R-:W-:Y:S02]  /*2e90*/  ULDC.64 UR6, c[0x0][0x228] ;  /* 0x00008a0000067ab9 */ /* 0x000fe40000000a00 */
[----:B--2---:R-:W-:-:S10]  /*2ea0*/  DMUL R4, R8, UR6 ;  /* 0x0000000608047c28 */ /* 0x004fd40008000000 */
        /* <DEDUP_REMOVED lines=13> */
.L_x_7642:
        /* <DEDUP_REMOVED lines=61> */
.L_x_7641:
[----:B------:R-:W-:Y:S02]  /*3350*/  ULDC.64 UR6, c[0x0][0x220] ;  /* 0x0000880000067ab9 */ /* 0x000fe40000000a00 */
[----:B------:R-:W-:-:S11]  /*3360*/  DMUL R8, R8, UR6 ;  /* 0x0000000608087c28 */ /* 0x000fd60008000000 */
.L_x_7640:
[----:B------:R-:W-:Y:S05]  /*3370*/  BSYNC B0 ;  /* 0x0000000000007941 */ /* 0x000fea0003800000 */
.L_x_7639:
[----:B--2---:R-:W-:Y:S01]  /*3380*/  VIADD R2, R0, 0x80 ;  /* 0x0000008000027836 */ /* 0x004fe20000000000 */
[----:B------:R-:W-:Y:S04]  /*3390*/  BSSY B0, `(.L_x_7643) ;  /* 0x0000053000007945 */ /* 0x000fe80003800000 */
[----:B------:R-:W-:-:S13]  /*33a0*/  ISETP.GE.AND P1, PT, R2, UR5, PT ;  /* 0x0000000502007c0c */ /* 0x000fda000bf26270 */
        /* <DEDUP_REMOVED lines=18> */
.L_x_7646:
        /* <DEDUP_REMOVED lines=9> */
[----:B------:R-:W-:-:S06]  /*3560*/  SEL R22, R22, RZ, P1 ;  /* 0x000000ff16167207 */ /* 0x000fcc0000800000 */
[----:B------:R-:W-:Y:S01]  /*3570*/  DFMA R24, R4, -UR6, R10 ;  /* 0x8000000604187c2b */ /* 0x000fe2000800000a */
[----:B------:R-:W-:Y:S01]  /*3580*/  UMOV UR6, 0x3b39803f ;  /* 0x3b39803f00067882 */ /* 0x000fe20000000000 */
[----:B------:R-:W-:-:S06]  /*3590*/  UMOV UR7, 0x3c7abc9e ;  /* 0x3c7abc9e00077882 */ /* 0x000fcc0000000000 */
[----:B------:R-:W-:Y:S01]  /*35a0*/  DFMA R24, R4, -UR6, R24 ;  /* 0x8000000604187c2b */ /* 0x000fe20008000018 */
[----:B------:R-:W-:Y:S01]  /*35b0*/  UMOV UR6, 0x6acd15b6 ;  /* 0x6acd15b600067882 */ /* 0x000fe20000000000 */
[----:B------:R-:W-:-:S08]  /*35c0*/  UMOV UR7, 0x3e21f407 ;  /* 0x3e21f40700077882 */ /* 0x000fd00000000000 */
[----:B------:R-:W-:Y:S01]  /*35d0*/  FSEL R4, R10, R24, !P1 ;  /* 0x000000180a047208 */ /* 0x000fe20004800000 */
[----:B------:R-:W-:Y:S01]  /*35e0*/  IMAD.MOV.U32 R10, RZ, RZ, -0x7142ec33 ;  /* 0x8ebd13cdff0a7424 */ /* 0x000fe200078e00ff */
[----:B------:R-:W-:Y:S01]  /*35f0*/  FSEL R5, R11, R25, !P1 ;  /* 0x000000190b057208 */ /* 0x000fe20004800000 */
[----:B------:R-:W-:Y:S01]  /*3600*/  IMAD.MOV.U32 R11, RZ, RZ, 0x3e5af86d ;  /* 0x3e5af86dff0b7424 */ /* 0x000fe200078e00ff */
[C---:B------:R-:W-:Y:S01]  /*3610*/  ISETP.NE.AND P1, PT, R22.reuse, 0x400, PT ;  /* 0x000004001600780c */ /* 0x040fe20003f25270 */
[----:B------:R-:W-:-:S04]  /*3620*/  VIADD R24, R22, 0xffffffff ;  /* 0xffffffff16187836 */ /* 0x000fc80000000000 */
        /* <DEDUP_REMOVED lines=39> */
.L_x_7645:
[----:B------:R-:W-:Y:S02]  /*38a0*/  ULDC.64 UR6, c[0x0][0x220] ;  /* 0x0000880000067ab9 */ /* 0x000fe40000000a00 */
[----:B------:R-:W-:-:S11]  /*38b0*/  DMUL R10, R10, UR6 ;  /* 0x000000060a0a7c28 */ /* 0x000fd60008000000 */
.L_x_7644:
[----:B------:R-:W-:Y:S05]  /*38c0*/  BSYNC B0 ;  /* 0x0000000000007941 */ /* 0x000fea0003800000 */
.L_x_7643:
[----:B------:R-:W-:Y:S01]  /*38d0*/  VIADD R3, R0, 0x100 ;  /* 0x0000010000037836 */ /* 0x000fe20000000000 */
        /* <DEDUP_REMOVED lines=20> */
.L_x_7650:
        /* <DEDUP_REMOVED lines=61> */
.L_x_7649:
[----:B------:R-:W-:Y:S02]  /*3df0*/  ULDC.64 UR6, c[0x0][0x220] ;  /* 0x0000880000067ab9 */ /* 0x000fe40000000a00 */
[----:B------:R-:W-:-:S11]  /*3e00*/  DMUL R12, R12, UR6 ;  /* 0x000000060c0c7c28 */ /* 0x000fd60008000000 */
.L_x_7648:
[----:B------:R-:W-:Y:S05]  /*3e10*/  BSYNC B0 ;  /* 0x0000000000007941 */ /* 0x000fea0003800000 */
.L_x_7647:
        /* <DEDUP_REMOVED lines=21> */
.L_x_7654:
        /* <DEDUP_REMOVED lines=61> */
.L_x_7653:
[----:B------:R-:W-:Y:S02]  /*4340*/  ULDC.64 UR6, c[0x0][0x220] ;  /* 0x0000880000067ab9 */ /* 0x000fe40000000a00 */
[----:B------:R-:W-:-:S11]  /*4350*/  DMUL R14, R14, UR6 ;  /* 0x000000060e0e7c28 */ /* 0x000fd60008000000 */
.L_x_7652:
[----:B------:R-:W-:Y:S05]  /*4360*/  BSYNC B0 ;  /* 0x0000000000007941 */ /* 0x000fea0003800000 */
.L_x_7651:
        /* <DEDUP_REMOVED lines=21> */
.L_x_7658:
        /* <DEDUP_REMOVED lines=61> */
.L_x_7657:
[----:B------:R-:W-:Y:S02]  /*4890*/  ULDC.64 UR6, c[0x0][0x220] ;  /* 0x0000880000067ab9 */ /* 0x000fe40000000a00 */
[----:B------:R-:W-:-:S11]  /*48a0*/  DMUL R16, R16, UR6 ;  /* 0x0000000610107c28 */ /* 0x000fd60008000000 */
.L_x_7656:
[----:B------:R-:W-:Y:S05]  /*48b0*/  BSYNC B0 ;  /* 0x0000000000007941 */ /* 0x000fea0003800000 */
.L_x_7655:
        /* <DEDUP_REMOVED lines=21> */
.L_x_7662:
        /* <DEDUP_REMOVED lines=61> */
.L_x_7661:
[----:B------:R-:W-:Y:S02]  /*4de0*/  ULDC.64 UR6, c[0x0][0x220] ;  /* 0x0000880000067ab9 */ /* 0x000fe40000000a00 */
[----:B------:R-:W-:-:S11]  /*4df0*/  DMUL R18, R18, UR6 ;  /* 0x0000000612127c28 */ /* 0x000fd60008000000 */
.L_x_7660:
[----:B------:R-:W-:Y:S05]  /*4e00*/  BSYNC B0 ;  /* 0x0000000000007941 */ /* 0x000fea0003800000 */
.L_x_7659:
        /* <DEDUP_REMOVED lines=21> */
.L_x_7666:
        /* <DEDUP_REMOVED lines=61> */
.L_x_7665:
[----:B------:R-:W-:Y:S02]  /*5330*/  ULDC.64 UR6, c[0x0][0x220] ;  /* 0x0000880000067ab9 */ /* 0x000fe40000000a00 */
[----:B------:R-:W-:-:S11]  /*5340*/  DMUL R20, R20, UR6 ;  /* 0x0000000614147c28 */ /* 0x000fd60008000000 */
.L_x_7664:
[----:B------:R-:W-:Y:S05]  /*5350*/  BSYNC B0 ;  /* 0x0000000000007941 */ /* 0x000fea0003800000 */
.L_x_7663:
        /* <DEDUP_REMOVED lines=21> */
.L_x_7670:
        /* <DEDUP_REMOVED lines=61> */
.L_x_7669:
[----:B------:R-:W-:Y:S02]  /*5880*/  ULDC.64 UR6, c[0x0][0x220] ;  /* 0x0000880000067ab9 */ /* 0x000fe40000000a00 */
[----:B------:R-:W-:-:S11]  /*5890*/  DMUL R6, R6, UR6 ;  /* 0x0000000606067c28 */ /* 0x000fd60008000000 */
.L_x_7668:
[----:B------:R-:W-:Y:S05]  /*58a0*/  BSYNC B0 ;  /* 0x0000000000007941 */ /* 0x000fea0003800000 */
.L_x_7667:
[----:B------:R-:W0:Y:S01]  /*58b0*/  @!P0 LDC.64 R4, c[0x0][0x238] ;  /* 0x00008e00ff048b82 */ /* 0x000e220000000a00 */
[----:B------:R-:W-:Y:S01]  /*58c0*/  @!P0 VIADD R3, R0, UR4 ;  /* 0x0000000400038c36 */ /* 0x000fe20008000000 */
[----:B------:R-:W-:Y:S01]  /*58d0*/  BSSY B0, `(.L_x_7671) ;  /* 0x0000030000007945 */ /* 0x000fe20003800000 */
[----:B------:R-:W-:-:S03]  /*58e0*/  @!P0 IMAD.MOV.U32 R0, RZ, RZ, R2 ;  /* 0x000000ffff008224 */ /* 0x000fc600078e0002 */
[----:B------:R-:W-:Y:S01]  /*58f0*/  BSSY B1, `(.L_x_7672) ;  /* 0x0000027000017945 */ /* 0x000fe20003800000 */
[----:B0-----:R-:W-:-:S05]  /*5900*/  @!P0 IMAD.WIDE.U32 R4, R3, 0x8, R4 ;  /* 0x0000000803048825 */ /* 0x001fca00078e0004 */
[----:B-----5:R0:W-:Y:S01]  /*5910*/  @!P0 STG.E.64 desc[UR8][R4.64], R8 ;  /* 0x0000000804008986 */ /* 0x0201e2000c101b08 */
        /* <DEDUP_REMOVED lines=14> */
.L_x_7673:
[----:B------:R-:W-:-:S13]  /*5a00*/  ISETP.GE.AND P0, PT, R0, UR5, PT ;  /* 0x0000000500007c0c */ /* 0x000fda000bf06270 */
[----:B------:R-:W-:Y:S05]  /*5a10*/  @P0 BRA `(.L_x_7675) ;  /* 0x0000000000300947 */ /* 0x000fea0003800000 */
[----:B0-----:R-:W0:Y:S01]  /*5a20*/  LDC.64 R2, c[0x0][0x238] ;  /* 0x00008e00ff027b82 */ /* 0x001e220000000a00 */
[C---:B------:R-:W-:Y:S02]  /*5a30*/  VIADD R5, R0.reuse, UR4 ;  /* 0x0000000400057c36 */ /* 0x040fe40008000000 */
[----:B------:R-:W-:Y:S02]  /*5a40*/  VIADD R0, R0, 0x80 ;  /* 0x0000008000007836 */ /* 0x000fe40000000000 */
[----:B0-----:R-:W-:-:S05]  /*5a50*/  IMAD.WIDE.U32 R2, R5, 0x8, R2 ;  /* 0x0000000805027825 */ /* 0x001fca00078e0002 */
[----:B------:R1:W-:Y:S02]  /*5a60*/  STG.E.64 desc[UR8][R2.64], R14 ;  /* 0x0000000e02007986 */ /* 0x0003e4000c101b08 */
.L_x_7674:
[----:B------:R-:W-:-:S13]  /*5a70*/  ISETP.GE.AND P0, PT, R0, UR5, PT ;  /* 0x0000000500007c0c */ /* 0x000fda000bf06270 */
[----:B------:R-:W-:Y:S05]  /*5a80*/  @P0 BRA `(.L_x_7676) ;  /* 0x0000000000340947 */ /* 0x000fea0003800000 */
[----:B01----:R-:W0:Y:S01]  /*5a90*/  LDC.64 R2, c[0x0][0x238] ;  /* 0x00008e00ff027b82 */ /* 0x003e220000000a00 */
[C---:B------:R-:W-:Y:S02]  /*5aa0*/  VIADD R5, R0.reuse, UR4 ;  /* 0x0000000400057c36 */ /* 0x040fe40008000000 */
[----:B------:R-:W-:Y:S02]  /*5ab0*/  VIADD R0, R0, 0x80 ;  /* 0x0000008000007836 */ /* 0x000fe40000000000 */
[----:B0-----:R-:W-:-:S05]  /*5ac0*/  IMAD.WIDE.U32 R2, R5, 0x8, R2 ;  /* 0x0000000805027825 */ /* 0x001fca00078e0002 */
[----:B------:R1:W-:Y:S02]  /*5ad0*/  STG.E.64 desc[UR8][R2.64], R16 ;  /* 0x0000001002007986 */ /* 0x0003e4000c101b08 */
.L_x_7675:
        /* <DEDUP_REMOVED lines=8> */
.L_x_7676:
[----:B------:R-:W-:Y:S05]  /*5b60*/  BSYNC B1 ;  /* 0x0000000000017941 */ /* 0x000fea0003800000 */
.L_x_7672:
[----:B------:R-:W-:-:S13]  /*5b70*/  ISETP.GE.AND P0, PT, R0, UR5, PT ;  /* 0x0000000500007c0c */ /* 0x000fda000bf06270 */
[----:B012---:R-:W0:Y:S01]  /*5b80*/  @!P0 LDC.64 R2, c[0x0][0x238] ;  /* 0x00008e00ff028b82 */ /* 0x007e220000000a00 */
[C---:B------:R-:W-:Y:S02]  /*5b90*/  @!P0 VIADD R5, R0.reuse, UR4 ;  /* 0x0000000400058c36 */ /* 0x040fe40008000000 */
[----:B------:R-:W-:Y:S02]  /*5ba0*/  @!P0 VIADD R0, R0, 0x80 ;  /* 0x0000008000008836 */ /* 0x000fe40000000000 */
[----:B0-----:R-:W-:-:S05]  /*5bb0*/  @!P0 IMAD.WIDE.U32 R2, R5, 0x8, R2 ;  /* 0x0000000805028825 */ /* 0x001fca00078e0002 */
[----:B------:R2:W-:Y:S02]  /*5bc0*/  @!P0 STG.E.64 desc[UR8][R2.64], R20 ;  /* 0x0000001402008986 */ /* 0x0005e4000c101b08 */
.L_x_7677:
[----:B------:R-:W-:Y:S05]  /*5bd0*/  BSYNC B0 ;  /* 0x0000000000007941 */ /* 0x000fea0003800000 */
.L_x_7671:
[----:B------:R-:W-:Y:S05]  /*5be0*/  WARPSYNC.ALL ;  /* 0x0000000000007948 */ /* 0x000fea0003800000 */
[----:B------:R-:W-:-:S13]  /*5bf0*/  ISETP.GE.AND P0, PT, R0, UR5, PT ;  /* 0x0000000500007c0c */ /* 0x000fda000bf06270 */
[----:B------:R-:W-:Y:S05]  /*5c00*/  @P0 EXIT ;  /* 0x000000000000094d */ /* 0x000fea0003800000 */
[----:B012---:R-:W0:Y:S01]  /*5c10*/  LDC.64 R2, c[0x0][0x238] ;  /* 0x00008e00ff027b82 */ /* 0x007e220000000a00 */
[----:B------:R-:W-:-:S04]  /*5c20*/  VIADD R5, R0, UR4 ;  /* 0x0000000400057c36 */ /* 0x000fc80008000000 */
[----:B0-----:R-:W-:-:S05]  /*5c30*/  IMAD.WIDE.U32 R2, R5, 0x8, R2 ;  /* 0x0000000805027825 */ /* 0x001fca00078e0002 */
[----:B------:R-:W-:Y:S01]  /*5c40*/  STG.E.64 desc[UR8][R2.64], R6 ;  /* 0x0000000602007986 */ /* 0x000fe2000c101b08 */
[----:B------:R-:W-:Y:S05]  /*5c50*/  EXIT ;  /* 0x000000000000794d */ /* 0x000fea0003800000 */
.L_x_7678:
        /* <DEDUP_REMOVED lines=10> */
.L_x_7878:


//--------------------- .text._ZN2at6native29vectorized_elementwise_kernelILi4EZZZNS0_60_GLOBAL__N__171e0b9f_22_ActivationEluKernel_cu_9e10b42f_305310elu_kernelERNS_18TensorIteratorBaseERKN3c106ScalarES8_S8_ENKUlvE_clEvENKUlvE_clEvEUldE_St5arrayIPcLm2EEEEviT0_T1_ --------------------------
	.section	.text._ZN2at6native29vectorized_elementwise_kernelILi4EZZZNS0_60_GLOBAL__N__171e0b9f_22_ActivationEluKernel_cu_9e10b42f_305310elu_kernelERNS_18TensorIteratorBaseERKN3c106ScalarES8_S8_ENKUlvE_clEvENKUlvE_clEvEUldE_St5arrayIPcLm2EEEEviT0_T1_,"ax",@progbits
	.align	128
        .global         _ZN2at6native29vectorized_elementwise_kernelILi4EZZZNS0_60_GLOBAL__N__171e0b9f_22_ActivationEluKernel_cu_9e10b42f_305310elu_kernelERNS_18TensorIteratorBaseERKN3c106ScalarES8_S8_ENKUlvE_clEvENKUlvE_clEvEUldE_St5arrayIPcLm2EEEEviT0_T1_
        .type           _ZN2at6native29vectorized_elementwise_kernelILi4EZZZNS0_60_GLOBAL__N__171e0b9f_22_ActivationEluKernel_cu_9e10b42f_305310elu_kernelERNS_18TensorIteratorBaseERKN3c106ScalarES8_S8_ENKUlvE_clEvENKUlvE_clEvEUldE_St5arrayIPcLm2EEEEviT0_T1_,@function
        .size           _ZN2at6native29vectorized_elementwise_kernelILi4EZZZNS0_60_GLOBAL__N__171e0b9f_22_ActivationEluKernel_cu_9e10b42f_305310elu_kernelERNS_18TensorIteratorBaseERKN3c106ScalarES8_S8_ENKUlvE_clEvENKUlvE_clEvEUldE_St5arrayIPcLm2EEEEviT0_T1_,(.L_x_7879 - _ZN2at6native29vectorized_elementwise_kernelILi4EZZZNS0_60_GLOBAL__N__171e0b9f_22_ActivationEluKernel_cu_9e10b42f_305310elu_kernelERNS_18TensorIteratorBaseERKN3c106ScalarES8_S8_ENKUlvE_clEvENKUlvE_clEvEUldE_St5arrayIPcLm2EEEEviT0_T1_)
        .other          _ZN2at6native29vectorized_elementwise_kernelILi4EZZZNS0_60_GLOBAL__N__171e0b9f_22_ActivationEluKernel_cu_9e10b42f_305310elu_kernelERNS_18TensorIteratorBaseERKN3c106ScalarES8_S8_ENKUlvE_clEvENKUlvE_clEvEUldE_St5arrayIPcLm2EEEEviT0_T1_,@"STO_CUDA_ENTRY STV_DEFAULT"
_ZN2at6native29vectorized_elementwise_kernelILi4EZZZNS0_60_GLOBAL__N__171e0b9f_22_ActivationEluKernel_cu_9e10b42f_305310elu_kernelERNS_18TensorIteratorBaseERKN3c106ScalarES8_S8_ENKUlvE_clEvENKUlvE_clEvEUldE_St5arrayIPcLm2EEEEviT0_T1_:
.text._ZN2at6native29vectorized_elementwise_kernelILi4EZZZNS0_60_GLOBAL__N__171e0b9f_22_ActivationEluKernel_cu_9e10b42f_305310elu_kernelERNS_18TensorIteratorBaseERKN3c106ScalarES8_S8_ENKUlvE_clEvENKUlvE_clEvEUldE_St5arrayIPcLm2EEEEviT0_T1_:
        /* <DEDUP_REMOVED lines=37> */
.L_x_7682:
        /* <DEDUP_REMOVED lines=61> */
.L_x_7681:
[----:B------:R-:W-:Y:S02]  /*0620*/  ULDC.64 UR6, c[0x0][0x220] ;  /* 0x0000880000067ab9 */ /* 0x000fe40000000a00 */
[----:B------:R-:W-:-:S11]  /*0630*/  DMUL R12, R12, UR6 ;  /* 0x000000060c0c7c28 */ /* 0x000fd60008000000 */
.L_x_7683:
[----:B------:R-:W-:Y:S05]  /*0640*/  BSYNC B0 ;  /* 0x0000000000007941 */ /* 0x000fea0003800000 */
.L_x_7680:
        /* <DEDUP_REMOVED lines=18> */
.L_x_7686:
        /* <DEDUP_REMOVED lines=61> */
.L_x_7685:
[----:B------:R-:W-:Y:S02]  /*0b40*/  ULDC.64 UR6, c[0x0][0x220] ;  /* 0x0000880000067ab9 */ /* 0x000fe40000000a00 */
[----:B------:R-:W-:-:S11]  /*0b50*/  DMUL R14, R14, UR6 ;  /* 0x000000060e0e7c28 */ /* 0x000fd60008000000 */
.L_x_7687:
[----:B------:R-:W-:Y:S05]  /*0b60*/  BSYNC B0 ;  /* 0x0000000000007941 */ /* 0x000fea0003800000 */
.L_x_7684:
        /* <DEDUP_REMOVED lines=18> */
.L_x_7690:
        /* <DEDUP_REMOVED lines=61> */
.L_x_7689:
[----:B------:R-:W-:Y:S02]  /*1060*/  ULDC.64 UR6, c[0x0][0x220] ;  /* 0x0000880000067ab9 */ /* 0x000fe40000000a00 */
[----:B------:R-:W-:-:S11]  /*1070*/  DMUL R16, R16, UR6 ;  /* 0x0000000610107c28 */ /* 0x000fd60008000000 */
.L_x_7691:
[----:B------:R-:W-:Y:S05]  /*1080*/  BSYNC B0 ;  /* 0x0000000000007941 */ /* 0x000fea0003800000 */
.L_x_7688:
        /* <DEDUP_REMOVED lines=18> */
.L_x_7694:
        /* <DEDUP_REMOVED lines=61> */
.L_x_7693:
[----:B------:R-:W-:Y:S02]  /*1580*/  ULDC.64 UR6, c[0x0][0x220] ;  /* 0x0000880000067ab9 */ /* 0x000fe40000000a00 */
[----:B------:R-:W-:-:S11]  /*1590*/  DMUL R18, R18, UR6 ;  /* 0x0000000612127c28 */ /* 0x000fd60008000000 */
.L_x_7695:
[----:B------:R-:W-:Y:S05]  /*15a0*/  BSYNC B0 ;  /* 0x0000000000007941 */ /* 0x000fea0003800000 */
.L_x_7692:
        /* <DEDUP_REMOVED lines=18> */
.L_x_7698:
        /* <DEDUP_REMOVED lines=61> */
.L_x_7697:
[----:B------:R-:W-:Y:S02]  /*1aa0*/  ULDC.64 UR6, c[0x0][0x220] ;  /* 0x0000880000067ab9 */ /* 0x000fe40000000a00 */
[----:B------:R-:W-:-:S11]  /*1ab0*/  DMUL R4, R4, UR6 ;  /* 0x0000000604047c28 */ /* 0x000fd60008000000 */
.L_x_7699:
[----:B------:R-:W-:Y:S05]  /*1ac0*/  BSYNC B0 ;  /* 0x0000000000007941 */ /* 0x000fea0003800000 */
.L_x_7696:
        /* <DEDUP_REMOVED lines=18> */
.L_x_7702:
        /* <DEDUP_REMOVED lines=61> */
.L_x_7701:
[----:B------:R-:W-:Y:S02]  /*1fc0*/  ULDC.64 UR6, c[0x0][0x220] ;  /* 0x0000880000067ab9 */ /* 0x000fe40000000a00 */
[----:B------:R-:W-:-:S11]  /*1fd0*/  DMUL R6, R6, UR6 ;  /* 0x0000000606067c28 */ /* 0x000fd60008000000 */
.L_x_7703:
[----:B------:R-:W-:Y:S05]  /*1fe0*/  BSYNC B0 ;  /* 0x0000000000007941 */ /* 0x000fea0003800000 */
.L_x_7700:
        /* <DEDUP_REMOVED lines=18> */
.L_x_7706:
        /* <DEDUP_REMOVED lines=61> */
.L_x_7705:
[----:B------:R-:W-:Y:S02]  /*24e0*/  ULDC.64 UR6, c[0x0][0x220] ;  /* 0x0000880000067ab9 */ /* 0x000fe40000000a00 */
[----:B------:R-:W-:-:S11]  /*24f0*/  DMUL R8, R8, UR6 ;  /* 0x0000000608087c28 */ /* 0x000fd60008000000 */
.L_x_7707:
[----:B------:R-:W-:Y:S05]  /*2500*/  BSYNC B0 ;  /* 0x0000000000007941 */ /* 0x000fea0003800000 */
.L_x_7704:
        /* <DEDUP_REMOVED lines=18> */
.L_x_7710:
        /* <DEDUP_REMOVED lines=61> */
.L_x_7709:
[----:B------:R-:W-:Y:S02]  /*2a00*/  ULDC.64 UR6, c[0x0][0x220] ;  /* 0x0000880000067ab9 */ /* 0x000fe40000000a00 */
[----:B------:R-:W-:-:S11]  /*2a10*/  DMUL R10, R10, UR6 ;  /* 0x000000060a0a7c28 */ /* 0x000fd60008000000 */
.L_x_7711:
[----:B------:R-:W-:Y:S05]  /*2a20*/  BSYNC B0 ;  /* 0x0000000000007941 */ /* 0x000fea0003800000 */
.L_x_7708:
        /* <DEDUP_REMOVED lines=9> */
.L_x_7679:
        /* <DEDUP_REMOVED lines=76> */
.L_x_7715:
        /* <DEDUP_REMOVED lines=61> */
.L_x_7714:
[----:B------:R-:W-:Y:S02]  /*3350*/  ULDC.64 UR6, c[0x0][0x220] ;  /* 0x0000880000067ab9 */ /* 0x000fe40000000a00 */
[----:B------:R-:W-:-:S11]  /*3360*/  DMUL R8, R8, UR6 ;  /* 0x0000000608087c28 */ /* 0x000fd60008000000 */
.L_x_7713:
[----:B------:R-:W-:Y:S05]  /*3370*/  BSYNC B0 ;  /* 0x0000000000007941 */ /* 0x000fea0003800000 */
.L_x_7712:
        /* <DEDUP_REMOVED lines=21> */
.L_x_7719:
        /* <DEDUP_REMOVED lines=61> */
.L_x_7718:
[----:B------:R-:W-:Y:S02]  /*38a0*/  ULDC.64 UR6, c[0x0][0x220] ;  /* 0x0000880000067ab9 */ /* 0x000fe40000000a00 */
[----:B------:R-:W-:-:S11]  /*38b0*/  DMUL R10, R10, UR6 ;  /* 0x000000060a0a7c28 */ /* 0x000fd60008000000 */
.L_x_7717:
[----:B------:R-:W-:Y:S05]  /*38c0*/  BSYNC B0 ;  /* 0x0000000000007941 */ /* 0x000fea0003800000 */
.L_x_7716:
        /* <DEDUP_REMOVED lines=21> */
.L_x_7723:
        /* <DEDUP_REMOVED lines=61> */
.L_x_7722:
[----:B------:R-:W-:Y:S02]  /*3df0*/  ULDC.64 UR6, c[0x0][0x220] ;  /* 0x0000880000067ab9 */ /* 0x000fe40000000a00 */
[----:B------:R-:W-:-:S11]  /*3e00*/  DMUL R12, R12, UR6 ;  /* 0x000000060c0c7c28 */ /* 0x000fd60008000000 */
.L_x_7721:
[----:B------:R-:W-:Y:S05]  /*3e10*/  BSYNC B0 ;  /* 0x0000000000007941 */ /* 0x000fea0003800000 */
.L_x_7720:
        /* <DEDUP_REMOVED lines=21> */
.L_x_7727:
        /* <DEDUP_REMOVED lines=61> */
.L_x_7726:
[----:B------:R-:W-:Y:S02]  /*4340*/  ULDC.64 UR6, c[0x0][0x220] ;  /* 0x0000880000067ab9 */ /* 0x000fe40000000a00 */
[----:B------:R-:W-:-:S11]  /*4350*/  DMUL R14, R14, UR6 ;  /* 0x000000060e0e7c28 */ /* 0x000fd60008000000 */
.L_x_7725:
[----:B------:R-:W-:Y:S05]  /*4360*/  BSYNC B0 ;  /* 0x0000000000007941 */ /* 0x000fea0003800000 */
.L_x_7724:
        /* <DEDUP_REMOVED lines=21> */
.L_x_7731:
        /* <DEDUP_REMOVED lines=61> */
.L_x_7730:
[----:B------:R-:W-:Y:S02]  /*4890*/  ULDC.64 UR6, c[0x0][0x220] ;  /* 0x0000880000067ab9 */ /* 0x000fe40000000a00 */
[----:B------:R-:W-:-:S11]  /*48a0*/  DMUL R16, R16, UR6 ;  /* 0x0000000610107c28 */ /* 0x000fd60008000000 */
.L_x_7729:
[----:B------:R-:W-:Y:S05]  /*48b0*/  BSYNC B0 ;  /* 0x0000000000007941 */ /* 0x000fea0003800000 */
.L_x_7728:
        /* <DEDUP_REMOVED lines=21> */
.L_x_7735:
        /* <DEDUP_REMOVED lines=61> */
.L_x_7734:
[----:B------:R-:W-:Y:S02]  /*4de0*/  ULDC.64 UR6, c[0x0][0x220] ;  /* 0x0000880000067ab9 */ /* 0x000fe40000000a00 */
[----:B------:R-:W-:-:S11]  /*4df0*/  DMUL R18, R18, UR6 ;  /* 0x0000000612127c28 */ /* 0x000fd60008000000 */
.L_x_7733:
[----:B------:R-:W-:Y:S05]  /*4e00*/  BSYNC B0 ;  /* 0x0000000000007941 */ /* 0x000fea0003800000 */
.L_x_7732:
        /* <DEDUP_REMOVED lines=21> */
.L_x_7739:
        /* <DEDUP_REMOVED lines=61> */
.L_x_7738:
[----:B------:R-:W-:Y:S02]  /*5330*/  ULDC.64 UR6, c[0x0][0x220] ;  /* 0x0000880000067ab9 */ /* 0x000fe40000000a00 */
[----:B------:R-:W-:-:S11]  /*5340*/  DMUL R20, R20, UR6 ;  /* 0x0000000614147c28 */ /* 0x000fd60008000000 */
.L_x_7737:
[----:B------:R-:W-:Y:S05]  /*5350*/  BSYNC B0 ;  /* 0x0000000000007941 */ /* 0x000fea0003800000 */
.L_x_7736:
        /* <DEDUP_REMOVED lines=21> */
.L_x_7743:
        /* <DEDUP_REMOVED lines=61> */
.L_x_7742:
[----:B------:R-:W-:Y:S02]  /*5880*/  ULDC.64 UR6, c[0x0][0x220] ;  /* 0x0000880000067ab9 */ /* 0x000fe40000000a00 */
[----:B------:R-:W-:-:S11]  /*5890*/  DMUL R6, R6, UR6 ;  /* 0x0000000606067c28 */ /* 0x000fd60008000000 */
.L_x_7741:
[----:B------:R-:W-:Y:S05]  /*58a0*/  BSYNC B0 ;  /* 0x0000000000007941 */ /* 0x000fea0003800000 */
.L_x_7740:
        /* <DEDUP_REMOVED lines=21> */
.L_x_7746:
[----:B------:R-:W-:-:S13]  /*5a00*/  ISETP.GE.AND P0, PT, R0, UR5, PT ;  /* 0x0000000500007c0c */ /* 0x000fda000bf06270 */
[----:B------:R-:W-:Y:S05]  /*5a10*/  @P0 BRA `(.L_x_7748) ;  /* 0x0000000000300947 */ /* 0x000fea0003800000 */
[----:B0-----:R-:W0:Y:S01]  /*5a20*/  LDC.64 R2, c[0x0][0x238] ;  /* 0x00008e00ff027b82 */ /* 0x001e220000000a00 */
[C---:B------:R-:W-:Y:S02]  /*5a30*/  VIADD R5, R0.reuse, UR4 ;  /* 0x0000000400057c36 */ /* 0x040fe40008000000 */
[----:B------:R-:W-:Y:S02]  /*5a40*/  VIADD R0, R0, 0x80 ;  /* 0x0000008000007836 */ /* 0x000fe40000000000 */
[----:B0-----:R-:W-:-:S05]  /*5a50*/  IMAD.WIDE.U32 R2, R5, 0x8, R2 ;  /* 0x0000000805027825 */ /* 0x001fca00078e0002 */
[----:B------:R1:W-:Y:S02]  /*5a60*/  STG.E.64 desc[UR8][R2.64], R14 ;  /* 0x0000000e02007986 */ /* 0x0003e4000c101b08 */
.L_x_7747:
[----:B------:R-:W-:-:S13]  /*5a70*/  ISETP.GE.AND P0, PT, R0, UR5, PT ;  /* 0x0000000500007c0c */ /* 0x000fda000bf06270 */
[----:B------:R-:W-:Y:S05]  /*5a80*/  @P0 BRA `(.L_x_7749) ;  /* 0x0000000000340947 */ /* 0x000fea0003800000 */
[----:B01----:R-:W0:Y:S01]  /*5a90*/  LDC.64 R2, c[0x0][0x238] ;  /* 0x00008e00ff027b82 */ /* 0x003e220000000a00 */
[C---:B------:R-:W-:Y:S02]  /*5aa0*/  VIADD R5, R0.reuse, UR4 ;  /* 0x0000000400057c36 */ /* 0x040fe40008000000 */
[----:B------:R-:W-:Y:S02]  /*5ab0*/  VIADD R0, R0, 0x80 ;  /* 0x0000008000007836 */ /* 0x000fe40000000000 */
[----:B0-----:R-:W-:-:S05]  /*5ac0*/  IMAD.WIDE.U32 R2, R5, 0x8, R2 ;  /* 0x0000000805027825 */ /* 0x001fca00078e0002 */
[----:B------:R1:W-:Y:S02]  /*5ad0*/  STG.E.64 desc[UR8][R2.64], R16 ;  /* 0x0000001002007986 */ /* 0x0003e4000c101b08 */
.L_x_7748:
        /* <DEDUP_REMOVED lines=8> */
.L_x_7749:
[----:B------:R-:W-:Y:S05]  /*5b60*/  BSYNC B1 ;  /* 0x0000000000017941 */ /* 0x000fea0003800000 */
.L_x_7745:
[----:B------:R-:W-:-:S13]  /*5b70*/  ISETP.GE.AND P0, PT, R0, UR5, PT ;  /* 0x0000000500007c0c */ /* 0x000fda000bf06270 */
[----:B012---:R-:W0:Y:S01]  /*5b80*/  @!P0 LDC.64 R2, c[0x0][0x238] ;  /* 0x00008e00ff028b82 */ /* 0x007e220000000a00 */
[C---:B------:R-:W-:Y:S02]  /*5b90*/  @!P0 VIADD R5, R0.reuse, UR4 ;  /* 0x0000000400058c36 */ /* 0x040fe40008000000 */
[----:B------:R-:W-:Y:S02]  /*5ba0*/  @!P0 VIADD R0, R0, 0x80 ;  /* 0x0000008000008836 */ /* 0x000fe40000000000 */
[----:B0-----:R-:W-:-:S05]  /*5bb0*/  @!P0 IMAD.WIDE.U32 R2, R5, 0x8, R2 ;  /* 0x0000000805028825 */ /* 0x001fca00078e0002 */
[----:B------:R2:W-:Y:S02]  /*5bc0*/  @!P0 STG.E.64 desc[UR8][R2.64], R20 ;  /* 0x0000001402008986 */ /* 0x0005e4000c101b08 */
.L_x_7750:
[----:B------:R-:W-:Y:S05]  /*5bd0*/  BSYNC B0 ;  /* 0x0000000000007941 */ /* 0x000fea0003800000 */
.L_x_7744:
        /* <DEDUP_REMOVED lines=8> */
.L_x_7751:
        /* <DEDUP_REMOVED lines=10> */
.L_x_7879:


//--------------------- .text._ZN2at6native29vectorized_elementwise_kernelILi8EZZZNS0_60_GLOBAL__N__171e0b9f_22_ActivationEluKernel_cu_9e10b42f_305310elu_kernelERNS_18TensorIteratorBaseERKN3c106ScalarES8_S8_ENKUlvE_clEvENKUlvE_clEvEUldE_St5arrayIPcLm2EEEEviT0_T1_ --------------------------
	.section	.text._ZN2at6native29vectorized_elementwise_kernelILi8EZZZNS0_60_GLOBAL__N__171e0b9f_22_ActivationEluKernel_cu_9e10b42f_305310elu_kernelERNS_18TensorIteratorBaseERKN3c106ScalarES8_S8_ENKUlvE_clEvENKUlvE_clEvEUldE_St5arrayIPcLm2EEEEviT0_T1_,"ax",@progbits
	.align	128
        .global         _ZN2at6native29vectorized_elementwise_kernelILi8EZZZNS0_60_GLOBAL__N__171e0b9f_22_ActivationEluKernel_cu_9e10b42f_305310elu_kernelERNS_18TensorIteratorBaseERKN3c106ScalarES8_S8_ENKUlvE_clEvENKUlvE_clEvEUldE_St5arrayIPcLm2EEEEviT0_T1_
        .type           _ZN2at6native29vectorized_elementwise_kernelILi8EZZZNS0_60_GLOBAL__N__171e0b9f_22_ActivationEluKernel_cu_9e10b42f_305310elu_kernelERNS_18TensorIteratorBaseERKN3c106ScalarES8_S8_ENKUlvE_clEvENKUlvE_clEvEUldE_St5arrayIPcLm2EEEEviT0_T1_,@function
        .size           _ZN2at6native29vectorized_elementwise_kernelILi8EZZZNS0_60_GLOBAL__N__171e0b9f_22_ActivationEluKernel_cu_9e10b42f_305310elu_kernelERNS_18TensorIteratorBaseERKN3c106ScalarES8_S8_ENKUlvE_clEvENKUlvE_clEvEUldE_St5arrayIPcLm2EEEEviT0_T1_,(.L_x_7880 - _ZN2at6native29vectorized_elementwise_kernelILi8EZZZNS0_60_GLOBAL__N__171e0b9f_22_ActivationEluKernel_cu_9e10b42f_305310elu_kernelERNS_18TensorIteratorBaseERKN3c106ScalarES8_S8_ENKUlvE_clEvENKUlvE_clEvEUldE_St5arrayIPcLm2EEEEviT0_T1_)
        .other          _ZN2at6native29vectorized_elementwise_kernelILi8EZZZNS0_60_GLOBAL__N__171e0b9f_22_ActivationEluKernel_cu_9e10b42f_305310elu_kernelERNS_18TensorIteratorBaseERKN3c106ScalarES8_S8_ENKUlvE_clEvENKUlvE_clEvEUldE_St5arrayIPcLm2EEEEviT0_T1_,@"STO_CUDA_ENTRY STV_DEFAULT"
_ZN2at6native29vectorized_elementwise_kernelILi8EZZZNS0_60_GLOBAL__N__171e0b9f_22_ActivationEluKernel_cu_9e10b42f_305310elu_kernelERNS_18TensorIteratorBaseERKN3c106ScalarES8_S8_ENKUlvE_clEvENKUlvE_clEvEUldE_St5arrayIPcLm2EEEEviT0_T1_:
.text._ZN2at6native29vectorized_elementwise_kernelILi8EZZZNS0_60_GLOBAL__N__171e0b9f_22_ActivationEluKernel_cu_9e10b42f_305310elu_kernelERNS_18TensorIteratorBaseERKN3c106ScalarES8_S8_ENKUlvE_clEvENKUlvE_clEvEUldE_St5arrayIPcLm2EEEEviT0_T1_:
        /* <DEDUP_REMOVED lines=37> */
.L_x_7755:
        /* <DEDUP_REMOVED lines=61> */
.L_x_7754:
[----:B------:R-:W-:Y:S02]  /*0620*/  ULDC.64 UR6, c[0x0][0x220] ;  /* 0x0000880000067ab9 */ /* 0x000fe40000000a00 */
[----:B------:R-:W-:-:S11]  /*0630*/  DMUL R12, R12, UR6 ;  /* 0x000000060c0c7c28 */ /* 0x000fd60008000000 */
.L_x_7756:
[----:B------:R-:W-:Y:S05]  /*0640*/  BSYNC B0 ;  /* 0x0000000000007941 */ /* 0x000fea0003800000 */
.L_x_7753:
        /* <DEDUP_REMOVED lines=18> */
.L_x_7759:
        /* <DEDUP_REMOVED lines=61> */
.L_x_7758:
[----:B------:R-:W-:Y:S02]  /*0b40*/  ULDC.64 UR6, c[0x0][0x220] ;  /* 0x0000880000067ab9 */ /* 0x000fe40000000a00 */
[----:B------:R-:W-:-:S11]  /*0b50*/  DMUL R14, R14, UR6 ;  /* 0x000000060e0e7c28 */ /* 0x000fd60008000000 */
.L_x_7760:
[----:B------:R-:W-:Y:S05]  /*0b60*/  BSYNC B0 ;  /* 0x0000000000007941 */ /* 0x000fea0003800000 */
.L_x_7757:
        /* <DEDUP_REMOVED lines=18> */
.L_x_7763:
        /* <DEDUP_REMOVED lines=61> */
.L_x_7762:
[----:B------:R-:W-:Y:S02]  /*1060*/  ULDC.64 UR6, c[0x0][0x220] ;  /* 0x0000880000067ab9 */ /* 0x000fe40000000a00 */
[----:B------:R-:W-:-:S11]  /*1070*/  DMUL R16, R16, UR6 ;  /* 0x0000000610107c28 */ /* 0x000fd60008000000 */
.L_x_7764:
[----:B------:R-:W-:Y:S05]  /*1080*/  BSYNC B0 ;  /* 0x0000000000007941 */ /* 0x000fea0003800000 */
.L_x_7761:
        /* <DEDUP_REMOVED lines=18> */
.L_x_7767:
        /* <DEDUP_REMOVED lines=61> */
.L_x_7766:
[----:B------:R-:W-:Y:S02]  /*1580*/  ULDC.64 UR6, c[0x0][0x220] ;  /* 0x0000880000067ab9 */ /* 0x000fe40000000a00 */
[----:B------:R-:W-:-:S11]  /*1590*/  DMUL R18, R18, UR6 ;  /* 0x0000000612127c28 */ /* 0x000fd60008000000 */
.L_x_7768:
[----:B------:R-:W-:Y:S05]  /*15a0*/  BSYNC B0 ;  /* 0x0000000000007941 */ /* 0x000fea0003800000 */
.L_x_7765:
        /* <DEDUP_REMOVED lines=18> */
.L_x_7771:
        /* <DEDUP_REMOVED lines=61> */
.L_x_7770:
[----:B------:R-:W-:Y:S02]  /*1aa0*/  ULDC.64 UR6, c[0x0][0x220] ;  /* 0x0000880000067ab9 */ /* 0x000fe40000000a00 */
[----:B------:R-:W-:-:S11]  /*1ab0*/  DMUL R4, R4, UR6 ;  /* 0x0000000604047c28 */ /* 0x000fd60008000000 */
.L_x_7772:
[----:B------:R-:W-:Y:S05]  /*1ac0*/  BSYNC B0 ;  /* 0x0000000000007941 */ /* 0x000fea0003800000 */
.L_x_7769:
        /* <DEDUP_REMOVED lines=18> */
.L_x_7775:
        /* <DEDUP_REMOVED lines=61> */
.L_x_7774:
[----:B------:R-:W-:Y:S02]  /*1fc0*/  ULDC.64 UR6, c[0x0][0x220] ;  /* 0x0000880000067ab9 */ /* 0x000fe40000000a00 */
[----:B------:R-:W-:-:S11]  /*1fd0*/  DMUL R6, R6, UR6 ;  /* 0x0000000606067c28 */ /* 0x000fd60008000000 */
.L_x_7776:
[----:B------:R-:W-:Y:S05]  /*1fe0*/  BSYNC B0 ;  /* 0x0000000000007941 */ /* 0x000fea0003800000 */
.L_x_7773:
        /* <DEDUP_REMOVED lines=18> */
.L_x_7779:
        /* <DEDUP_REMOVED lines=61> */
.L_x_7778:
[----:B------:R-:W-:Y:S02]  /*24e0*/  ULDC.64 UR6, c[0x0][0x220] ;  /* 0x0000880000067ab9 */ /* 0x000fe40000000a00 */
[----:B------:R-:W-:-:S11]  /*24f0*/  DMUL R8, R8, UR6 ;  /* 0x0000000608087c28 */ /* 0x000fd60008000000 */
.L_x_7780:
[----:B------:R-:W-:Y:S05]  /*2500*/  BSYNC B0 ;  /* 0x0000000000007941 */ /* 0x000fea0003800000 */
.L_x_7777:
        /* <DEDUP_REMOVED lines=18> */
.L_x_7783:
        /* <DEDUP_REMOVED lines=61> */
.L_x_7782:
[----:B------:R-:W-:Y:S02]  /*2a00*/  ULDC.64 UR6, c[0x0][0x220] ;  /* 0x0000880000067ab9 */ /* 0x000fe40000000a00 */
[----:B------:R-:W-:-:S11]  /*2a10*/  DMUL R10, R10, UR6 ;  /* 0x000000060a0a7c28 */ /* 0x000fd60008000000 */
.L_x_7784:
[----:B------:R-:W-:Y:S05]  /*2a20*/  BSYNC B0 ;  /* 0x0000000000007941 */ /* 0x000fea0003800000 */
.L_x_7781:
        /* <DEDUP_REMOVED lines=9> */
.L_x_7752:
        /* <DEDUP_REMOVED lines=76> */
.L_x_7788:
        /* <DEDUP_REMOVED lines=61> */
.L_x_7787:
[----:B------:R-:W-:Y:S02]  /*3350*/  ULDC.64 UR6, c[0x0][0x220] ;  /* 0x0000880000067ab9 */ /* 0x000fe40000000a00 */
[----:B------:R-:W-:-:S11]  /*3360*/  DMUL R8, R8, UR6 ;  /* 0x0000000608087c28 */ /* 0x000fd60008000000 */
.L_x_7786:
[----:B------:R-:W-:Y:S05]  /*3370*/  BSYNC B0 ;  /* 0x0000000000007941 */ /* 0x000fea0003800000 */
.L_x_7785:
        /* <DEDUP_REMOVED lines=21> */
.L_x_7792:
        /* <DEDUP_REMOVED lines=61> */
.L_x_7791:
[----:B------:R-:W-:Y:S02]  /*38a0*/  ULDC.64 UR6, c[0x0][0x220] ;  /* 0x0000880000067ab9 */ /* 0x000fe40000000a00 */
[----:B------:R-:W-:-:S11]  /*38b0*/  DMUL R10, R10, UR6 ;  /* 0x000000060a0a7c28 */ /* 0x000fd60008000000 */
.L_x_7790:
[----:B------:R-:W-:Y:S05]  /*38c0*/  BSYNC B0 ;  /* 0x0000000000007941 */ /* 0x000fea0003800000 */
.L_x_7789:
        /* <DEDUP_REMOVED lines=21> */
.L_x_7796:
        /* <DEDUP_REMOVED lines=61> */
.L_x_7795:
[----:B------:R-:W-:Y:S02]  /*3df0*/  ULDC.64 UR6, c[0x0][0x220] ;  /* 0x0000880000067ab9 */ /* 0x000fe40000000a00 */
[----:B------:R-:W-:-:S11]  /*3e00*/  DMUL R12, R12, UR6 ;  /* 0x000000060c0c7c28 */ /* 0x000fd60008000000 */
.L_x_7794:
[----:B------:R-:W-:Y:S05]  /*3e10*/  BSYNC B0 ;  /* 0x0000000000007941 */ /* 0x000fea0003800000 */
.L_x_7793:
        /* <DEDUP_REMOVED lines=21> */
.L_x_7800:
        /* <DEDUP_REMOVED lines=61> */
.L_x_7799:
[----:B------:R-:W-:Y:S02]  /*4340*/  ULDC.64 UR6, c[0x0][0x220] ;  /* 0x0000880000067ab9 */ /* 0x000fe40000000a00 */
[----:B------:R-:W-:-:S11]  /*4350*/  DMUL R14, R14, UR6 ;  /* 0x000000060e0e7c28 */ /* 0x000fd60008000000 */
.L_x_7798:
[----:B------:R-:W-:Y:S05]  /*4360*/  BSYNC B0 ;  /* 0x0000000000007941 */ /* 0x000fea0003800000 */
.L_x_7797:
        /* <DEDUP_REMOVED lines=21> */
.L_x_7804:
        /* <DEDUP_REMOVED lines=61> */
.L_x_7803:
[----:B------:R-:W-:Y:S02]  /*4890*/  ULDC.64 UR6, c[0x0][0x220] ;  /* 0x0000880000067ab9 */ /* 0x000fe40000000a00 */
[----:B------:R-:W-:-:S11]  /*48a0*/  DMUL R16, R16, UR6 ;  /* 0x0000000610107c28 */ /* 0x000fd60008000000 */
.L_x_7802:
[----:B------:R-:W-:Y:S05]  /*48b0*/  BSYNC B0 ;  /* 0x0000000000007941 */ /* 0x000fea0003800000 */
.L_x_7801:
        /* <DEDUP_REMOVED lines=21> */
.L_x_7808:
        /* <DEDUP_REMOVED lines=61> */
.L_x_7807:
[----:B------:R-:W-:Y:S02]  /*4de0*/  ULDC.64 UR6, c[0x0][0x220] ;  /* 0x0000880000067ab9 */ /* 0x000fe40000000a00 */
[----:B------:R-:W-:-:S11]  /*4df0*/  DMUL R18, R18, UR6 ;  /* 0x0000000612127c28 */ /* 0x000fd60008000000 */
.L_x_7806:
[----:B------:R-:W-:Y:S05]  /*4e00*/  BSYNC B0 ;  /* 0x0000000000007941 */ /* 0x000fea0003800000 */
.L_x_7805:
        /* <DEDUP_REMOVED lines=21> */
.L_x_7812:
        /* <DEDUP_REMOVED lines=61> */
.L_x_7811:
[----:B------:R-:W-:Y:S02]  /*5330*/  ULDC.64 UR6, c[0x0][0x220] ;  /* 0x0000880000067ab9 */ /* 0x000fe40000000a00 */
[----:B------:R-:W-:-:S11]  /*5340*/  DMUL R20, R20, UR6 ;  /* 0x0000000614147c28 */ /* 0x000fd60008000000 */
.L_x_7810:
[----:B------:R-:W-:Y:S05]  /*5350*/  BSYNC B0 ;  /* 0x0000000000007941 */ /* 0x000fea0003800000 */
.L_x_7809:
        /* <DEDUP_REMOVED lines=21> */
.L_x_7816:
        /* <DEDUP_REMOVED lines=61> */
.L_x_7815:
[----:B------:R-:W-:Y:S02]  /*5880*/  ULDC.64 UR6, c[0x0][0x220] ;  /* 0x0000880000067ab9 */ /* 0x000fe40000000a00 */
[----:B------:R-:W-:-:S11]  /*5890*/  DMUL R6, R6, UR6 ;  /* 0x0000000606067c28 */ /* 0x000fd60008000000 */
.L_x_7814:
[----:B------:R-:W-:Y:S05]  /*58a0*/  BSYNC B0 ;  /* 0x0000000000007941 */ /* 0x000fea0003800000 */
.L_x_7813:
        /* <DEDUP_REMOVED lines=21> */
.L_x_7819:
[----:B------:R-:W-:-:S13]  /*5a00*/  ISETP.GE.AND P0, PT, R0, UR5, PT ;  /* 0x0000000500007c0c */ /* 0x000fda000bf06270 */
[----:B------:R-:W-:Y:S05]  /*5a10*/  @P0 BRA `(.L_x_7821) ;  /* 0x0000000000300947 */ /* 0x000fea0003800000 */
[----:B0-----:R-:W0:Y:S01]  /*5a20*/  LDC.64 R2, c[0x0][0x238] ;  /* 0x00008e00ff027b82 */ /* 0x001e220000000a00 */
[C---:B------:R-:W-:Y:S02]  /*5a30*/  VIADD R5, R0.reuse, UR4 ;  /* 0x0000000400057c36 */ /* 0x040fe40008000000 */
[----:B------:R-:W-:Y:S02]  /*5a40*/  VIADD R0, R0, 0x80 ;  /* 0x0000008000007836 */ /* 0x000fe40000000000 */
[----:B0-----:R-:W-:-:S05]  /*5a50*/  IMAD.WIDE.U32 R2, R5, 0x8, R2 ;  /* 0x0000000805027825 */ /* 0x001fca00078e0002 */
[----:B------:R1:W-:Y:S02]  /*5a60*/  STG.E.64 desc[UR8][R2.64], R14 ;  /* 0x0000000e02007986 */ /* 0x0003e4000c101b08 */
.L_x_7820:
[----:B------:R-:W-:-:S13]  /*5a70*/  ISETP.GE.AND P0, PT, R0, UR5, PT ;  /* 0x0000000500007c0c */ /* 0x000fda000bf06270 */
[----:B------:R-:W-:Y:S05]  /*5a80*/  @P0 BRA `(.L_x_7822) ;  /* 0x0000000000340947 */ /* 0x000fea0003800000 */
[----:B01----:R-:W0:Y:S01]  /*5a90*/  LDC.64 R2, c[0x0][0x238] ;  /* 0x00008e00ff027b82 */ /* 0x003e220000000a00 */
[C---:B------:R-:W-:Y:S02]  /*5aa0*/  VIADD R5, R0.reuse, UR4 ;  /* 0x0000000400057c36 */ /* 0x040fe40008000000 */
[----:B------:R-:W-:Y:S02]  /*5ab0*/  VIADD R0, R0, 0x80 ;  /* 0x0000008000007836 */ /* 0x000fe40000000000 */
[----:B0-----:R-:W-:-:S05]  /*5ac0*/  IMAD.WIDE.U32 R2, R5, 0x8, R2 ;  /* 0x0000000805027825 */ /* 0x001fca00078e0002 */
[----:B------:R1:W-:Y:S02]  /*5ad0*/  STG.E.64 desc[UR8][R2.64], R16 ;  /* 0x0000001002007986 */ /* 0x0003e4000c101b08 */
.L_x_7821:
        /* <DEDUP_REMOVED lines=8> */
.L_x_7822:
[----:B------:R-:W-:Y:S05]  /*5b60*/  BSYNC B1 ;  /* 0x0000000000017941 */ /* 0x000fea0003800000 */
.L_x_7818:
[----:B------:R-:W-:-:S13]  /*5b70*/  ISETP.GE.AND P0, PT, R0, UR5, PT ;  /* 0x0000000500007c0c */ /* 0x000fda000bf06270 */
[----:B012---:R-:W0:Y:S01]  /*5b80*/  @!P0 LDC.64 R2, c[0x0][0x238] ;  /* 0x00008e00ff028b82 */ /* 0x007e220000000a00 */
[C---:B------:R-:W-:Y:S02]  /*5b90*/  @!P0 VIADD R5, R0.reuse, UR4 ;  /* 0x0000000400058c36 */ /* 0x040fe40008000000 */
[----:B------:R-:W-:Y:S02]  /*5ba0*/  @!P0 VIADD R0, R0, 0x80 ;  /* 0x0000008000008836 */ /* 0x000fe40000000000 */
[----:B0-----:R-:W-:-:S05]  /*5bb0*/  @!P0 IMAD.WIDE.U32 R2, R5, 0x8, R2 ;  /* 0x0000000805028825 */ /* 0x001fca00078e0002 */
[----:B------:R2:W-:Y:S02]  /*5bc0*/  @!P0 STG.E.64 desc[UR8][R2.64], R20 ;  /* 0x0000001402008986 */ /* 0x0005e4000c101b08 */
.L_x_7823:
[----:B------:R-:W-:Y:S05]  /*5bd0*/  BSYNC B0 ;  /* 0x0000000000007941 */ /* 0x000fea0003800000 */
.L_x_7817:
        /* <DEDUP_REMOVED lines=8> */
.L_x_7824:
        /* <DEDUP_REMOVED lines=10> */
.L_x_7880:


//--------------------- .nv.global.init           --------------------------
	.section	.nv.global.init,"aw",@progbits
.nv.global.init:
	.type		$str$6,@object
	.size		$str$6,(__unnamed_1 - $str$6)
$str$6:
        /*0000*/ 	.byte	0x66, 0x61, 0x6c, 0x73, 0x65, 0x00
	.type		__unnamed_1,@object
	.size		__unnamed_1,(__unnamed_5 - __unnamed_1)
__unnamed_1:
        /*0006*/ 	.byte	0x66, 0x65, 0x74, 0x63, 0x68, 0x5f, 0x61, 0x6e, 0x64, 0x5f, 0x63, 0x61, 0x73, 0x74, 0x00
	.type		__unnamed_5,@object
	.size		__unnamed_5,(__unnamed_3 - __unnamed_5)
__unnamed_5:
        /*0015*/ 	.byte	0x66, 0x65, 0x74, 0x63, 0x68, 0x5f, 0x61, 0x6e, 0x64, 0x5f, 0x63, 0x61, 0x73, 0x74, 0x00
	.type		__unnamed_3,@object
	.size		__unnamed_3,(__unnamed_7 - __unnamed_3)
__unnamed_3:
        /*0024*/ 	.byte	0x66, 0x65, 0x74, 0x63, 0x68, 0x5f, 0x61, 0x6e, 0x64, 0x5f, 0x63, 0x61, 0x73, 0x74, 0x00
	.type		__unnamed_7,@object
	.size		__unnamed_7,(__unnamed_2 - __unnamed_7)
__unnamed_7:
        /*0033*/ 	.byte	0x66, 0x65, 0x74, 0x63, 0x68, 0x5f, 0x61, 0x6e, 0x64, 0x5f, 0x63, 0x61, 0x73, 0x74, 0x00
	.type		__unnamed_2,@object
	.size		__unnamed_2,(__unnamed_6 - __unnamed_2)
__unnamed_2:
        /*0042*/ 	.byte	0x63, 0x61, 0x73, 0x74, 0x5f, 0x61, 0x6e, 0x64, 0x5f, 0x73, 0x74, 0x6f, 0x72, 0x65, 0x00
	.type		__unnamed_6,@object
	.size		__unnamed_6,(__unnamed_4 - __unnamed_6)
__unnamed_6:
        /*0051*/ 	.byte	0x63, 0x61, 0x73, 0x74, 0x5f, 0x61, 0x6e, 0x64, 0x5f, 0x73, 0x74, 0x6f, 0x72, 0x65, 0x00
	.type		__unnamed_4,@object
	.size		__unnamed_4,(__unnamed_8 - __unnamed_4)
__unnamed_4:
        /*0060*/ 	.byte	0x63, 0x61, 0x73, 0x74, 0x5f, 0x61, 0x6e, 0x64, 0x5f, 0x73, 0x74, 0x6f, 0x72, 0x65, 0x00
	.type		__unnamed_8,@object
	.size		__unnamed_8,($str$7 - __unnamed_8)
__unnamed_8:
        /*006f*/ 	.byte	0x63, 0x61, 0x73, 0x74, 0x5f, 0x61, 0x6e, 0x64, 0x5f, 0x73, 0x74, 0x6f, 0x72, 0x65, 0x00
	.type		$str$7,@object
	.size		$str$7,(.L_37 - $str$7)
$str$7:
        /*007e*/ 	.byte	0x2f, 0x72, 0x6f, 0x6f, 0x74, 0x2f, 0x2e, 0x70, 0x79, 0x65, 0x6e, 0x76, 0x2f, 0x76, 0x65, 0x72
        /*008e*/ 	.byte	0x73, 0x69, 0x6f, 0x6e, 0x73, 0x2f, 0x33, 0x2e, 0x31, 0x33, 0x2e, 0x31, 0x32, 0x2f, 0x6c, 0x69
        /*009e*/ 	.byte	0x62, 0x2f, 0x70, 0x79, 0x74, 0x68, 0x6f, 0x6e, 0x33, 0x2e, 0x31, 0x33, 0x2f, 0x73, 0x69, 0x74
        /*00ae*/ 	.byte	0x65, 0x2d, 0x70, 0x61, 0x63, 0x6b, 0x61, 0x67, 0x65, 0x73, 0x2f, 0x74, 0x6f, 0x72, 0x63, 0x68
        /*00be*/ 	.byte	0x2f, 0x69, 0x6e, 0x63, 0x6c, 0x75, 0x64, 0x65, 0x2f, 0x63, 0x31, 0x30, 0x2f, 0x63, 0x6f, 0x72
        /*00ce*/ 	.byte	0x65, 0x2f, 0x44, 0x79, 0x6e, 0x61, 0x6d, 0x69, 0x63, 0x43, 0x61, 0x73, 0x74, 0x2e, 0x68, 0x00
.L_37:


//--------------------- .nv.shared.reserved.0     --------------------------
	.section	.nv.shared.reserved.0,"aw",@nobits
	.weak		__nv_reservedSMEM_offset_0_alias
	.size		__nv_reservedSMEM_offset_0_alias, 0, 0
	.other		__nv_reservedSMEM_offset_0_alias,@"STO_CUDA_RESERVED_SHARED STV_DEFAULT"
__nv_reservedSMEM_offset_0_alias:
	.zero		0


//--------------------- .nv.global                --------------------------
	.section	.nv.global,"aw",@nobits
.nv.global:
	.type		_ZN58_INTERNAL_171e0b9f_22_ActivationEluKernel_cu_9e10b42f_30534cuda3std3__48in_placeE,@object
	.size		_ZN58_INTERNAL_171e0b9f_22_ActivationEluKernel_cu_9e10b42f_30534cuda3std3__48in_placeE,(_ZN58_INTERNAL_171e0b9f_22_ActivationEluKernel_cu_9e10b42f_30534cuda3std6ranges3__45__cpo8distanceE - _ZN58_INTERNAL_171e0b9f_22_ActivationEluKernel_cu_9e10b42f_30534cuda3std3__48in_placeE)
_ZN58_INTERNAL_171e0b9f_22_ActivationEluKernel_cu_9e10b42f_30534cuda3std3__48in_placeE:
	.zero		1
	.type		_ZN58_INTERNAL_171e0b9f_22_ActivationEluKernel_cu_9e10b42f_30534cuda3std6ranges3__45__cpo8distanceE,@object
	.size		_ZN58_INTERNAL_171e0b9f_22_ActivationEluKernel_cu_9e10b42f_30534cuda3std6ranges3__45__cpo8distanceE,(_ZN58_INTERNAL_171e0b9f_22_ActivationEluKernel_cu_9e10b42f_30534cuda3std3__45__cpo3endE - _ZN58_INTERNAL_171e0b9f_22_ActivationEluKernel_cu_9e10b42f_30534cuda3std6ranges3__45__cpo8distanceE)
_ZN58_INTERNAL_171e0b9f_22_ActivationEluKernel_cu_9e10b42f_30534cuda3std6ranges3__45__cpo8distanceE:
	.zero		1
	.type		_ZN58_INTERNAL_171e0b9f_22_ActivationEluKernel_cu_9e10b42f_30534cuda3std3__45__cpo3endE,@object
	.size		_ZN58_INTERNAL_171e0b9f_22_ActivationEluKernel_cu_9e10b42f_30534cuda3std3__45__cpo3endE,(_ZN58_INTERNAL_171e0b9f_22_ActivationEluKernel_cu_9e10b42f_30534cuda3std6ranges3__45__cpo7advanceE - _ZN58_INTERNAL_171e0b9f_22_ActivationEluKernel_cu_9e10b42f_30534cuda3std3__45__cpo3endE)
_ZN58_INTERNAL_171e0b9f_22_ActivationEluKernel_cu_9e10b42f_30534cuda3std3__45__cpo3endE:
	.zero		1
	.type		_ZN58_INTERNAL_171e0b9f_22_ActivationEluKernel_cu_9e10b42f_30534cuda3std6ranges3__45__cpo7advanceE,@object
	.size		_ZN58_INTERNAL_171e0b9f_22_ActivationEluKernel_cu_9e10b42f_30534cuda3std6ranges3__45__cpo7advanceE,(_ZN58_INTERNAL_171e0b9f_22_ActivationEluKernel_cu_9e10b42f_30534cuda3std3__45__cpo4rendE - _ZN58_INTERNAL_171e0b9f_22_ActivationEluKernel_cu_9e10b42f_30534cuda3std6ranges3__45__cpo7advanceE)
_ZN58_INTERNAL_171e0b9f_22_ActivationEluKernel_cu_9e10b42f_30534cuda3std6ranges3__45__cpo7advanceE:
	.zero		1
	.type		_ZN58_INTERNAL_171e0b9f_22_ActivationEluKernel_cu_9e10b42f_30534cuda3std3__45__cpo4rendE,@object
	.size		_ZN58_INTERNAL_171e0b9f_22_ActivationEluKernel_cu_9e10b42f_30534cuda3std3__45__cpo4rendE,(_ZN58_INTERNAL_171e0b9f_22_ActivationEluKernel_cu_9e10b42f_30534cuda3std6ranges3__45__cpo4dataE - _ZN58_INTERNAL_171e0b9f_22_ActivationEluKernel_cu_9e10b42f_30534cuda3std3__45__cpo4rendE)
_ZN58_INTERNAL_171e0b9f_22_ActivationEluKernel_cu_9e10b42f_30534cuda3std3__45__cpo4rendE:
	.zero		1
	.type		_ZN58_INTERNAL_171e0b9f_22_ActivationEluKernel_cu_9e10b42f_30534cuda3std6ranges3__45__cpo4dataE,@object
	.size		_ZN58_INTERNAL_171e0b9f_22_ActivationEluKernel_cu_9e10b42f_30534cuda3std6ranges3__45__cpo4dataE,(_ZN58_INTERNAL_171e0b9f_22_ActivationEluKernel_cu_9e10b42f_30534cuda3std6ranges3__45__cpo5beginE - _ZN58_INTERNAL_171e0b9f_22_ActivationEluKernel_cu_9e10b42f_30534cuda3std6ranges3__45__cpo4dataE)
_ZN58_INTERNAL_171e0b9f_22_ActivationEluKernel_cu_9e10b42f_30534cuda3std6ranges3__45__cpo4dataE:
	.zero		1
	.type		_ZN58_INTERNAL_171e0b9f_22_ActivationEluKernel_cu_9e10b42f_30534cuda3std6ranges3__45__cpo5beginE,@object
	.size		_ZN58_INTERNAL_171e0b9f_22_ActivationEluKernel_cu_9e10b42f_30534cuda3std6ranges3__45__cpo5beginE,(_ZN58_INTERNAL_171e0b9f_22_ActivationEluKernel_cu_9e10b42f_30534cuda3std3__45__cpo5crendE - _ZN58_INTERNAL_171e0b9f_22_ActivationEluKernel_cu_9e10b42f_30534cuda3std6ranges3__45__cpo5beginE)
_ZN58_INTERNAL_171e0b9f_22_ActivationEluKernel_cu_9e10b42f_30534cuda3std6ranges3__45__cpo5beginE:
	.zero		1
	.type		_ZN58_INTERNAL_171e0b9f_22_ActivationEluKernel_cu_9e10b42f_30534cuda3std3__45__cpo5crendE,@object
	.size		_ZN58_INTERNAL_171e0b9f_22_ActivationEluKernel_cu_9e10b42f_30534cuda3std3__45__cpo5crendE,(_ZN58_INTERNAL_171e0b9f_22_ActivationEluKernel_cu_9e10b42f_30534cuda3std6ranges3__45__cpo4sizeE - _ZN58_INTERNAL_171e0b9f_22_ActivationEluKernel_cu_9e10b42f_30534cuda3std3__45__cpo5crendE)
_ZN58_INTERNAL_171e0b9f_22_ActivationEluKernel_cu_9e10b42f_30534cuda3std3__45__cpo5crendE:
	.zero		1
	.type		_ZN58_INTERNAL_171e0b9f_22_ActivationEluKernel_cu_9e10b42f_30534cuda3std6ranges3__45__cpo4sizeE,@object
	.size		_ZN58_INTERNAL_171e0b9f_22_ActivationEluKernel_cu_9e10b42f_30534cuda3std6ranges3__45__cpo4sizeE,(_ZN58_INTERNAL_171e0b9f_22_ActivationEluKernel_cu_9e10b42f_30534cuda3std3__460_GLOBAL__N__171e0b9f_22_ActivationEluKernel_cu_9e10b42f_30536ignoreE - _ZN58_INTERNAL_171e0b9f_22_ActivationEluKernel_cu_9e10b42f_30534cuda3std6ranges3__45__cpo4sizeE)
_ZN58_INTERNAL_171e0b9f_22_ActivationEluKernel_cu_9e10b42f_30534cuda3std6ranges3__45__cpo4sizeE:
	.zero		1
	.type		_ZN58_INTERNAL_171e0b9f_22_ActivationEluKernel_cu_9e10b42f_30534cuda3std3__460_GLOBAL__N__171e0b9f_22_ActivationEluKernel_cu_9e10b42f_30536ignoreE,@object
	.size		_ZN58_INTERNAL_171e0b9f_22_ActivationEluKernel_cu_9e10b42f_30534cuda3std3__460_GLOBAL__N__171e0b9f_22_ActivationEluKernel_cu_9e10b42f_30536ignoreE,(_ZN58_INTERNAL_171e0b9f_22_ActivationEluKernel_cu_9e10b42f_30534cuda3std6ranges3__45__cpo6cbeginE - _ZN58_INTERNAL_171e0b9f_22_ActivationEluKernel_cu_9e10b42f_30534cuda3std3__460_GLOBAL__N__171e0b9f_22_ActivationEluKernel_cu_9e10b42f_30536ignoreE)
_ZN58_INTERNAL_171e0b9f_22_ActivationEluKernel_cu_9e10b42f_30534cuda3std3__460_GLOBAL__N__171e0b9f_22_ActivationEluKernel_cu_9e10b42f_30536ignoreE:
	.zero		1
	.type		_ZN58_INTERNAL_171e0b9f_22_ActivationEluKernel_cu_9e10b42f_30534cuda3std6ranges3__45__cpo6cbeginE,@object
	.size		_ZN58_INTERNAL_171e0b9f_22_ActivationEluKernel_cu_9e10b42f_30534cuda3std6ranges3__45__cpo6cbeginE,(_ZN58_INTERNAL_171e0b9f_22_ActivationEluKernel_cu_9e10b42f_30534cuda3std3__45__cpo4cendE - _ZN58_INTERNAL_171e0b9f_22_ActivationEluKernel_cu_9e10b42f_30534cuda3std6ranges3__45__cpo6cbeginE)
_ZN58_INTERNAL_171e0b9f_22_ActivationEluKernel_cu_9e10b42f_30534cuda3std6ranges3__45__cpo6cbeginE:
	.zero		1
	.type		_ZN58_INTERNAL_171e0b9f_22_ActivationEluKernel_cu_9e10b42f_30534cuda3std3__45__cpo4cendE,@object
	.size		_ZN58_INTERNAL_171e0b9f_22_ActivationEluKernel_cu_9e10b42f_30534cuda3std3__45__cpo4cendE,(_ZN58_INTERNAL_171e0b9f_22_ActivationEluKernel_cu_9e10b42f_30534cuda3std6ranges3__45__cpo4nextE - _ZN58_INTERNAL_171e0b9f_22_ActivationEluKernel_cu_9e10b42f_30534cuda3std3__45__cpo4cendE)
_ZN58_INTERNAL_171e0b9f_22_ActivationEluKernel_cu_9e10b42f_30534cuda3std3__45__cpo4cendE:
	.zero		1
	.type		_ZN58_INTERNAL_171e0b9f_22_ActivationEluKernel_cu_9e10b42f_30534cuda3std6ranges3__45__cpo4nextE,@object
	.size		_ZN58_INTERNAL_171e0b9f_22_ActivationEluKernel_cu_9e10b42f_30534cuda3std6ranges3__45__cpo4nextE,(_ZN58_INTERNAL_171e0b9f_22_ActivationEluKernel_cu_9e10b42f_30534cuda3std6ranges3__45__cpo4swapE - _ZN58_INTERNAL_171e0b9f_22_ActivationEluKernel_cu_9e10b42f_30534cuda3std6ranges3__45__cpo4nextE)
_ZN58_INTERNAL_171e0b9f_22_ActivationEluKernel_cu_9e10b42f_30534cuda3std6ranges3__45__cpo4nextE:
	.zero		1
	.type		_ZN58_INTERNAL_171e0b9f_22_ActivationEluKernel_cu_9e10b42f_30534cuda3std6ranges3__45__cpo4swapE,@object
	.size		_ZN58_INTERNAL_171e0b9f_22_ActivationEluKernel_cu_9e10b42f_30534cuda3std6ranges3__45__cpo4swapE,(_ZN58_INTERNAL_171e0b9f_22_ActivationEluKernel_cu_9e10b42f_30534cuda3std3__420unreachable_sentinelE - _ZN58_INTERNAL_171e0b9f_22_ActivationEluKernel_cu_9e10b42f_30534cuda3std6ranges3__45__cpo4swapE)
_ZN58_INTERNAL_171e0b9f_22_ActivationEluKernel_cu_9e10b42f_30534cuda3std6ranges3__45__cpo4swapE:
	.zero		1
	.type		_ZN58_INTERNAL_171e0b9f_22_ActivationEluKernel_cu_9e10b42f_30534cuda3std3__420unreachable_sentinelE,@object
	.size		_ZN58_INTERNAL_171e0b9f_22_ActivationEluKernel_cu_9e10b42f_30534cuda3std3__420unreachable_sentinelE,(_ZN58_INTERNAL_171e0b9f_22_ActivationEluKernel_cu_9e10b42f_30536thrust23THRUST_300001_SM_900_NS6system6detail10sequential3seqE - _ZN58_INTERNAL_171e0b9f_22_ActivationEluKernel_cu_9e10b42f_30534cuda3std3__420unreachable_sentinelE)
_ZN58_INTERNAL_171e0b9f_22_ActivationEluKernel_cu_9e10b42f_30534cuda3std3__420unreachable_sentinelE:
	.zero		1
	.type		_ZN58_INTERNAL_171e0b9f_22_ActivationEluKernel_cu_9e10b42f_30536thrust23THRUST_300001_SM_900_NS6system6detail10sequential3seqE,@object
	.size		_ZN58_INTERNAL_171e0b9f_22_ActivationEluKernel_cu_9e10b42f_30536thrust23THRUST_300001_SM_900_NS6system6detail10sequential3seqE,(_ZN58_INTERNAL_171e0b9f_22_ActivationEluKernel_cu_9e10b42f_30534cuda3std3__45__cpo6cbeginE - _ZN58_INTERNAL_171e0b9f_22_ActivationEluKernel_cu_9e10b42f_30536thrust23THRUST_300001_SM_900_NS6system6detail10sequential3seqE)
_ZN58_INTERNAL_171e0b9f_22_ActivationEluKernel_cu_9e10b42f_30536thrust23THRUST_300001_SM_900_NS6system6detail10sequential3seqE:
	.zero		1
	.type		_ZN58_INTERNAL_171e0b9f_22_ActivationEluKernel_cu_9e10b42f_30534cuda3std3__45__cpo6cbeginE,@object
	.size		_ZN58_INTERNAL_171e0b9f_22_ActivationEluKernel_cu_9e10b42f_30534cuda3std3__45__cpo6cbeginE,(_ZN58_INTERNAL_171e0b9f_22_ActivationEluKernel_cu_9e10b42f_30534cuda3std6ranges3__45__cpo9iter_swapE - _ZN58_INTERNAL_171e0b9f_22_ActivationEluKernel_cu_9e10b42f_30534cuda3std3__45__cpo6cbeginE)
_ZN58_INTERNAL_171e0b9f_22_ActivationEluKernel_cu_9e10b42f_30534cuda3std3__45__cpo6cbeginE:
	.zero		1
	.type		_ZN58_INTERNAL_171e0b9f_22_ActivationEluKernel_cu_9e10b42f_30534cuda3std6ranges3__45__cpo9iter_swapE,@object
	.size		_ZN58_INTERNAL_171e0b9f_22_ActivationEluKernel_cu_9e10b42f_30534cuda3std6ranges3__45__cpo9iter_swapE,(_ZN58_INTERNAL_171e0b9f_22_ActivationEluKernel_cu_9e10b42f_30534cuda3std3__45__cpo7crbeginE - _ZN58_INTERNAL_171e0b9f_22_ActivationEluKernel_cu_9e10b42f_30534cuda3std6ranges3__45__cpo9iter_swapE)
_ZN58_INTERNAL_171e0b9f_22_ActivationEluKernel_cu_9e10b42f_30534cuda3std6ranges3__45__cpo9iter_swapE:
	.zero		1
	.type		_ZN58_INTERNAL_171e0b9f_22_ActivationEluKernel_cu_9e10b42f_30534cuda3std3__45__cpo7crbeginE,@object
	.size		_ZN58_INTERNAL_171e0b9f_22_ActivationEluKernel_cu_9e10b42f_30534cuda3std3__45__cpo7crbeginE,(_ZN58_INTERNAL_171e0b9f_22_ActivationEluKernel_cu_9e10b42f_30534cuda3std6ranges3__45__cpo5cdataE - _ZN58_INTERNAL_171e0b9f_22_ActivationEluKernel_cu_9e10b42f_30534cuda3std3__45__cpo7crbeginE)
_ZN58_INTERNAL_171e0b9f_22_ActivationEluKernel_cu_9e10b42f_30534cuda3std3__45__cpo7crbeginE:
	.zero		1
	.type		_ZN58_INTERNAL_171e0b9f_22_ActivationEluKernel_cu_9e10b42f_30534cuda3std6ranges3__45__cpo5cdataE,@object
	.size		_ZN58_INTERNAL_171e0b9f_22_ActivationEluKernel_cu_9e10b42f_30534cuda3std6ranges3__45__cpo5cdataE,(_ZN58_INTERNAL_171e0b9f_22_ActivationEluKernel_cu_9e10b42f_30534cuda3std6ranges3__45__cpo3endE - _ZN58_INTERNAL_171e0b9f_22_ActivationEluKernel_cu_9e10b42f_30534cuda3std6ranges3__45__cpo5cdataE)
_ZN58_INTERNAL_171e0b9f_22_ActivationEluKernel_cu_9e10b42f_30534cuda3std6ranges3__45__cpo5cdataE:
	.zero		1
	.type		_ZN58_INTERNAL_171e0b9f_22_ActivationEluKernel_cu_9e10b42f_30534cuda3std6ranges3__45__cpo3endE,@object
	.size		_ZN58_INTERNAL_171e0b9f_22_ActivationEluKernel_cu_9e10b42f_30534cuda3std6ranges3__45__cpo3endE,(_ZN58_INTERNAL_171e0b9f_22_ActivationEluKernel_cu_9e10b42f_30534cuda3std3__419piecewise_constructE - _ZN58_INTERNAL_171e0b9f_22_ActivationEluKernel_cu_9e10b42f_30534cuda3std6ranges3__45__cpo3endE)
_ZN58_INTERNAL_171e0b9f_22_ActivationEluKernel_cu_9e10b42f_30534cuda3std6ranges3__45__cpo3endE:
	.zero		1
	.type		_ZN58_INTERNAL_171e0b9f_22_ActivationEluKernel_cu_9e10b42f_30534cuda3std3__419piecewise_constructE,@object
	.size		_ZN58_INTERNAL_171e0b9f_22_ActivationEluKernel_cu_9e10b42f_30534cuda3std3__419piecewise_constructE,(_ZN58_INTERNAL_171e0b9f_22_ActivationEluKernel_cu_9e10b42f_30534cuda3std6ranges3__45__cpo5ssizeE - _ZN58_INTERNAL_171e0b9f_22_ActivationEluKernel_cu_9e10b42f_30534cuda3std3__419piecewise_constructE)
_ZN58_INTERNAL_171e0b9f_22_ActivationEluKernel_cu_9e10b42f_30534cuda3std3__419piecewise_constructE:
	.zero		1
	.type		_ZN58_INTERNAL_171e0b9f_22_ActivationEluKernel_cu_9e10b42f_30534cuda3std6ranges3__45__cpo5ssizeE,@object
	.size		_ZN58_INTERNAL_171e0b9f_22_ActivationEluKernel_cu_9e10b42f_30534cuda3std6ranges3__45__cpo5ssizeE,(_ZN58_INTERNAL_171e0b9f_22_ActivationEluKernel_cu_9e10b42f_30534cuda3std3__45__cpo5beginE - _ZN58_INTERNAL_171e0b9f_22_ActivationEluKernel_cu_9e10b42f_30534cuda3std6ranges3__45__cpo5ssizeE)
_ZN58_INTERNAL_171e0b9f_22_ActivationEluKernel_cu_9e10b42f_30534cuda3std6ranges3__45__cpo5ssizeE:
	.zero		1
	.type		_ZN58_INTERNAL_171e0b9f_22_ActivationEluKernel_cu_9e10b42f_30534cuda3std3__45__cpo5beginE,@object
	.size		_ZN58_INTERNAL_171e0b9f_22_ActivationEluKernel_cu_9e10b42f_30534cuda3std3__45__cpo5beginE,(_ZN58_INTERNAL_171e0b9f_22_ActivationEluKernel_cu_9e10b42f_30534cuda3std6ranges3__45__cpo4cendE - _ZN58_INTERNAL_171e0b9f_22_ActivationEluKernel_cu_9e10b42f_30534cuda3std3__45__cpo5beginE)
_ZN58_INTERNAL_171e0b9f_22_ActivationEluKernel_cu_9e10b42f_30534cuda3std3__45__cpo5beginE:
	.zero		1
	.type		_ZN58_INTERNAL_171e0b9f_22_ActivationEluKernel_cu_9e10b42f_30534cuda3std6ranges3__45__cpo4cendE,@object
	.size		_ZN58_INTERNAL_171e0b9f_22_ActivationEluKernel_cu_9e10b42f_30534cuda3std6ranges3__45__cpo4cendE,(_ZN58_INTERNAL_171e0b9f_22_ActivationEluKernel_cu_9e10b42f_30534cuda3std3__45__cpo6rbeginE - _ZN58_INTERNAL_171e0b9f_22_ActivationEluKernel_cu_9e10b42f_30534cuda3std6ranges3__45__cpo4cendE)
_ZN58_INTERNAL_171e0b9f_22_ActivationEluKernel_cu_9e10b42f_30534cuda3std6ranges3__45__cpo4cendE:
	.zero		1
	.type		_ZN58_INTERNAL_171e0b9f_22_ActivationEluKernel_cu_9e10b42f_30534cuda3std3__45__cpo6rbeginE,@object
	.size		_ZN58_INTERNAL_171e0b9f_22_ActivationEluKernel_cu_9e10b42f_30534cuda3std3__45__cpo6rbeginE,(_ZN58_INTERNAL_171e0b9f_22_ActivationEluKernel_cu_9e10b42f_30534cuda3std6ranges3__45__cpo4prevE - _ZN58_INTERNAL_171e0b9f_22_ActivationEluKernel_cu_9e10b42f_30534cuda3std3__45__cpo6rbeginE)
_ZN58_INTERNAL_171e0b9f_22_ActivationEluKernel_cu_9e10b42f_30534cuda3std3__45__cpo6rbeginE:
	.zero		1
	.type		_ZN58_INTERNAL_171e0b9f_22_ActivationEluKernel_cu_9e10b42f_30534cuda3std6ranges3__45__cpo4prevE,@object
	.size		_ZN58_INTERNAL_171e0b9f_22_ActivationEluKernel_cu_9e10b42f_30534cuda3std6ranges3__45__cpo4prevE,(_ZN58_INTERNAL_171e0b9f_22_ActivationEluKernel_cu_9e10b42f_30534cuda3std6ranges3__45__cpo9iter_moveE - _ZN58_INTERNAL_171e0b9f_22_ActivationEluKernel_cu_9e10b42f_30534cuda3std6ranges3__45__cpo4prevE)
_ZN58_INTERNAL_171e0b9f_22_ActivationEluKernel_cu_9e10b42f_30534cuda3std6ranges3__45__cpo4prevE:
	.zero		1
	.type		_ZN58_INTERNAL_171e0b9f_22_ActivationEluKernel_cu_9e10b42f_30534cuda3std6ranges3__45__cpo9iter_moveE,@object
	.size		_ZN58_INTERNAL_171e0b9f_22_ActivationEluKernel_cu_9e10b42f_30534cuda3std6ranges3__45__cpo9iter_moveE,(.L_21 - _ZN58_INTERNAL_171e0b9f_22_ActivationEluKernel_cu_9e10b42f_30534cuda3std6ranges3__45__cpo9iter_moveE)
_ZN58_INTERNAL_171e0b9f_22_ActivationEluKernel_cu_9e10b42f_30534cuda3std6ranges3__45__cpo9iter_moveE:
	.zero		1
.L_21:


//--------------------- .nv.constant0._ZN2at6native18elementwise_kernelILi128ELi4EZNS0_15gpu_kernel_implIZZZNS0_60_GLOBAL__N__171e0b9f_22_ActivationEluKernel_cu_9e10b42f_305319elu_backward_kernelERNS_18TensorIteratorBaseERKN3c106ScalarES9_S9_bENKUlvE_clEvENKUlvE2_clEvEUlNS6_8BFloat16ESC_E_EEvS5_RKT_EUliE_EEviT1_ --------------------------
	.section	.nv.constant0._ZN2at6native18elementwise_kernelILi128ELi4EZNS0_15gpu_kernel_implIZZZNS0_60_GLOBAL__N__171e0b9f_22_ActivationEluKernel_cu_9e10b42f_305319elu_backward_kernelERNS_18TensorIteratorBaseERKN3c106ScalarES9_S9_bENKUlvE_clEvENKUlvE2_clEvEUlNS6_8BFloat16ESC_E_EEvS5_RKT_EUliE_EEviT1_,"a",@progbits
	.sectionflags	@""
	.align	4
.nv.constant0._ZN2at6native18elementwise_kernelILi128ELi4EZNS0_15gpu_kernel_implIZZZNS0_60_GLOBAL__N__171e0b9f_22_ActivationEluKernel_cu_9e10b42f_305319elu_backward_kernelERNS_18TensorIteratorBaseERKN3c106ScalarES9_S9_bENKUlvE_clEvENKUlvE2_clEvEUlNS6_8BFloat16ESC_E_EEvS5_RKT_EUliE_EEviT1_:
	.zero		1208


//--------------------- .nv.constant0._ZN2at6native27unrolled_elementwise_kernelIZZZNS0_60_GLOBAL__N__171e0b9f_22_ActivationEluKernel_cu_9e10b42f_305319elu_backward_kernelERNS_18TensorIteratorBaseERKN3c106ScalarES8_S8_bENKUlvE_clEvENKUlvE2_clEvEUlNS5_8BFloat16ESB_E_St5arrayIPcLm3EELi4E23TrivialOffsetCalculatorILi2EjESG_ILi1EjENS0_6memory12LoadWithCastILi2EEENSJ_13StoreWithCastILi1EEEEEviT_T0_T2_T3_T4_T5_ --------------------------
	.section	.nv.constant0._ZN2at6native27unrolled_elementwise_kernelIZZZNS0_60_GLOBAL__N__171e0b9f_22_ActivationEluKernel_cu_9e10b42f_305319elu_backward_kernelERNS_18TensorIteratorBaseERKN3c106ScalarES8_S8_bENKUlvE_clEvENKUlvE2_clEvEUlNS5_8BFloat16ESB_E_St5arrayIPcLm3EELi4E23TrivialOffsetCalculatorILi2EjESG_ILi1EjENS0_6memory12LoadWithCastILi2EEENSJ_13StoreWithCastILi1EEEEEviT_T0_T2_T3_T4_T5_,"a",@progbits
	.sectionflags	@""
	.align	4
.nv.constant0._ZN2at6native27unrolled_elementwise_kernelIZZZNS0_60_GLOBAL__N__171e0b9f_22_ActivationEluKernel_cu_9e10b42f_305319elu_backward_kernelERNS_18TensorIteratorBaseERKN3c106ScalarES8_S8_bENKUlvE_clEvENKUlvE2_clEvEUlNS5_8BFloat16ESB_E_St5arrayIPcLm3EELi4E23TrivialOffsetCalculatorILi2EjESG_ILi1EjENS0_6memory12LoadWithCastILi2EEENSJ_13StoreWithCastILi1EEEEEviT_T0_T2_T3_T4_T5_:
	.zero		608


//--------------------- .nv.constant0._ZN2at6native18elementwise_kernelILi128ELi4EZNS0_22gpu_kernel_impl_nocastIZZZNS0_60_GLOBAL__N__171e0b9f_22_ActivationEluKernel_cu_9e10b42f_305319elu_backward_kernelERNS_18TensorIteratorBaseERKN3c106ScalarES9_S9_bENKUlvE_clEvENKUlvE2_clEvEUlNS6_8BFloat16ESC_E_EEvS5_RKT_EUliE_EEviT1_ --------------------------
	.section	.nv.constant0._ZN2at6native18elementwise_kernelILi128ELi4EZNS0_22gpu_kernel_impl_nocastIZZZNS0_60_GLOBAL__N__171e0b9f_22_ActivationEluKernel_cu_9e10b42f_305319elu_backward_kernelERNS_18TensorIteratorBaseERKN3c106ScalarES9_S9_bENKUlvE_clEvENKUlvE2_clEvEUlNS6_8BFloat16ESC_E_EEvS5_RKT_EUliE_EEviT1_,"a",@progbits
	.sectionflags	@""
	.align	4
.nv.constant0._ZN2at6native18elementwise_kernelILi128ELi4EZNS0_22gpu_kernel_impl_nocastIZZZNS0_60_GLOBAL__N__171e0b9f_22_ActivationEluKernel_cu_9e10b42f_305319elu_backward_kernelERNS_18TensorIteratorBaseERKN3c106ScalarES9_S9_bENKUlvE_clEvENKUlvE2_clEvEUlNS6_8BFloat16ESC_E_EEvS5_RKT_EUliE_EEviT1_:
	.zero		1200


//--------------------- .nv.constant0._ZN2at6native27unrolled_elementwise_kernelIZZZNS0_60_GLOBAL__N__171e0b9f_22_ActivationEluKernel_cu_9e10b42f_305319elu_backward_kernelERNS_18TensorIteratorBaseERKN3c106ScalarES8_S8_bENKUlvE_clEvENKUlvE2_clEvEUlNS5_8BFloat16ESB_E_St5arrayIPcLm3EELi4E23TrivialOffsetCalculatorILi2EjESG_ILi1EjENS0_6memory15LoadWithoutCastENSJ_16StoreWithoutCastEEEviT_T0_T2_T3_T4_T5_ --------------------------
	.section	.nv.constant0._ZN2at6native27unrolled_elementwise_kernelIZZZNS0_60_GLOBAL__N__171e0b9f_22_ActivationEluKernel_cu_9e10b42f_305319elu_backward_kernelERNS_18TensorIteratorBaseERKN3c106ScalarES8_S8_bENKUlvE_clEvENKUlvE2_clEvEUlNS5_8BFloat16ESB_E_St5arrayIPcLm3EELi4E23TrivialOffsetCalculatorILi2EjESG_ILi1EjENS0_6memory15LoadWithoutCastENSJ_16StoreWithoutCastEEEviT_T0_T2_T3_T4_T5_,"a",@progbits
	.sectionflags	@""
	.align	4
.nv.constant0._ZN2at6native27unrolled_elementwise_kernelIZZZNS0_60_GLOBAL__N__171e0b9f_22_ActivationEluKernel_cu_9e10b42f_305319elu_backward_kernelERNS_18TensorIteratorBaseERKN3c106ScalarES8_S8_bENKUlvE_clEvENKUlvE2_clEvEUlNS5_8BFloat16ESB_E_St5arrayIPcLm3EELi4E23TrivialOffsetCalculatorILi2EjESG_ILi1EjENS0_6memory15LoadWithoutCastENSJ_16StoreWithoutCastEEEviT_T0_T2_T3_T4_T5_:
	.zero		588


//--------------------- .nv.constant0._ZN2at6native29vectorized_elementwise_kernelILi2EZZZNS0_60_GLOBAL__N__171e0b9f_22_ActivationEluKernel_cu_9e10b42f_305319elu_backward_kernelERNS_18TensorIteratorBaseERKN3c106ScalarES8_S8_bENKUlvE_clEvENKUlvE2_clEvEUlNS5_8BFloat16ESB_E_St5arrayIPcLm3EEEEviT0_T1_ --------------------------
	.section	.nv.constant0._ZN2at6native29vectorized_elementwise_kernelILi2EZZZNS0_60_GLOBAL__N__171e0b9f_22_ActivationEluKernel_cu_9e10b42f_305319elu_backward_kernelERNS_18TensorIteratorBaseERKN3c106ScalarES8_S8_bENKUlvE_clEvENKUlvE2_clEvEUlNS5_8BFloat16ESB_E_St5arrayIPcLm3EEEEviT0_T1_,"a",@progbits
	.sectionflags	@""
	.align	4
.nv.constant0._ZN2at6native29vectorized_elementwise_kernelILi2EZZZNS0_60_GLOBAL__N__171e0b9f_22_ActivationEluKernel_cu_9e10b42f_305319elu_backward_kernelERNS_18TensorIteratorBaseERKN3c106ScalarES8_S8_bENKUlvE_clEvENKUlvE2_clEvEUlNS5_8BFloat16ESB_E_St5arrayIPcLm3EEEEviT0_T1_:
	.zero		584


//--------------------- .nv.constant0._ZN2at6native29vectorized_elementwise_kernelILi4EZZZNS0_60_GLOBAL__N__171e0b9f_22_ActivationEluKernel_cu_9e10b42f_305319elu_backward_kernelERNS_18TensorIteratorBaseERKN3c106ScalarES8_S8_bENKUlvE_clEvENKUlvE2_clEvEUlNS5_8BFloat16ESB_E_St5arrayIPcLm3EEEEviT0_T1_ --------------------------
	.section	.nv.constant0._ZN2at6native29vectorized_elementwise_kernelILi4EZZZNS0_60_GLOBAL__N__171e0b9f_22_ActivationEluKernel_cu_9e10b42f_305319elu_backward_kernelERNS_18TensorIteratorBaseERKN3c106ScalarES8_S8_bENKUlvE_clEvENKUlvE2_clEvEUlNS5_8BFloat16ESB_E_St5arrayIPcLm3EEEEviT0_T1_,"a",@progbits
	.sectionflags	@""
	.align	4
.nv.constant0._ZN2at6native29vectorized_elementwise_kernelILi4EZZZNS0_60_GLOBAL__N__171e0b9f_22_ActivationEluKernel_cu_9e10b42f_305319elu_backward_kernelERNS_18TensorIteratorBaseERKN3c106ScalarES8_S8_bENKUlvE_clEvENKUlvE2_clEvEUlNS5_8BFloat16ESB_E_St5arrayIPcLm3EEEEviT0_T1_:
	.zero		584


//--------------------- .nv.constant0._ZN2at6native29vectorized_elementwise_kernelILi8EZZZNS0_60_GLOBAL__N__171e0b9f_22_ActivationEluKernel_cu_9e10b42f_305319elu_backward_kernelERNS_18TensorIteratorBaseERKN3c106ScalarES8_S8_bENKUlvE_clEvENKUlvE2_clEvEUlNS5_8BFloat16ESB_E_St5arrayIPcLm3EEEEviT0_T1_ --------------------------
	.section	.nv.constant0._ZN2at6native29vectorized_elementwise_kernelILi8EZZZNS0_60_GLOBAL__N__171e0b9f_22_ActivationEluKernel_cu_9e10b42f_305319elu_backward_kernelERNS_18TensorIteratorBaseERKN3c106ScalarES8_S8_bENKUlvE_clEvENKUlvE2_clEvEUlNS5_8BFloat16ESB_E_St5arrayIPcLm3EEEEviT0_T1_,"a",@progbits
	.sectionflags	@""
	.align	4
.nv.constant0._ZN2at6native29vectorized_elementwise_kernelILi8EZZZNS0_60_GLOBAL__N__171e0b9f_22_ActivationEluKernel_cu_9e10b42f_305319elu_backward_kernelERNS_18TensorIteratorBaseERKN3c106ScalarES8_S8_bENKUlvE_clEvENKUlvE2_clEvEUlNS5_8BFloat16ESB_E_St5arrayIPcLm3EEEEviT0_T1_:
	.zero		584


//--------------------- .nv.constant0._ZN2at6native18elementwise_kernelILi128ELi4EZNS0_15gpu_kernel_implIZZZNS0_60_GLOBAL__N__171e0b9f_22_ActivationEluKernel_cu_9e10b42f_305319elu_backward_kernelERNS_18TensorIteratorBaseERKN3c106ScalarES9_S9_bENKUlvE_clEvENKUlvE1_clEvEUlNS6_4HalfESC_E_EEvS5_RKT_EUliE_EEviT1_ --------------------------
	.section	.nv.constant0._ZN2at6native18elementwise_kernelILi128ELi4EZNS0_15gpu_kernel_implIZZZNS0_60_GLOBAL__N__171e0b9f_22_ActivationEluKernel_cu_9e10b42f_305319elu_backward_kernelERNS_18TensorIteratorBaseERKN3c106ScalarES9_S9_bENKUlvE_clEvENKUlvE1_clEvEUlNS6_4HalfESC_E_EEvS5_RKT_EUliE_EEviT1_,"a",@progbits
	.sectionflags	@""
	.align	4
.nv.constant0._ZN2at6native18elementwise_kernelILi128ELi4EZNS0_15gpu_kernel_implIZZZNS0_60_GLOBAL__N__171e0b9f_22_ActivationEluKernel_cu_9e10b42f_305319elu_backward_kernelERNS_18TensorIteratorBaseERKN3c106ScalarES9_S9_bENKUlvE_clEvENKUlvE1_clEvEUlNS6_4HalfESC_E_EEvS5_RKT_EUliE_EEviT1_:
	.zero		1208


//--------------------- .nv.constant0._ZN2at6native27unrolled_elementwise_kernelIZZZNS0_60_GLOBAL__N__171e0b9f_22_ActivationEluKernel_cu_9e10b42f_305319elu_backward_kernelERNS_18TensorIteratorBaseERKN3c106ScalarES8_S8_bENKUlvE_clEvENKUlvE1_clEvEUlNS5_4HalfESB_E_St5arrayIPcLm3EELi4E23TrivialOffsetCalculatorILi2EjESG_ILi1EjENS0_6memory12LoadWithCastILi2EEENSJ_13StoreWithCastILi1EEEEEviT_T0_T2_T3_T4_T5_ --------------------------
	.section	.nv.constant0._ZN2at6native27unrolled_elementwise_kernelIZZZNS0_60_GLOBAL__N__171e0b9f_22_ActivationEluKernel_cu_9e10b42f_305319elu_backward_kernelERNS_18TensorIteratorBaseERKN3c106ScalarES8_S8_bENKUlvE_clEvENKUlvE1_clEvEUlNS5_4HalfESB_E_St5arrayIPcLm3EELi4E23TrivialOffsetCalculatorILi2EjESG_ILi1EjENS0_6memory12LoadWithCastILi2EEENSJ_13StoreWithCastILi1EEEEEviT_T0_T2_T3_T4_T5_,"a",@progbits
	.sectionflags	@""
	.align	4
.nv.constant0._ZN2at6native27unrolled_elementwise_kernelIZZZNS0_60_GLOBAL__N__171e0b9f_22_ActivationEluKernel_cu_9e10b42f_305319elu_backward_kernelERNS_18TensorIteratorBaseERKN3c106ScalarES8_S8_bENKUlvE_clEvENKUlvE1_clEvEUlNS5_4HalfESB_E_St5arrayIPcLm3EELi4E23TrivialOffsetCalculatorILi2EjESG_ILi1EjENS0_6memory12LoadWithCastILi2EEENSJ_13StoreWithCastILi1EEEEEviT_T0_T2_T3_T4_T5_:
	.zero		608


//--------------------- .nv.constant0._ZN2at6native18elementwise_kernelILi128ELi4EZNS0_22gpu_kernel_impl_nocastIZZZNS0_60_GLOBAL__N__171e0b9f_22_ActivationEluKernel_cu_9e10b42f_305319elu_backward_kernelERNS_18TensorIteratorBaseERKN3c106ScalarES9_S9_bENKUlvE_clEvENKUlvE1_clEvEUlNS6_4HalfESC_E_EEvS5_RKT_EUliE_EEviT1_ --------------------------
	.section	.nv.constant0._ZN2at6native18elementwise_kernelILi128ELi4EZNS0_22gpu_kernel_impl_nocastIZZZNS0_60_GLOBAL__N__171e0b9f_22_ActivationEluKernel_cu_9e10b42f_305319elu_backward_kernelERNS_18TensorIteratorBaseERKN3c106ScalarES9_S9_bENKUlvE_clEvENKUlvE1_clEvEUlNS6_4HalfESC_E_EEvS5_RKT_EUliE_EEviT1_,"a",@progbits
	.sectionflags	@""
	.align	4
.nv.constant0._ZN2at6native18elementwise_kernelILi128ELi4EZNS0_22gpu_kernel_impl_nocastIZZZNS0_60_GLOBAL__N__171e0b9f_22_ActivationEluKernel_cu_9e10b42f_305319elu_backward_kernelERNS_18TensorIteratorBaseERKN3c106ScalarES9_S9_bENKUlvE_clEvENKUlvE1_clEvEUlNS6_4HalfESC_E_EEvS5_RKT_EUliE_EEviT1_:
	.zero		1200


//--------------------- .nv.constant0._ZN2at6native27unrolled_elementwise_kernelIZZZNS0_60_GLOBAL__N__171e0b9f_22_ActivationEluKernel_cu_9e10b42f_305319elu_backward_kernelERNS_18TensorIteratorBaseERKN3c106ScalarES8_S8_bENKUlvE_clEvENKUlvE1_clEvEUlNS5_4HalfESB_E_St5arrayIPcLm3EELi4E23TrivialOffsetCalculatorILi2EjESG_ILi1EjENS0_6memory15LoadWithoutCastENSJ_16StoreWithoutCastEEEviT_T0_T2_T3_T4_T5_ --------------------------
	.section	.nv.constant0._ZN2at6native27unrolled_elementwise_kernelIZZZNS0_60_GLOBAL__N__171e0b9f_22_ActivationEluKernel_cu_9e10b42f_305319elu_backward_kernelERNS_18TensorIteratorBaseERKN3c106ScalarES8_S8_bENKUlvE_clEvENKUlvE1_clEvEUlNS5_4HalfESB_E_St5arrayIPcLm3EELi4E23TrivialOffsetCalculatorILi2EjESG_ILi1EjENS0_6memory15LoadWithoutCastENSJ_16StoreWithoutCastEEEviT_T0_T2_T3_T4_T5_,"a",@progbits
	.sectionflags	@""
	.align	4
.nv.constant0._ZN2at6native27unrolled_elementwise_kernelIZZZNS0_60_GLOBAL__N__171e0b9f_22_ActivationEluKernel_cu_9e10b42f_305319elu_backward_kernelERNS_18TensorIteratorBaseERKN3c106ScalarES8_S8_bENKUlvE_clEvENKUlvE1_clEvEUlNS5_4HalfESB_E_St5arrayIPcLm3EELi4E23TrivialOffsetCalculatorILi2EjESG_ILi1EjENS0_6memory15LoadWithoutCastENSJ_16StoreWithoutCastEEEviT_T0_T2_T3_T4_T5_:
	.zero		588


//--------------------- .nv.constant0._ZN2at6native29vectorized_elementwise_kernelILi2EZZZNS0_60_GLOBAL__N__171e0b9f_22_ActivationEluKernel_cu_9e10b42f_305319elu_backward_kernelERNS_18TensorIteratorBaseERKN3c106ScalarES8_S8_bENKUlvE_clEvENKUlvE1_clEvEUlNS5_4HalfESB_E_St5arrayIPcLm3EEEEviT0_T1_ --------------------------
	.section	.nv.constant0._ZN2at6native29vectorized_elementwise_kernelILi2EZZZNS0_60_GLOBAL__N__171e0b9f_22_ActivationEluKernel_cu_9e10b42f_305319elu_backward_kernelERNS_18TensorIteratorBaseERKN3c106ScalarES8_S8_bENKUlvE_clEvENKUlvE1_clEvEUlNS5_4HalfESB_E_St5arrayIPcLm3EEEEviT0_T1_,"a",@progbits
	.sectionflags	@""
	.align	4
.nv.constant0._ZN2at6native29vectorized_elementwise_kernelILi2EZZZNS0_60_GLOBAL__N__171e0b9f_22_ActivationEluKernel_cu_9e10b42f_305319elu_backward_kernelERNS_18TensorIteratorBaseERKN3c106ScalarES8_S8_bENKUlvE_clEvENKUlvE1_clEvEUlNS5_4HalfESB_E_St5arrayIPcLm3EEEEviT0_T1_:
	.zero		584


//--------------------- .nv.constant0._ZN2at6native29vectorized_elementwise_kernelILi4EZZZNS0_60_GLOBAL__N__171e0b9f_22_ActivationEluKernel_cu_9e10b42f_305319elu_backward_kernelERNS_18TensorIteratorBaseERKN3c106ScalarES8_S8_bENKUlvE_clEvENKUlvE1_clEvEUlNS5_4HalfESB_E_St5arrayIPcLm3EEEEviT0_T1_ --------------------------
	.section	.nv.constant0._ZN2at6native29vectorized_elementwise_kernelILi4EZZZNS0_60_GLOBAL__N__171e0b9f_22_ActivationEluKernel_cu_9e10b42f_305319elu_backward_kernelERNS_18TensorIteratorBaseERKN3c106ScalarES8_S8_bENKUlvE_clEvENKUlvE1_clEvEUlNS5_4HalfESB_E_St5arrayIPcLm3EEEEviT0_T1_,"a",@progbits
	.sectionflags	@""
	.align	4
.nv.constant0._ZN2at6native29vectorized_elementwise_kernelILi4EZZZNS0_60_GLOBAL__N__171e0b9f_22_ActivationEluKernel_cu_9e10b42f_305319elu_backward_kernelERNS_18TensorIteratorBaseERKN3c106ScalarES8_S8_bENKUlvE_clEvENKUlvE1_clEvEUlNS5_4HalfESB_E_St5arrayIPcLm3EEEEviT0_T1_:
	.zero		584


//--------------------- .nv.constant0._ZN2at6native29vectorized_elementwise_kernelILi8EZZZNS0_60_GLOBAL__N__171e0b9f_22_ActivationEluKernel_cu_9e10b42f_305319elu_backward_kernelERNS_18TensorIteratorBaseERKN3c106ScalarES8_S8_bENKUlvE_clEvENKUlvE1_clEvEUlNS5_4HalfESB_E_St5arrayIPcLm3EEEEviT0_T1_ --------------------------
	.section	.nv.constant0._ZN2at6native29vectorized_elementwise_kernelILi8EZZZNS0_60_GLOBAL__N__171e0b9f_22_ActivationEluKernel_cu_9e10b42f_305319elu_backward_kernelERNS_18TensorIteratorBaseERKN3c106ScalarES8_S8_bENKUlvE_clEvENKUlvE1_clEvEUlNS5_4HalfESB_E_St5arrayIPcLm3EEEEviT0_T1_,"a",@progbits
	.sectionflags	@""
	.align	4
.nv.constant0._ZN2at6native29vectorized_elementwise_kernelILi8EZZZNS0_60_GLOBAL__N__171e0b9f_22_ActivationEluKernel_cu_9e10b42f_305319elu_backward_kernelERNS_18TensorIteratorBaseERKN3c106ScalarES8_S8_bENKUlvE_clEvENKUlvE1_clEvEUlNS5_4HalfESB_E_St5arrayIPcLm3EEEEviT0_T1_:
	.zero		584


//--------------------- .nv.constant0._ZN2at6native18elementwise_kernelILi128ELi4EZNS0_15gpu_kernel_implIZZZNS0_60_GLOBAL__N__171e0b9f_22_ActivationEluKernel_cu_9e10b42f_305319elu_backward_kernelERNS_18TensorIteratorBaseERKN3c106ScalarES9_S9_bENKUlvE_clEvENKUlvE0_clEvEUlffE_EEvS5_RKT_EUliE_EEviT1_ --------------------------
	.section	.nv.constant0._ZN2at6native18elementwise_kernelILi128ELi4EZNS0_15gpu_kernel_implIZZZNS0_60_GLOBAL__N__171e0b9f_22_ActivationEluKernel_cu_9e10b42f_305319elu_backward_kernelERNS_18TensorIteratorBaseERKN3c106ScalarES9_S9_bENKUlvE_clEvENKUlvE0_clEvEUlffE_EEvS5_RKT_EUliE_EEviT1_,"a",@progbits
	.sectionflags	@""
	.align	4
.nv.constant0._ZN2at6native18elementwise_kernelILi128ELi4EZNS0_15gpu_kernel_implIZZZNS0_60_GLOBAL__N__171e0b9f_22_ActivationEluKernel_cu_9e10b42f_305319elu_backward_kernelERNS_18TensorIteratorBaseERKN3c106ScalarES9_S9_bENKUlvE_clEvENKUlvE0_clEvEUlffE_EEvS5_RKT_EUliE_EEviT1_:
	.zero		1208


//--------------------- .nv.constant0._ZN2at6native27unrolled_elementwise_kernelIZZZNS0_60_GLOBAL__N__171e0b9f_22_ActivationEluKernel_cu_9e10b42f_305319elu_backward_kernelERNS_18TensorIteratorBaseERKN3c106ScalarES8_S8_bENKUlvE_clEvENKUlvE0_clEvEUlffE_St5arrayIPcLm3EELi4E23TrivialOffsetCalculatorILi2EjESF_ILi1EjENS0_6memory12LoadWithCastILi2EEENSI_13StoreWithCastILi1EEEEEviT_T0_T2_T3_T4_T5_ --------------------------
	.section	.nv.constant0._ZN2at6native27unrolled_elementwise_kernelIZZZNS0_60_GLOBAL__N__171e0b9f_22_ActivationEluKernel_cu_9e10b42f_305319elu_backward_kernelERNS_18TensorIteratorBaseERKN3c106ScalarES8_S8_bENKUlvE_clEvENKUlvE0_clEvEUlffE_St5arrayIPcLm3EELi4E23TrivialOffsetCalculatorILi2EjESF_ILi1EjENS0_6memory12LoadWithCastILi2EEENSI_13StoreWithCastILi1EEEEEviT_T0_T2_T3_T4_T5_,"a",@progbits
	.sectionflags	@""
	.align	4
.nv.constant0._ZN2at6native27unrolled_elementwise_kernelIZZZNS0_60_GLOBAL__N__171e0b9f_22_ActivationEluKernel_cu_9e10b42f_305319elu_backward_kernelERNS_18TensorIteratorBaseERKN3c106ScalarES8_S8_bENKUlvE_clEvENKUlvE0_clEvEUlffE_St5arrayIPcLm3EELi4E23TrivialOffsetCalculatorILi2EjESF_ILi1EjENS0_6memory12LoadWithCastILi2EEENSI_13StoreWithCastILi1EEEEEviT_T0_T2_T3_T4_T5_:
	.zero		608


//--------------------- .nv.constant0._ZN2at6native18elementwise_kernelILi128ELi2EZNS0_22gpu_kernel_impl_nocastIZZZNS0_60_GLOBAL__N__171e0b9f_22_ActivationEluKernel_cu_9e10b42f_305319elu_backward_kernelERNS_18TensorIteratorBaseERKN3c106ScalarES9_S9_bENKUlvE_clEvENKUlvE0_clEvEUlffE_EEvS5_RKT_EUliE_EEviT1_ --------------------------
	.section	.nv.constant0._ZN2at6native18elementwise_kernelILi128ELi2EZNS0_22gpu_kernel_impl_nocastIZZZNS0_60_GLOBAL__N__171e0b9f_22_ActivationEluKernel_cu_9e10b42f_305319elu_backward_kernelERNS_18TensorIteratorBaseERKN3c106ScalarES9_S9_bENKUlvE_clEvENKUlvE0_clEvEUlffE_EEvS5_RKT_EUliE_EEviT1_,"a",@progbits
	.sectionflags	@""
	.align	4
.nv.constant0._ZN2at6native18elementwise_kernelILi128ELi2EZNS0_22gpu_kernel_impl_nocastIZZZNS0_60_GLOBAL__N__171e0b9f_22_ActivationEluKernel_cu_9e10b42f_305319elu_backward_kernelERNS_18TensorIteratorBaseERKN3c106ScalarES9_S9_bENKUlvE_clEvENKUlvE0_clEvEUlffE_EEvS5_RKT_EUliE_EEviT1_:
	.zero		1200


//--------------------- .nv.constant0._ZN2at6native27unrolled_elementwise_kernelIZZZNS0_60_GLOBAL__N__171e0b9f_22_ActivationEluKernel_cu_9e10b42f_305319elu_backward_kernelERNS_18TensorIteratorBaseERKN3c106ScalarES8_S8_bENKUlvE_clEvENKUlvE0_clEvEUlffE_St5arrayIPcLm3EELi4E23TrivialOffsetCalculatorILi2EjESF_ILi1EjENS0_6memory15LoadWithoutCastENSI_16StoreWithoutCastEEEviT_T0_T2_T3_T4_T5_ --------------------------
	.section	.nv.constant0._ZN2at6native27unrolled_elementwise_kernelIZZZNS0_60_GLOBAL__N__171e0b9f_22_ActivationEluKernel_cu_9e10b42f_305319elu_backward_kernelERNS_18TensorIteratorBaseERKN3c106ScalarES8_S8_bENKUlvE_clEvENKUlvE0_clEvEUlffE_St5arrayIPcLm3EELi4E23TrivialOffsetCalculatorILi2EjESF_ILi1EjENS0_6memory15LoadWithoutCastENSI_16StoreWithoutCastEEEviT_T0_T2_T3_T4_T5_,"a",@progbits
	.sectionflags	@""
	.align	4
.nv.constant0._ZN2at6native27unrolled_elementwise_kernelIZZZNS0_60_GLOBAL__N__171e0b9f_22_ActivationEluKernel_cu_9e10b42f_305319elu_backward_kernelERNS_18TensorIteratorBaseERKN3c106ScalarES8_S8_bENKUlvE_clEvENKUlvE0_clEvEUlffE_St5arrayIPcLm3EELi4E23TrivialOffsetCalculatorILi2EjESF_ILi1EjENS0_6memory15LoadWithoutCastENSI_16StoreWithoutCastEEEviT_T0_T2_T3_T4_T5_:
	.zero		588


//--------------------- .nv.constant0._ZN2at6native29vectorized_elementwise_kernelILi2EZZZNS0_60_GLOBAL__N__171e0b9f_22_ActivationEluKernel_cu_9e10b42f_305319elu_backward_kernelERNS_18TensorIteratorBaseERKN3c106ScalarES8_S8_bENKUlvE_clEvENKUlvE0_clEvEUlffE_St5arrayIPcLm3EEEEviT0_T1_ --------------------------
	.section	.nv.constant0._ZN2at6native29vectorized_elementwise_kernelILi2EZZZNS0_60_GLOBAL__N__171e0b9f_22_ActivationEluKernel_cu_9e10b42f_305319elu_backward_kernelERNS_18TensorIteratorBaseERKN3c106ScalarES8_S8_bENKUlvE_clEvENKUlvE0_clEvEUlffE_St5arrayIPcLm3EEEEviT0_T1_,"a",@progbits
	.sectionflags	@""
	.align	4
.nv.constant0._ZN2at6native29vectorized_elementwise_kernelILi2EZZZNS0_60_GLOBAL__N__171e0b9f_22_ActivationEluKernel_cu_9e10b42f_305319elu_backward_kernelERNS_18TensorIteratorBaseERKN3c106ScalarES8_S8_bENKUlvE_clEvENKUlvE0_clEvEUlffE_St5arrayIPcLm3EEEEviT0_T1_:
	.zero		584


//--------------------- .nv.constant0._ZN2at6native29vectorized_elementwise_kernelILi4EZZZNS0_60_GLOBAL__N__171e0b9f_22_ActivationEluKernel_cu_9e10b42f_305319elu_backward_kernelERNS_18TensorIteratorBaseERKN3c106ScalarES8_S8_bENKUlvE_clEvENKUlvE0_clEvEUlffE_St5arrayIPcLm3EEEEviT0_T1_ --------------------------
	.section	.nv.constant0._ZN2at6native29vectorized_elementwise_kernelILi4EZZZNS0_60_GLOBAL__N__171e0b9f_22_ActivationEluKernel_cu_9e10b42f_305319elu_backward_kernelERNS_18TensorIteratorBaseERKN3c106ScalarES8_S8_bENKUlvE_clEvENKUlvE0_clEvEUlffE_St5arrayIPcLm3EEEEviT0_T1_,"a",@progbits
	.sectionflags	@""
	.align	4
.nv.constant0._ZN2at6native29vectorized_elementwise_kernelILi4EZZZNS0_60_GLOBAL__N__171e0b9f_22_ActivationEluKernel_cu_9e10b42f_305319elu_backward_kernelERNS_18TensorIteratorBaseERKN3c106ScalarES8_S8_bENKUlvE_clEvENKUlvE0_clEvEUlffE_St5arrayIPcLm3EEEEviT0_T1_:
	.zero		584


//--------------------- .nv.constant0._ZN2at6native29vectorized_elementwise_kernelILi8EZZZNS0_60_GLOBAL__N__171e0b9f_22_ActivationEluKernel_cu_9e10b42f_305319elu_backward_kernelERNS_18TensorIteratorBaseERKN3c106ScalarES8_S8_bENKUlvE_clEvENKUlvE0_clEvEUlffE_St5arrayIPcLm3EEEEviT0_T1_ --------------------------
	.section	.nv.constant0._ZN2at6native29vectorized_elementwise_kernelILi8EZZZNS0_60_GLOBAL__N__171e0b9f_22_ActivationEluKernel_cu_9e10b42f_305319elu_backward_kernelERNS_18TensorIteratorBaseERKN3c106ScalarES8_S8_bENKUlvE_clEvENKUlvE0_clEvEUlffE_St5arrayIPcLm3EEEEviT0_T1_,"a",@progbits
	.sectionflags	@""
	.align	4
.nv.constant0._ZN2at6native29vectorized_elementwise_kernelILi8EZZZNS0_60_GLOBAL__N__171e0b9f_22_ActivationEluKernel_cu_9e10b42f_305319elu_backward_kernelERNS_18TensorIteratorBaseERKN3c106ScalarES8_S8_bENKUlvE_clEvENKUlvE0_clEvEUlffE_St5arrayIPcLm3EEEEviT0_T1_:
	.zero		584


//--------------------- .nv.constant0._ZN2at6native18elementwise_kernelILi128ELi4EZNS0_15gpu_kernel_implIZZZNS0_60_GLOBAL__N__171e0b9f_22_ActivationEluKernel_cu_9e10b42f_305319elu_backward_kernelERNS_18TensorIteratorBaseERKN3c106ScalarES9_S9_bENKUlvE_clEvENKUlvE_clEvEUlddE_EEvS5_RKT_EUliE_EEviT1_ --------------------------
	.section	.nv.constant0._ZN2at6native18elementwise_kernelILi128ELi4EZNS0_15gpu_kernel_implIZZZNS0_60_GLOBAL__N__171e0b9f_22_ActivationEluKernel_cu_9e10b42f_305319elu_backward_kernelERNS_18TensorIteratorBaseERKN3c106ScalarES9_S9_bENKUlvE_clEvENKUlvE_clEvEUlddE_EEvS5_RKT_EUliE_EEviT1_,"a",@progbits
	.sectionflags	@""
	.align	4
.nv.constant0._ZN2at6native18elementwise_kernelILi128ELi4EZNS0_15gpu_kernel_implIZZZNS0_60_GLOBAL__N__171e0b9f_22_ActivationEluKernel_cu_9e10b42f_305319elu_backward_kernelERNS_18TensorIteratorBaseERKN3c106ScalarES9_S9_bENKUlvE_clEvENKUlvE_clEvEUlddE_EEvS5_RKT_EUliE_EEviT1_:
	.zero		1224


//--------------------- .nv.constant0._ZN2at6native27unrolled_elementwise_kernelIZZZNS0_60_GLOBAL__N__171e0b9f_22_ActivationEluKernel_cu_9e10b42f_305319elu_backward_kernelERNS_18TensorIteratorBaseERKN3c106ScalarES8_S8_bENKUlvE_clEvENKUlvE_clEvEUlddE_St5arrayIPcLm3EELi4E23TrivialOffsetCalculatorILi2EjESF_ILi1EjENS0_6memory12LoadWithCastILi2EEENSI_13StoreWithCastILi1EEEEEviT_T0_T2_T3_T4_T5_ --------------------------
	.section	.nv.constant0._ZN2at6native27unrolled_elementwise_kernelIZZZNS0_60_GLOBAL__N__171e0b9f_22_ActivationEluKernel_cu_9e10b42f_305319elu_backward_kernelERNS_18TensorIteratorBaseERKN3c106ScalarES8_S8_bENKUlvE_clEvENKUlvE_clEvEUlddE_St5arrayIPcLm3EELi4E23TrivialOffsetCalculatorILi2EjESF_ILi1EjENS0_6memory12LoadWithCastILi2EEENSI_13StoreWithCastILi1EEEEEviT_T0_T2_T3_T4_T5_,"a",@progbits
	.sectionflags	@""
	.align	4
.nv.constant0._ZN2at6native27unrolled_elementwise_kernelIZZZNS0_60_GLOBAL__N__171e0b9f_22_ActivationEluKernel_cu_9e10b42f_305319elu_backward_kernelERNS_18TensorIteratorBaseERKN3c106ScalarES8_S8_bENKUlvE_clEvENKUlvE_clEvEUlddE_St5arrayIPcLm3EELi4E23TrivialOffsetCalculatorILi2EjESF_ILi1EjENS0_6memory12LoadWithCastILi2EEENSI_13StoreWithCastILi1EEEEEviT_T0_T2_T3_T4_T5_:
	.zero		624


//--------------------- .nv.constant0._ZN2at6native18elementwise_kernelILi128ELi2EZNS0_22gpu_kernel_impl_nocastIZZZNS0_60_GLOBAL__N__171e0b9f_22_ActivationEluKernel_cu_9e10b42f_305319elu_backward_kernelERNS_18TensorIteratorBaseERKN3c106ScalarES9_S9_bENKUlvE_clEvENKUlvE_clEvEUlddE_EEvS5_RKT_EUliE_EEviT1_ --------------------------
	.section	.nv.constant0._ZN2at6native18elementwise_kernelILi128ELi2EZNS0_22gpu_kernel_impl_nocastIZZZNS0_60_GLOBAL__N__171e0b9f_22_ActivationEluKernel_cu_9e10b42f_305319elu_backward_kernelERNS_18TensorIteratorBaseERKN3c106ScalarES9_S9_bENKUlvE_clEvENKUlvE_clEvEUlddE_EEvS5_RKT_EUliE_EEviT1_,"a",@progbits
	.sectionflags	@""
	.align	4
.nv.constant0._ZN2at6native18elementwise_kernelILi128ELi2EZNS0_22gpu_kernel_impl_nocastIZZZNS0_60_GLOBAL__N__171e0b9f_22_ActivationEluKernel_cu_9e10b42f_305319elu_backward_kernelERNS_18TensorIteratorBaseERKN3c106ScalarES9_S9_bENKUlvE_clEvENKUlvE_clEvEUlddE_EEvS5_RKT_EUliE_EEviT1_:
	.zero		1216


//--------------------- .nv.constant0._ZN2at6native27unrolled_elementwise_kernelIZZZNS0_60_GLOBAL__N__171e0b9f_22_ActivationEluKernel_cu_9e10b42f_305319elu_backward_kernelERNS_18TensorIteratorBaseERKN3c106ScalarES8_S8_bENKUlvE_clEvENKUlvE_clEvEUlddE_St5arrayIPcLm3EELi4E23TrivialOffsetCalculatorILi2EjESF_ILi1EjENS0_6memory15LoadWithoutCastENSI_16StoreWithoutCastEEEviT_T0_T2_T3_T4_T5_ --------------------------
	.section	.nv.constant0._ZN2at6native27unrolled_elementwise_kernelIZZZNS0_60_GLOBAL__N__171e0b9f_22_ActivationEluKernel_cu_9e10b42f_305319elu_backward_kernelERNS_18TensorIteratorBaseERKN3c106ScalarES8_S8_bENKUlvE_clEvENKUlvE_clEvEUlddE_St5arrayIPcLm3EELi4E23TrivialOffsetCalculatorILi2EjESF_ILi1EjENS0_6memory15LoadWithoutCastENSI_16StoreWithoutCastEEEviT_T0_T2_T3_T4_T5_,"a",@progbits
	.sectionflags	@""
	.align	4
.nv.constant0._ZN2at6native27unrolled_elementwise_kernelIZZZNS0_60_GLOBAL__N__171e0b9f_22_ActivationEluKernel_cu_9e10b42f_305319elu_backward_kernelERNS_18TensorIteratorBaseERKN3c106ScalarES8_S8_bENKUlvE_clEvENKUlvE_clEvEUlddE_St5arrayIPcLm3EELi4E23TrivialOffsetCalculatorILi2EjESF_ILi1EjENS0_6memory15LoadWithoutCastENSI_16StoreWithoutCastEEEviT_T0_T2_T3_T4_T5_:
	.zero		604


//--------------------- .nv.constant0._ZN2at6native29vectorized_elementwise_kernelILi2EZZZNS0_60_GLOBAL__N__171e0b9f_22_ActivationEluKernel_cu_9e10b42f_305319elu_backward_kernelERNS_18TensorIteratorBaseERKN3c106ScalarES8_S8_bENKUlvE_clEvENKUlvE_clEvEUlddE_St5arrayIPcLm3EEEEviT0_T1_ --------------------------
	.section	.nv.constant0._ZN2at6native29vectorized_elementwise_kernelILi2EZZZNS0_60_GLOBAL__N__171e0b9f_22_ActivationEluKernel_cu_9e10b42f_305319elu_backward_kernelERNS_18TensorIteratorBaseERKN3c106ScalarES8_S8_bENKUlvE_clEvENKUlvE_clEvEUlddE_St5arrayIPcLm3EEEEviT0_T1_,"a",@progbits
	.sectionflags	@""
	.align	4
.nv.constant0._ZN2at6native29vectorized_elementwise_kernelILi2EZZZNS0_60_GLOBAL__N__171e0b9f_22_ActivationEluKernel_cu_9e10b42f_305319elu_backward_kernelERNS_18TensorIteratorBaseERKN3c106ScalarES8_S8_bENKUlvE_clEvENKUlvE_clEvEUlddE_St5arrayIPcLm3EEEEviT0_T1_:
	.zero		600


//--------------------- .nv.constant0._ZN2at6native29vectorized_elementwise_kernelILi4EZZZNS0_60_GLOBAL__N__171e0b9f_22_ActivationEluKernel_cu_9e10b42f_305319elu_backward_kernelERNS_18TensorIteratorBaseERKN3c106ScalarES8_S8_bENKUlvE_clEvENKUlvE_clEvEUlddE_St5arrayIPcLm3EEEEviT0_T1_ --------------------------
	.section	.nv.constant0._ZN2at6native29vectorized_elementwise_kernelILi4EZZZNS0_60_GLOBAL__N__171e0b9f_22_ActivationEluKernel_cu_9e10b42f_305319elu_backward_kernelERNS_18TensorIteratorBaseERKN3c106ScalarES8_S8_bENKUlvE_clEvENKUlvE_clEvEUlddE_St5arrayIPcLm3EEEEviT0_T1_,"a",@progbits
	.sectionflags	@""
	.align	4
.nv.constant0._ZN2at6native29vectorized_elementwise_kernelILi4EZZZNS0_60_GLOBAL__N__171e0b9f_22_ActivationEluKernel_cu_9e10b42f_305319elu_backward_kernelERNS_18TensorIteratorBaseERKN3c106ScalarES8_S8_bENKUlvE_clEvENKUlvE_clEvEUlddE_St5arrayIPcLm3EEEEviT0_T1_:
	.zero		600


//--------------------- .nv.constant0._ZN2at6native29vectorized_elementwise_kernelILi8EZZZNS0_60_GLOBAL__N__171e0b9f_22_ActivationEluKernel_cu_9e10b42f_305319elu_backward_kernelERNS_18TensorIteratorBaseERKN3c106ScalarES8_S8_bENKUlvE_clEvENKUlvE_clEvEUlddE_St5arrayIPcLm3EEEEviT0_T1_ --------------------------
	.section	.nv.constant0._ZN2at6native29vectorized_elementwise_kernelILi8EZZZNS0_60_GLOBAL__N__171e0b9f_22_ActivationEluKernel_cu_9e10b42f_305319elu_backward_kernelERNS_18TensorIteratorBaseERKN3c106ScalarES8_S8_bENKUlvE_clEvENKUlvE_clEvEUlddE_St5arrayIPcLm3EEEEviT0_T1_,"a",@progbits
	.sectionflags	@""
	.align	4
.nv.constant0._ZN2at6native29vectorized_elementwise_kernelILi8EZZZNS0_60_GLOBAL__N__171e0b9f_22_ActivationEluKernel_cu_9e10b42f_305319elu_backward_kernelERNS_18TensorIteratorBaseERKN3c106ScalarES8_S8_bENKUlvE_clEvENKUlvE_clEvEUlddE_St5arrayIPcLm3EEEEviT0_T1_:
	.zero		600


//--------------------- .nv.constant0._ZN2at6native18elementwise_kernelILi128ELi4EZNS0_15gpu_kernel_implIZZZNS0_60_GLOBAL__N__171e0b9f_22_ActivationEluKernel_cu_9e10b42f_305310elu_kernelERNS_18TensorIteratorBaseERKN3c106ScalarES9_S9_ENKUlvE_clEvENKUlvE2_clEvEUlNS6_8BFloat16EE_EEvS5_RKT_EUliE_EEviT1_ --------------------------
	.section	.nv.constant0._ZN2at6native18elementwise_kernelILi128ELi4EZNS0_15gpu_kernel_implIZZZNS0_60_GLOBAL__N__171e0b9f_22_ActivationEluKernel_cu_9e10b42f_305310elu_kernelERNS_18TensorIteratorBaseERKN3c106ScalarES9_S9_ENKUlvE_clEvENKUlvE2_clEvEUlNS6_8BFloat16EE_EEvS5_RKT_EUliE_EEviT1_,"a",@progbits
	.sectionflags	@""
	.align	4
.nv.constant0._ZN2at6native18elementwise_kernelILi128ELi4EZNS0_15gpu_kernel_implIZZZNS0_60_GLOBAL__N__171e0b9f_22_ActivationEluKernel_cu_9e10b42f_305310elu_kernelERNS_18TensorIteratorBaseERKN3c106ScalarES9_S9_ENKUlvE_clEvENKUlvE2_clEvEUlNS6_8BFloat16EE_EEvS5_RKT_EUliE_EEviT1_:
	.zero		1096


//--------------------- .nv.constant0._ZN2at6native27unrolled_elementwise_kernelIZZZNS0_60_GLOBAL__N__171e0b9f_22_ActivationEluKernel_cu_9e10b42f_305310elu_kernelERNS_18TensorIteratorBaseERKN3c106ScalarES8_S8_ENKUlvE_clEvENKUlvE2_clEvEUlNS5_8BFloat16EE_St5arrayIPcLm2EELi4E23TrivialOffsetCalculatorILi1EjESH_NS0_6memory12LoadWithCastILi1EEENSI_13StoreWithCastILi1EEEEEviT_T0_T2_T3_T4_T5_ --------------------------
	.section	.nv.constant0._ZN2at6native27unrolled_elementwise_kernelIZZZNS0_60_GLOBAL__N__171e0b9f_22_ActivationEluKernel_cu_9e10b42f_305310elu_kernelERNS_18TensorIteratorBaseERKN3c106ScalarES8_S8_ENKUlvE_clEvENKUlvE2_clEvEUlNS5_8BFloat16EE_St5arrayIPcLm2EELi4E23TrivialOffsetCalculatorILi1EjESH_NS0_6memory12LoadWithCastILi1EEENSI_13StoreWithCastILi1EEEEEviT_T0_T2_T3_T4_T5_,"a",@progbits
	.sectionflags	@""
	.align	4
.nv.constant0._ZN2at6native27unrolled_elementwise_kernelIZZZNS0_60_GLOBAL__N__171e0b9f_22_ActivationEluKernel_cu_9e10b42f_305310elu_kernelERNS_18TensorIteratorBaseERKN3c106ScalarES8_S8_ENKUlvE_clEvENKUlvE2_clEvEUlNS5_8BFloat16EE_St5arrayIPcLm2EELi4E23TrivialOffsetCalculatorILi1EjESH_NS0_6memory12LoadWithCastILi1EEENSI_13StoreWithCastILi1EEEEEviT_T0_T2_T3_T4_T5_:
	.zero		596


//--------------------- .nv.constant0._ZN2at6native18elementwise_kernelILi128ELi4EZNS0_22gpu_kernel_impl_nocastIZZZNS0_60_GLOBAL__N__171e0b9f_22_ActivationEluKernel_cu_9e10b42f_305310elu_kernelERNS_18TensorIteratorBaseERKN3c106ScalarES9_S9_ENKUlvE_clEvENKUlvE2_clEvEUlNS6_8BFloat16EE_EEvS5_RKT_EUliE_EEviT1_ --------------------------
	.section	.nv.constant0._ZN2at6native18elementwise_kernelILi128ELi4EZNS0_22gpu_kernel_impl_nocastIZZZNS0_60_GLOBAL__N__171e0b9f_22_ActivationEluKernel_cu_9e10b42f_305310elu_kernelERNS_18TensorIteratorBaseERKN3c106ScalarES9_S9_ENKUlvE_clEvENKUlvE2_clEvEUlNS6_8BFloat16EE_EEvS5_RKT_EUliE_EEviT1_,"a",@progbits
	.sectionflags	@""
	.align	4
.nv.constant0._ZN2at6native18elementwise_kernelILi128ELi4EZNS0_22gpu_kernel_impl_nocastIZZZNS0_60_GLOBAL__N__171e0b9f_22_ActivationEluKernel_cu_9e10b42f_305310elu_kernelERNS_18TensorIteratorBaseERKN3c106ScalarES9_S9_ENKUlvE_clEvENKUlvE2_clEvEUlNS6_8BFloat16EE_EEvS5_RKT_EUliE_EEviT1_:
	.zero		1088


//--------------------- .nv.constant0._ZN2at6native27unrolled_elementwise_kernelIZZZNS0_60_GLOBAL__N__171e0b9f_22_ActivationEluKernel_cu_9e10b42f_305310elu_kernelERNS_18TensorIteratorBaseERKN3c106ScalarES8_S8_ENKUlvE_clEvENKUlvE2_clEvEUlNS5_8BFloat16EE_St5arrayIPcLm2EELi4E23TrivialOffsetCalculatorILi1EjESH_NS0_6memory15LoadWithoutCastENSI_16StoreWithoutCastEEEviT_T0_T2_T3_T4_T5_ --------------------------
	.section	.nv.constant0._ZN2at6native27unrolled_elementwise_kernelIZZZNS0_60_GLOBAL__N__171e0b9f_22_ActivationEluKernel_cu_9e10b42f_305310elu_kernelERNS_18TensorIteratorBaseERKN3c106ScalarES8_S8_ENKUlvE_clEvENKUlvE2_clEvEUlNS5_8BFloat16EE_St5arrayIPcLm2EELi4E23TrivialOffsetCalculatorILi1EjESH_NS0_6memory15LoadWithoutCastENSI_16StoreWithoutCastEEEviT_T0_T2_T3_T4_T5_,"a",@progbits
	.sectionflags	@""
	.align	4
.nv.constant0._ZN2at6native27unrolled_elementwise_kernelIZZZNS0_60_GLOBAL__N__171e0b9f_22_ActivationEluKernel_cu_9e10b42f_305310elu_kernelERNS_18TensorIteratorBaseERKN3c106ScalarES8_S8_ENKUlvE_clEvENKUlvE2_clEvEUlNS5_8BFloat16EE_St5arrayIPcLm2EELi4E23TrivialOffsetCalculatorILi1EjESH_NS0_6memory15LoadWithoutCastENSI_16StoreWithoutCastEEEviT_T0_T2_T3_T4_T5_:
	.zero		580


//--------------------- .nv.constant0._ZN2at6native29vectorized_elementwise_kernelILi2EZZZNS0_60_GLOBAL__N__171e0b9f_22_ActivationEluKernel_cu_9e10b42f_305310elu_kernelERNS_18TensorIteratorBaseERKN3c106ScalarES8_S8_ENKUlvE_clEvENKUlvE2_clEvEUlNS5_8BFloat16EE_St5arrayIPcLm2EEEEviT0_T1_ --------------------------
	.section	.nv.constant0._ZN2at6native29vectorized_elementwise_kernelILi2EZZZNS0_60_GLOBAL__N__171e0b9f_22_ActivationEluKernel_cu_9e10b42f_305310elu_kernelERNS_18TensorIteratorBaseERKN3c106ScalarES8_S8_ENKUlvE_clEvENKUlvE2_clEvEUlNS5_8BFloat16EE_St5arrayIPcLm2EEEEviT0_T1_,"a",@progbits
	.sectionflags	@""
	.align	4
.nv.constant0._ZN2at6native29vectorized_elementwise_kernelILi2EZZZNS0_60_GLOBAL__N__171e0b9f_22_ActivationEluKernel_cu_9e10b42f_305310elu_kernelERNS_18TensorIteratorBaseERKN3c106ScalarES8_S8_ENKUlvE_clEvENKUlvE2_clEvEUlNS5_8BFloat16EE_St5arrayIPcLm2EEEEviT0_T1_:
	.zero		576


//--------------------- .nv.constant0._ZN2at6native29vectorized_elementwise_kernelILi4EZZZNS0_60_GLOBAL__N__171e0b9f_22_ActivationEluKernel_cu_9e10b42f_305310elu_kernelERNS_18TensorIteratorBaseERKN3c106ScalarES8_S8_ENKUlvE_clEvENKUlvE2_clEvEUlNS5_8BFloat16EE_St5arrayIPcLm2EEEEviT0_T1_ --------------------------
	.section	.nv.constant0._ZN2at6native29vectorized_elementwise_kernelILi4EZZZNS0_60_GLOBAL__N__171e0b9f_22_ActivationEluKernel_cu_9e10b42f_305310elu_kernelERNS_18TensorIteratorBaseERKN3c106ScalarES8_S8_ENKUlvE_clEvENKUlvE2_clEvEUlNS5_8BFloat16EE_St5arrayIPcLm2EEEEviT0_T1_,"a",@progbits
	.sectionflags	@""
	.align	4
.nv.constant0._ZN2at6native29vectorized_elementwise_kernelILi4EZZZNS0_60_GLOBAL__N__171e0b9f_22_ActivationEluKernel_cu_9e10b42f_305310elu_kernelERNS_18TensorIteratorBaseERKN3c106ScalarES8_S8_ENKUlvE_clEvENKUlvE2_clEvEUlNS5_8BFloat16EE_St5arrayIPcLm2EEEEviT0_T1_:
	.zero		576


//--------------------- .nv.constant0._ZN2at6native29vectorized_elementwise_kernelILi8EZZZNS0_60_GLOBAL__N__171e0b9f_22_ActivationEluKernel_cu_9e10b42f_305310elu_kernelERNS_18TensorIteratorBaseERKN3c106ScalarES8_S8_ENKUlvE_clEvENKUlvE2_clEvEUlNS5_8BFloat16EE_St5arrayIPcLm2EEEEviT0_T1_ --------------------------
	.section	.nv.constant0._ZN2at6native29vectorized_elementwise_kernelILi8EZZZNS0_60_GLOBAL__N__171e0b9f_22_ActivationEluKernel_cu_9e10b42f_305310elu_kernelERNS_18TensorIteratorBaseERKN3c106ScalarES8_S8_ENKUlvE_clEvENKUlvE2_clEvEUlNS5_8BFloat16EE_St5arrayIPcLm2EEEEviT0_T1_,"a",@progbits
	.sectionflags	@""
	.align	4
.nv.constant0._ZN2at6native29vectorized_elementwise_kernelILi8EZZZNS0_60_GLOBAL__N__171e0b9f_22_ActivationEluKernel_cu_9e10b42f_305310elu_kernelERNS_18TensorIteratorBaseERKN3c106ScalarES8_S8_ENKUlvE_clEvENKUlvE2_clEvEUlNS5_8BFloat16EE_St5arrayIPcLm2EEEEviT0_T1_:
	.zero		576


//--------------------- .nv.constant0._ZN2at6native18elementwise_kernelILi128ELi4EZNS0_15gpu_kernel_implIZZZNS0_60_GLOBAL__N__171e0b9f_22_ActivationEluKernel_cu_9e10b42f_305310elu_kernelERNS_18TensorIteratorBaseERKN3c106ScalarES9_S9_ENKUlvE_clEvENKUlvE1_clEvEUlNS6_4HalfEE_EEvS5_RKT_EUliE_EEviT1_ --------------------------
	.section	.nv.constant0._ZN2at6native18elementwise_kernelILi128ELi4EZNS0_15gpu_kernel_implIZZZNS0_60_GLOBAL__N__171e0b9f_22_ActivationEluKernel_cu_9e10b42f_305310elu_kernelERNS_18TensorIteratorBaseERKN3c106ScalarES9_S9_ENKUlvE_clEvENKUlvE1_clEvEUlNS6_4HalfEE_EEvS5_RKT_EUliE_EEviT1_,"a",@progbits
	.sectionflags	@""
	.align	4
.nv.constant0._ZN2at6native18elementwise_kernelILi128ELi4EZNS0_15gpu_kernel_implIZZZNS0_60_GLOBAL__N__171e0b9f_22_ActivationEluKernel_cu_9e10b42f_305310elu_kernelERNS_18TensorIteratorBaseERKN3c106ScalarES9_S9_ENKUlvE_clEvENKUlvE1_clEvEUlNS6_4HalfEE_EEvS5_RKT_EUliE_EEviT1_:
	.zero		1096


//--------------------- .nv.constant0._ZN2at6native27unrolled_elementwise_kernelIZZZNS0_60_GLOBAL__N__171e0b9f_22_ActivationEluKernel_cu_9e10b42f_305310elu_kernelERNS_18TensorIteratorBaseERKN3c106ScalarES8_S8_ENKUlvE_clEvENKUlvE1_clEvEUlNS5_4HalfEE_St5arrayIPcLm2EELi4E23TrivialOffsetCalculatorILi1EjESH_NS0_6memory12LoadWithCastILi1EEENSI_13StoreWithCastILi1EEEEEviT_T0_T2_T3_T4_T5_ --------------------------
	.section	.nv.constant0._ZN2at6native27unrolled_elementwise_kernelIZZZNS0_60_GLOBAL__N__171e0b9f_22_ActivationEluKernel_cu_9e10b42f_305310elu_kernelERNS_18TensorIteratorBaseERKN3c106ScalarES8_S8_ENKUlvE_clEvENKUlvE1_clEvEUlNS5_4HalfEE_St5arrayIPcLm2EELi4E23TrivialOffsetCalculatorILi1EjESH_NS0_6memory12LoadWithCastILi1EEENSI_13StoreWithCastILi1EEEEEviT_T0_T2_T3_T4_T5_,"a",@progbits
	.sectionflags	@""
	.align	4
.nv.constant0._ZN2at6native27unrolled_elementwise_kernelIZZZNS0_60_GLOBAL__N__171e0b9f_22_ActivationEluKernel_cu_9e10b42f_305310elu_kernelERNS_18TensorIteratorBaseERKN3c106ScalarES8_S8_ENKUlvE_clEvENKUlvE1_clEvEUlNS5_4HalfEE_St5arrayIPcLm2EELi4E23TrivialOffsetCalculatorILi1EjESH_NS0_6memory12LoadWithCastILi1EEENSI_13StoreWithCastILi1EEEEEviT_T0_T2_T3_T4_T5_:
	.zero		596


//--------------------- .nv.constant0._ZN2at6native18elementwise_kernelILi128ELi4EZNS0_22gpu_kernel_impl_nocastIZZZNS0_60_GLOBAL__N__171e0b9f_22_ActivationEluKernel_cu_9e10b42f_305310elu_kernelERNS_18TensorIteratorBaseERKN3c106ScalarES9_S9_ENKUlvE_clEvENKUlvE1_clEvEUlNS6_4HalfEE_EEvS5_RKT_EUliE_EEviT1_ --------------------------
	.section	.nv.constant0._ZN2at6native18elementwise_kernelILi128ELi4EZNS0_22gpu_kernel_impl_nocastIZZZNS0_60_GLOBAL__N__171e0b9f_22_ActivationEluKernel_cu_9e10b42f_305310elu_kernelERNS_18TensorIteratorBaseERKN3c106ScalarES9_S9_ENKUlvE_clEvENKUlvE1_clEvEUlNS6_4HalfEE_EEvS5_RKT_EUliE_EEviT1_,"a",@progbits
	.sectionflags	@""
	.align	4
.nv.constant0._ZN2at6native18elementwise_kernelILi128ELi4EZNS0_22gpu_kernel_impl_nocastIZZZNS0_60_GLOBAL__N__171e0b9f_22_ActivationEluKernel_cu_9e10b42f_305310elu_kernelERNS_18TensorIteratorBaseERKN3c106ScalarES9_S9_ENKUlvE_clEvENKUlvE1_clEvEUlNS6_4HalfEE_EEvS5_RKT_EUliE_EEviT1_:
	.zero		1088


//--------------------- .nv.constant0._ZN2at6native27unrolled_elementwise_kernelIZZZNS0_60_GLOBAL__N__171e0b9f_22_ActivationEluKernel_cu_9e10b42f_305310elu_kernelERNS_18TensorIteratorBaseERKN3c106ScalarES8_S8_ENKUlvE_clEvENKUlvE1_clEvEUlNS5_4HalfEE_St5arrayIPcLm2EELi4E23TrivialOffsetCalculatorILi1EjESH_NS0_6memory15LoadWithoutCastENSI_16StoreWithoutCastEEEviT_T0_T2_T3_T4_T5_ --------------------------
	.section	.nv.constant0._ZN2at6native27unrolled_elementwise_kernelIZZZNS0_60_GLOBAL__N__171e0b9f_22_ActivationEluKernel_cu_9e10b42f_305310elu_kernelERNS_18TensorIteratorBaseERKN3c106ScalarES8_S8_ENKUlvE_clEvENKUlvE1_clEvEUlNS5_4HalfEE_St5arrayIPcLm2EELi4E23TrivialOffsetCalculatorILi1EjESH_NS0_6memory15LoadWithoutCastENSI_16StoreWithoutCastEEEviT_T0_T2_T3_T4_T5_,"a",@progbits
	.sectionflags	@""
	.align	4
.nv.constant0._ZN2at6native27unrolled_elementwise_kernelIZZZNS0_60_GLOBAL__N__171e0b9f_22_ActivationEluKernel_cu_9e10b42f_305310elu_kernelERNS_18TensorIteratorBaseERKN3c106ScalarES8_S8_ENKUlvE_clEvENKUlvE1_clEvEUlNS5_4HalfEE_St5arrayIPcLm2EELi4E23TrivialOffsetCalculatorILi1EjESH_NS0_6memory15LoadWithoutCastENSI_16StoreWithoutCastEEEviT_T0_T2_T3_T4_T5_:
	.zero		580


//--------------------- .nv.constant0._ZN2at6native29vectorized_elementwise_kernelILi2EZZZNS0_60_GLOBAL__N__171e0b9f_22_ActivationEluKernel_cu_9e10b42f_305310elu_kernelERNS_18TensorIteratorBaseERKN3c106ScalarES8_S8_ENKUlvE_clEvENKUlvE1_clEvEUlNS5_4HalfEE_St5arrayIPcLm2EEEEviT0_T1_ --------------------------
	.section	.nv.constant0._ZN2at6native29vectorized_elementwise_kernelILi2EZZZNS0_60_GLOBAL__N__171e0b9f_22_ActivationEluKernel_cu_9e10b42f_305310elu_kernelERNS_18TensorIteratorBaseERKN3c106ScalarES8_S8_ENKUlvE_clEvENKUlvE1_clEvEUlNS5_4HalfEE_St5arrayIPcLm2EEEEviT0_T1_,"a",@progbits
	.sectionflags	@""
	.align	4
.nv.constant0._ZN2at6native29vectorized_elementwise_kernelILi2EZZZNS0_60_GLOBAL__N__171e0b9f_22_ActivationEluKernel_cu_9e10b42f_305310elu_kernelERNS_18TensorIteratorBaseERKN3c106ScalarES8_S8_ENKUlvE_clEvENKUlvE1_clEvEUlNS5_4HalfEE_St5arrayIPcLm2EEEEviT0_T1_:
	.zero		576


//--------------------- .nv.constant0._ZN2at6native29vectorized_elementwise_kernelILi4EZZZNS0_60_GLOBAL__N__171e0b9f_22_ActivationEluKernel_cu_9e10b42f_305310elu_kernelERNS_18TensorIteratorBaseERKN3c106ScalarES8_S8_ENKUlvE_clEvENKUlvE1_clEvEUlNS5_4HalfEE_St5arrayIPcLm2EEEEviT0_T1_ --------------------------
	.section	.nv.constant0._ZN2at6native29vectorized_elementwise_kernelILi4EZZZNS0_60_GLOBAL__N__171e0b9f_22_ActivationEluKernel_cu_9e10b42f_305310elu_kernelERNS_18TensorIteratorBaseERKN3c106ScalarES8_S8_ENKUlvE_clEvENKUlvE1_clEvEUlNS5_4HalfEE_St5arrayIPcLm2EEEEviT0_T1_,"a",@progbits
	.sectionflags	@""
	.align	4
.nv.constant0._ZN2at6native29vectorized_elementwise_kernelILi4EZZZNS0_60_GLOBAL__N__171e0b9f_22_ActivationEluKernel_cu_9e10b42f_305310elu_kernelERNS_18TensorIteratorBaseERKN3c106ScalarES8_S8_ENKUlvE_clEvENKUlvE1_clEvEUlNS5_4HalfEE_St5arrayIPcLm2EEEEviT0_T1_:
	.zero		576


//--------------------- .nv.constant0._ZN2at6native29vectorized_elementwise_kernelILi8EZZZNS0_60_GLOBAL__N__171e0b9f_22_ActivationEluKernel_cu_9e10b42f_305310elu_kernelERNS_18TensorIteratorBaseERKN3c106ScalarES8_S8_ENKUlvE_clEvENKUlvE1_clEvEUlNS5_4HalfEE_St5arrayIPcLm2EEEEviT0_T1_ --------------------------
	.section	.nv.constant0._ZN2at6native29vectorized_elementwise_kernelILi8EZZZNS0_60_GLOBAL__N__171e0b9f_22_ActivationEluKernel_cu_9e10b42f_305310elu_kernelERNS_18TensorIteratorBaseERKN3c106ScalarES8_S8_ENKUlvE_clEvENKUlvE1_clEvEUlNS5_4HalfEE_St5arrayIPcLm2EEEEviT0_T1_,"a",@progbits
	.sectionflags	@""
	.align	4
.nv.constant0._ZN2at6native29vectorized_elementwise_kernelILi8EZZZNS0_60_GLOBAL__N__171e0b9f_22_ActivationEluKernel_cu_9e10b42f_305310elu_kernelERNS_18TensorIteratorBaseERKN3c106ScalarES8_S8_ENKUlvE_clEvENKUlvE1_clEvEUlNS5_4HalfEE_St5arrayIPcLm2EEEEviT0_T1_:
	.zero		576


//--------------------- .nv.constant0._ZN2at6native18elementwise_kernelILi128ELi4EZNS0_15gpu_kernel_implIZZZNS0_60_GLOBAL__N__171e0b9f_22_ActivationEluKernel_cu_9e10b42f_305310elu_kernelERNS_18TensorIteratorBaseERKN3c106ScalarES9_S9_ENKUlvE_clEvENKUlvE0_clEvEUlfE_EEvS5_RKT_EUliE_EEviT1_ --------------------------
	.section	.nv.constant0._ZN2at6native18elementwise_kernelILi128ELi4EZNS0_15gpu_kernel_implIZZZNS0_60_GLOBAL__N__171e0b9f_22_ActivationEluKernel_cu_9e10b42f_305310elu_kernelERNS_18TensorIteratorBaseERKN3c106ScalarES9_S9_ENKUlvE_clEvENKUlvE0_clEvEUlfE_EEvS5_RKT_EUliE_EEviT1_,"a",@progbits
	.sectionflags	@""
	.align	4
.nv.constant0._ZN2at6native18elementwise_kernelILi128ELi4EZNS0_15gpu_kernel_implIZZZNS0_60_GLOBAL__N__171e0b9f_22_ActivationEluKernel_cu_9e10b42f_305310elu_kernelERNS_18TensorIteratorBaseERKN3c106ScalarES9_S9_ENKUlvE_clEvENKUlvE0_clEvEUlfE_EEvS5_RKT_EUliE_EEviT1_:
	.zero		1096


//--------------------- .nv.constant0._ZN2at6native27unrolled_elementwise_kernelIZZZNS0_60_GLOBAL__N__171e0b9f_22_ActivationEluKernel_cu_9e10b42f_305310elu_kernelERNS_18TensorIteratorBaseERKN3c106ScalarES8_S8_ENKUlvE_clEvENKUlvE0_clEvEUlfE_St5arrayIPcLm2EELi4E23TrivialOffsetCalculatorILi1EjESG_NS0_6memory12LoadWithCastILi1EEENSH_13StoreWithCastILi1EEEEEviT_T0_T2_T3_T4_T5_ --------------------------
	.section	.nv.constant0._ZN2at6native27unrolled_elementwise_kernelIZZZNS0_60_GLOBAL__N__171e0b9f_22_ActivationEluKernel_cu_9e10b42f_305310elu_kernelERNS_18TensorIteratorBaseERKN3c106ScalarES8_S8_ENKUlvE_clEvENKUlvE0_clEvEUlfE_St5arrayIPcLm2EELi4E23TrivialOffsetCalculatorILi1EjESG_NS0_6memory12LoadWithCastILi1EEENSH_13StoreWithCastILi1EEEEEviT_T0_T2_T3_T4_T5_,"a",@progbits
	.sectionflags	@""
	.align	4
.nv.constant0._ZN2at6native27unrolled_elementwise_kernelIZZZNS0_60_GLOBAL__N__171e0b9f_22_ActivationEluKernel_cu_9e10b42f_305310elu_kernelERNS_18TensorIteratorBaseERKN3c106ScalarES8_S8_ENKUlvE_clEvENKUlvE0_clEvEUlfE_St5arrayIPcLm2EELi4E23TrivialOffsetCalculatorILi1EjESG_NS0_6memory12LoadWithCastILi1EEENSH_13StoreWithCastILi1EEEEEviT_T0_T2_T3_T4_T5_:
	.zero		596


//--------------------- .nv.constant0._ZN2at6native18elementwise_kernelILi128ELi2EZNS0_22gpu_kernel_impl_nocastIZZZNS0_60_GLOBAL__N__171e0b9f_22_ActivationEluKernel_cu_9e10b42f_305310elu_kernelERNS_18TensorIteratorBaseERKN3c106ScalarES9_S9_ENKUlvE_clEvENKUlvE0_clEvEUlfE_EEvS5_RKT_EUliE_EEviT1_ --------------------------
	.section	.nv.constant0._ZN2at6native18elementwise_kernelILi128ELi2EZNS0_22gpu_kernel_impl_nocastIZZZNS0_60_GLOBAL__N__171e0b9f_22_ActivationEluKernel_cu_9e10b42f_305310elu_kernelERNS_18TensorIteratorBaseERKN3c106ScalarES9_S9_ENKUlvE_clEvENKUlvE0_clEvEUlfE_EEvS5_RKT_EUliE_EEviT1_,"a",@progbits
	.sectionflags	@""
	.align	4
.nv.constant0._ZN2at6native18elementwise_kernelILi128ELi2EZNS0_22gpu_kernel_impl_nocastIZZZNS0_60_GLOBAL__N__171e0b9f_22_ActivationEluKernel_cu_9e10b42f_305310elu_kernelERNS_18TensorIteratorBaseERKN3c106ScalarES9_S9_ENKUlvE_clEvENKUlvE0_clEvEUlfE_EEvS5_RKT_EUliE_EEviT1_:
	.zero		1088


//--------------------- .nv.constant0._ZN2at6native27unrolled_elementwise_kernelIZZZNS0_60_GLOBAL__N__171e0b9f_22_ActivationEluKernel_cu_9e10b42f_305310elu_kernelERNS_18TensorIteratorBaseERKN3c106ScalarES8_S8_ENKUlvE_clEvENKUlvE0_clEvEUlfE_St5arrayIPcLm2EELi4E23TrivialOffsetCalculatorILi1EjESG_NS0_6memory15LoadWithoutCastENSH_16StoreWithoutCastEEEviT_T0_T2_T3_T4_T5_ --------------------------
	.section	.nv.constant0._ZN2at6native27unrolled_elementwise_kernelIZZZNS0_60_GLOBAL__N__171e0b9f_22_ActivationEluKernel_cu_9e10b42f_305310elu_kernelERNS_18TensorIteratorBaseERKN3c106ScalarES8_S8_ENKUlvE_clEvENKUlvE0_clEvEUlfE_St5arrayIPcLm2EELi4E23TrivialOffsetCalculatorILi1EjESG_NS0_6memory15LoadWithoutCastENSH_16StoreWithoutCastEEEviT_T0_T2_T3_T4_T5_,"a",@progbits
	.sectionflags	@""
	.align	4
.nv.constant0._ZN2at6native27unrolled_elementwise_kernelIZZZNS0_60_GLOBAL__N__171e0b9f_22_ActivationEluKernel_cu_9e10b42f_305310elu_kernelERNS_18TensorIteratorBaseERKN3c106ScalarES8_S8_ENKUlvE_clEvENKUlvE0_clEvEUlfE_St5arrayIPcLm2EELi4E23TrivialOffsetCalculatorILi1EjESG_NS0_6memory15LoadWithoutCastENSH_16StoreWithoutCastEEEviT_T0_T2_T3_T4_T5_:
	.zero		580


//--------------------- .nv.constant0._ZN2at6native29vectorized_elementwise_kernelILi2EZZZNS0_60_GLOBAL__N__171e0b9f_22_ActivationEluKernel_cu_9e10b42f_305310elu_kernelERNS_18TensorIteratorBaseERKN3c106ScalarES8_S8_ENKUlvE_clEvENKUlvE0_clEvEUlfE_St5arrayIPcLm2EEEEviT0_T1_ --------------------------
	.section	.nv.constant0._ZN2at6native29vectorized_elementwise_kernelILi2EZZZNS0_60_GLOBAL__N__171e0b9f_22_ActivationEluKernel_cu_9e10b42f_305310elu_kernelERNS_18TensorIteratorBaseERKN3c106ScalarES8_S8_ENKUlvE_clEvENKUlvE0_clEvEUlfE_St5arrayIPcLm2EEEEviT0_T1_,"a",@progbits
	.sectionflags	@""
	.align	4
.nv.constant0._ZN2at6native29vectorized_elementwise_kernelILi2EZZZNS0_60_GLOBAL__N__171e0b9f_22_ActivationEluKernel_cu_9e10b42f_305310elu_kernelERNS_18TensorIteratorBaseERKN3c106ScalarES8_S8_ENKUlvE_clEvENKUlvE0_clEvEUlfE_St5arrayIPcLm2EEEEviT0_T1_:
	.zero		576


//--------------------- .nv.constant0._ZN2at6native29vectorized_elementwise_kernelILi4EZZZNS0_60_GLOBAL__N__171e0b9f_22_ActivationEluKernel_cu_9e10b42f_305310elu_kernelERNS_18TensorIteratorBaseERKN3c106ScalarES8_S8_ENKUlvE_clEvENKUlvE0_clEvEUlfE_St5arrayIPcLm2EEEEviT0_T1_ --------------------------
	.section	.nv.constant0._ZN2at6native29vectorized_elementwise_kernelILi4EZZZNS0_60_GLOBAL__N__171e0b9f_22_ActivationEluKernel_cu_9e10b42f_305310elu_kernelERNS_18TensorIteratorBaseERKN3c106ScalarES8_S8_ENKUlvE_clEvENKUlvE0_clEvEUlfE_St5arrayIPcLm2EEEEviT0_T1_,"a",@progbits
	.sectionflags	@""
	.align	4
.nv.constant0._ZN2at6native29vectorized_elementwise_kernelILi4EZZZNS0_60_GLOBAL__N__171e0b9f_22_ActivationEluKernel_cu_9e10b42f_305310elu_kernelERNS_18TensorIteratorBaseERKN3c106ScalarES8_S8_ENKUlvE_clEvENKUlvE0_clEvEUlfE_St5arrayIPcLm2EEEEviT0_T1_:
	.zero		576


//--------------------- .nv.constant0._ZN2at6native29vectorized_elementwise_kernelILi8EZZZNS0_60_GLOBAL__N__171e0b9f_22_ActivationEluKernel_cu_9e10b42f_305310elu_kernelERNS_18TensorIteratorBaseERKN3c106ScalarES8_S8_ENKUlvE_clEvENKUlvE0_clEvEUlfE_St5arrayIPcLm2EEEEviT0_T1_ --------------------------
	.section	.nv.constant0._ZN2at6native29vectorized_elementwise_kernelILi8EZZZNS0_60_GLOBAL__N__171e0b9f_22_ActivationEluKernel_cu_9e10b42f_305310elu_kernelERNS_18TensorIteratorBaseERKN3c106ScalarES8_S8_ENKUlvE_clEvENKUlvE0_clEvEUlfE_St5arrayIPcLm2EEEEviT0_T1_,"a",@progbits
	.sectionflags	@""
	.align	4
.nv.constant0._ZN2at6native29vectorized_elementwise_kernelILi8EZZZNS0_60_GLOBAL__N__171e0b9f_22_ActivationEluKernel_cu_9e10b42f_305310elu_kernelERNS_18TensorIteratorBaseERKN3c106ScalarES8_S8_ENKUlvE_clEvENKUlvE0_clEvEUlfE_St5arrayIPcLm2EEEEviT0_T1_:
	.zero		576


//--------------------- .nv.constant0._ZN2at6native18elementwise_kernelILi128ELi4EZNS0_15gpu_kernel_implIZZZNS0_60_GLOBAL__N__171e0b9f_22_ActivationEluKernel_cu_9e10b42f_305310elu_kernelERNS_18TensorIteratorBaseERKN3c106ScalarES9_S9_ENKUlvE_clEvENKUlvE_clEvEUldE_EEvS5_RKT_EUliE_EEviT1_ --------------------------
	.section	.nv.constant0._ZN2at6native18elementwise_kernelILi128ELi4EZNS0_15gpu_kernel_implIZZZNS0_60_GLOBAL__N__171e0b9f_22_ActivationEluKernel_cu_9e10b42f_305310elu_kernelERNS_18TensorIteratorBaseERKN3c106ScalarES9_S9_ENKUlvE_clEvENKUlvE_clEvEUldE_EEvS5_RKT_EUliE_EEviT1_,"a",@progbits
	.sectionflags	@""
	.align	4
.nv.constant0._ZN2at6native18elementwise_kernelILi128ELi4EZNS0_15gpu_kernel_implIZZZNS0_60_GLOBAL__N__171e0b9f_22_ActivationEluKernel_cu_9e10b42f_305310elu_kernelERNS_18TensorIteratorBaseERKN3c106ScalarES9_S9_ENKUlvE_clEvENKUlvE_clEvEUldE_EEvS5_RKT_EUliE_EEviT1_:
	.zero		1104


//--------------------- .nv.constant0._ZN2at6native27unrolled_elementwise_kernelIZZZNS0_60_GLOBAL__N__171e0b9f_22_ActivationEluKernel_cu_9e10b42f_305310elu_kernelERNS_18TensorIteratorBaseERKN3c106ScalarES8_S8_ENKUlvE_clEvENKUlvE_clEvEUldE_St5arrayIPcLm2EELi4E23TrivialOffsetCalculatorILi1EjESG_NS0_6memory12LoadWithCastILi1EEENSH_13StoreWithCastILi1EEEEEviT_T0_T2_T3_T4_T5_ --------------------------
	.section	.nv.constant0._ZN2at6native27unrolled_elementwise_kernelIZZZNS0_60_GLOBAL__N__171e0b9f_22_ActivationEluKernel_cu_9e10b42f_305310elu_kernelERNS_18TensorIteratorBaseERKN3c106ScalarES8_S8_ENKUlvE_clEvENKUlvE_clEvEUldE_St5arrayIPcLm2EELi4E23TrivialOffsetCalculatorILi1EjESG_NS0_6memory12LoadWithCastILi1EEENSH_13StoreWithCastILi1EEEEEviT_T0_T2_T3_T4_T5_,"a",@progbits
	.sectionflags	@""
	.align	4
.nv.constant0._ZN2at6native27unrolled_elementwise_kernelIZZZNS0_60_GLOBAL__N__171e0b9f_22_ActivationEluKernel_cu_9e10b42f_305310elu_kernelERNS_18TensorIteratorBaseERKN3c106ScalarES8_S8_ENKUlvE_clEvENKUlvE_clEvEUldE_St5arrayIPcLm2EELi4E23TrivialOffsetCalculatorILi1EjESG_NS0_6memory12LoadWithCastILi1EEENSH_13StoreWithCastILi1EEEEEviT_T0_T2_T3_T4_T5_:
	.zero		604


//--------------------- .nv.constant0._ZN2at6native18elementwise_kernelILi128ELi2EZNS0_22gpu_kernel_impl_nocastIZZZNS0_60_GLOBAL__N__171e0b9f_22_ActivationEluKernel_cu_9e10b42f_305310elu_kernelERNS_18TensorIteratorBaseERKN3c106ScalarES9_S9_ENKUlvE_clEvENKUlvE_clEvEUldE_EEvS5_RKT_EUliE_EEviT1_ --------------------------
	.section	.nv.constant0._ZN2at6native18elementwise_kernelILi128ELi2EZNS0_22gpu_kernel_impl_nocastIZZZNS0_60_GLOBAL__N__171e0b9f_22_ActivationEluKernel_cu_9e10b42f_305310elu_kernelERNS_18TensorIteratorBaseERKN3c106ScalarES9_S9_ENKUlvE_clEvENKUlvE_clEvEUldE_EEvS5_RKT_EUliE_EEviT1_,"a",@progbits
	.sectionflags	@""
	.align	4
.nv.constant0._ZN2at6native18elementwise_kernelILi128ELi2EZNS0_22gpu_kernel_impl_nocastIZZZNS0_60_GLOBAL__N__171e0b9f_22_ActivationEluKernel_cu_9e10b42f_305310elu_kernelERNS_18TensorIteratorBaseERKN3c106ScalarES9_S9_ENKUlvE_clEvENKUlvE_clEvEUldE_EEvS5_RKT_EUliE_EEviT1_:
	.zero		1096


//--------------------- .nv.constant0._ZN2at6native27unrolled_elementwise_kernelIZZZNS0_60_GLOBAL__N__171e0b9f_22_ActivationEluKernel_cu_9e10b42f_305310elu_kernelERNS_18TensorIteratorBaseERKN3c106ScalarES8_S8_ENKUlvE_clEvENKUlvE_clEvEUldE_St5arrayIPcLm2EELi4E23TrivialOffsetCalculatorILi1EjESG_NS0_6memory15LoadWithoutCastENSH_16StoreWithoutCastEEEviT_T0_T2_T3_T4_T5_ --------------------------
	.section	.nv.constant0._ZN2at6native27unrolled_elementwise_kernelIZZZNS0_60_GLOBAL__N__171e0b9f_22_ActivationEluKernel_cu_9e10b42f_305310elu_kernelERNS_18TensorIteratorBaseERKN3c106ScalarES8_S8_ENKUlvE_clEvENKUlvE_clEvEUldE_St5arrayIPcLm2EELi4E23TrivialOffsetCalculatorILi1EjESG_NS0_6memory15LoadWithoutCastENSH_16StoreWithoutCastEEEviT_T0_T2_T3_T4_T5_,"a",@progbits
	.sectionflags	@""
	.align	4
.nv.constant0._ZN2at6native27unrolled_elementwise_kernelIZZZNS0_60_GLOBAL__N__171e0b9f_22_ActivationEluKernel_cu_9e10b42f_305310elu_kernelERNS_18TensorIteratorBaseERKN3c106ScalarES8_S8_ENKUlvE_clEvENKUlvE_clEvEUldE_St5arrayIPcLm2EELi4E23TrivialOffsetCalculatorILi1EjESG_NS0_6memory15LoadWithoutCastENSH_16StoreWithoutCastEEEviT_T0_T2_T3_T4_T5_:
	.zero		588


//--------------------- .nv.constant0._ZN2at6native29vectorized_elementwise_kernelILi2EZZZNS0_60_GLOBAL__N__171e0b9f_22_ActivationEluKernel_cu_9e10b42f_305310elu_kernelERNS_18TensorIteratorBaseERKN3c106ScalarES8_S8_ENKUlvE_clEvENKUlvE_clEvEUldE_St5arrayIPcLm2EEEEviT0_T1_ --------------------------
	.section	.nv.constant0._ZN2at6native29vectorized_elementwise_kernelILi2EZZZNS0_60_GLOBAL__N__171e0b9f_22_ActivationEluKernel_cu_9e10b42f_305310elu_kernelERNS_18TensorIteratorBaseERKN3c106ScalarES8_S8_ENKUlvE_clEvENKUlvE_clEvEUldE_St5arrayIPcLm2EEEEviT0_T1_,"a",@progbits
	.sectionflags	@""
	.align	4
.nv.constant0._ZN2at6native29vectorized_elementwise_kernelILi2EZZZNS0_60_GLOBAL__N__171e0b9f_22_ActivationEluKernel_cu_9e10b42f_305310elu_kernelERNS_18TensorIteratorBaseERKN3c106ScalarES8_S8_ENKUlvE_clEvENKUlvE_clEvEUldE_St5arrayIPcLm2EEEEviT0_T1_:
	.zero		584


//--------------------- .nv.constant0._ZN2at6native29vectorized_elementwise_kernelILi4EZZZNS0_60_GLOBAL__N__171e0b9f_22_ActivationEluKernel_cu_9e10b42f_305310elu_kernelERNS_18TensorIteratorBaseERKN3c106ScalarES8_S8_ENKUlvE_clEvENKUlvE_clEvEUldE_St5arrayIPcLm2EEEEviT0_T1_ --------------------------
	.section	.nv.constant0._ZN2at6native29vectorized_elementwise_kernelILi4EZZZNS0_60_GLOBAL__N__171e0b9f_22_ActivationEluKernel_cu_9e10b42f_305310elu_kernelERNS_18TensorIteratorBaseERKN3c106ScalarES8_S8_ENKUlvE_clEvENKUlvE_clEvEUldE_St5arrayIPcLm2EEEEviT0_T1_,"a",@progbits
	.sectionflags	@""
	.align	4
.nv.constant0._ZN2at6native29vectorized_elementwise_kernelILi4EZZZNS0_60_GLOBAL__N__171e0b9f_22_ActivationEluKernel_cu_9e10b42f_305310elu_kernelERNS_18TensorIteratorBaseERKN3c106ScalarES8_S8_ENKUlvE_clEvENKUlvE_clEvEUldE_St5arrayIPcLm2EEEEviT0_T1_:
	.zero		584


//--------------------- .nv.constant0._ZN2at6native29vectorized_elementwise_kernelILi8EZZZNS0_60_GLOBAL__N__171e0b9f_22_ActivationEluKernel_cu_9e10b42f_305310elu_kernelERNS_18TensorIteratorBaseERKN3c106ScalarES8_S8_ENKUlvE_clEvENKUlvE_clEvEUldE_St5arrayIPcLm2EEEEviT0_T1_ --------------------------
	.section	.nv.constant0._ZN2at6native29vectorized_elementwise_kernelILi8EZZZNS0_60_GLOBAL__N__171e0b9f_22_ActivationEluKernel_cu_9e10b42f_305310elu_kernelERNS_18TensorIteratorBaseERKN3c106ScalarES8_S8_ENKUlvE_clEvENKUlvE_clEvEUldE_St5arrayIPcLm2EEEEviT0_T1_,"a",@progbits
	.sectionflags	@""
	.align	4
.nv.constant0._ZN2at6native29vectorized_elementwise_kernelILi8EZZZNS0_60_GLOBAL__N__171e0b9f_22_ActivationEluKernel_cu_9e10b42f_305310elu_kernelERNS_18TensorIteratorBaseERKN3c106ScalarES8_S8_ENKUlvE_clEvENKUlvE_clEvEUldE_St5arrayIPcLm2EEEEviT0_T1_:
	.zero		584


//--------------------- SYMBOLS --------------------------

	.type		.nv.reservedSmem.offset0,@object
	.size		.nv.reservedSmem.offset0,0x4
	.type		__assertfail,@function
